// auto-generated by cutlass_sweep.gemm — config: {"arch": "sm_100", "cluster_m": 4, "cluster_n": 4, "dtype": "nvfp4", "dtype_b": "nvfp4", "layout": "nt", "stages": 0, "tile_k": 256, "tile_m": 256, "tile_n": 256}
#include "cutlass/cutlass.h"
#include "cutlass/gemm/collective/collective_builder.hpp"
#include "cutlass/gemm/device/gemm_universal_adapter.h"
#include "cutlass/gemm/kernel/gemm_universal.hpp"
#include "cutlass/epilogue/collective/collective_builder.hpp"

using ElemA = cutlass::nv_float4_t<cutlass::float_e2m1_t>;
using ElemB = cutlass::nv_float4_t<cutlass::float_e2m1_t>;
using ElemCD = cutlass::bfloat16_t;
using Acc  = float;
using TileShape    = cute::Shape<cute::_256, cute::_256, cute::_256>;
using ClusterShape = cute::Shape<cute::_4, cute::_4, cute::_1>;

using CollectiveEpilogue = typename cutlass::epilogue::collective::CollectiveBuilder<
    cutlass::arch::Sm100, cutlass::arch::OpClassTensorOp,
    TileShape, ClusterShape,
    cutlass::epilogue::collective::EpilogueTileAuto,
    Acc, Acc,
    ElemCD, cutlass::layout::RowMajor, 128 / cutlass::sizeof_bits<ElemCD>::value,
    ElemCD, cutlass::layout::RowMajor, 128 / cutlass::sizeof_bits<ElemCD>::value,
    cutlass::epilogue::collective::EpilogueScheduleAuto
  >::CollectiveOp;

using CollectiveMainloop = typename cutlass::gemm::collective::CollectiveBuilder<
    cutlass::arch::Sm100, cutlass::arch::OpClassBlockScaledTensorOp,
    ElemA, cutlass::layout::RowMajor, 32,
    ElemB, cutlass::layout::ColumnMajor, 32,
    Acc,
    TileShape, ClusterShape,
    cutlass::gemm::collective::StageCountAutoCarveout<static_cast<int>(sizeof(typename CollectiveEpilogue::SharedStorage))>,
    cutlass::gemm::collective::KernelScheduleAuto
  >::CollectiveOp;

using GemmKernel = cutlass::gemm::kernel::GemmUniversal<
    cute::Shape<int,int,int,int>,
    CollectiveMainloop,
    CollectiveEpilogue
>;
using Gemm = cutlass::gemm::device::GemmUniversalAdapter<GemmKernel>;

// Force the device kernel symbol into the cubin without needing a host main.
auto* _anchor = &cutlass::device_kernel<GemmKernel>;


// ===== COMPILED SASS (sm_100a) =====

	.target	sm_100a

	.elftype	@"ET_EXEC"


//--------------------- .note.nv.tkinfo           --------------------------
	.section	.note.nv.tkinfo,"",@"SHT_NOTE"
	.sectionflags	@"SHF_NOTE_NV_TKINFO"
	.tkinfo
        /*0018*/ 	.word	0x00000002
        /*0030*/ 	.string	""
        /*0030*/ 	.string	"ptxas"
        /*0030*/ 	.string	"Cuda compilation tools, release 13.0, V13.0.88"
        /*0030*/ 	.string	"Build cuda_13.0.r13.0/compiler.36424714_0"
        /*0030*/ 	.string	"-arch sm_100a -m 64 "



//--------------------- .note.nv.cuinfo           --------------------------
	.section	.note.nv.cuinfo,"",@"SHT_NOTE"
	.sectionflags	@"SHF_NOTE_NV_CUINFO"
        /*0018*/ 	.short	0x0002
        /*001a*/ 	.short	0x0064
        /*001c*/ 	.short	0x0082
	.zero		2


//--------------------- .nv.info                  --------------------------
	.section	.nv.info,"",@"SHT_CUDA_INFO"
	.align	4


	//----- nvinfo : EIATTR_REGCOUNT
	.align		4
        /*0000*/ 	.byte	0x04, 0x2f
        /*0002*/ 	.short	(.L_19 - .L_18)
	.align		4
.L_18:
        /*0004*/ 	.word	index@(_ZN7cutlass13device_kernelINS_4gemm6kernel13GemmUniversalIN4cute5tupleIJiiiiEEENS1_10collective13CollectiveMmaINS1_46MainloopSm100TmaUmmaWarpSpecializedBlockScaledILi4ELi2ELi1ENS5_IJNS4_1CILi4EEESB_NSA_ILi1EEEEEEEENS5_IJNSA_ILi256EEESF_SF_EEENS5_IJNS_12float_e2m1_tENS_13float_ue4m3_tEEEENS5_IJNS5_IJlSC_lEEENS4_6LayoutINS5_IJNS5_IJNS5_IJNSA_ILi32EEESB_EEEiEEENS5_IJNS5_IJNSA_ILi16EEESB_EEEiEEENS5_IJSC_iEEEEEENS5_IJSR_NS5_IJNS5_IJNSA_ILi0EEESC_EEENSA_ILi512EEEEEENS5_IJSU_iEEEEEEEEEEESJ_S11_NS4_8TiledMMAINS4_8MMA_AtomIJNS4_23SM100_MMA_MXF4_2x1SM_SSISH_SH_fSI_Li256ELi256ELi16ELNS4_4UMMA5MajorE0ELS16_0ELNS15_7ScaleInE0ELS17_0EEEEEENSL_INS5_IJSC_SC_SC_EEENS5_IJSU_SU_SU_EEEEENS5_IJNS4_10UnderscoreES1D_S1D_EEEEENS5_IJNS4_28SM100_TMA_2SM_LOAD_MULTICASTES1G_EEENS5_IJNS4_14ComposedLayoutINS4_7SwizzleILi3ELi4ELi3EEENS4_18smem_ptr_flag_bitsILi4EEENSL_INS5_IJNSA_ILi8EEESF_EEENS5_IJSF_SC_EEEEEEENSL_INS5_IJNS5_IJNS5_IJSN_SC_EEESQ_EEESC_NS5_IJSC_SB_EEEEEENS5_IJNS5_IJNS5_IJSQ_SW_EEESV_EEESU_NS5_IJSB_SW_EEEEEEEEEEEvNS4_8identityES1H_NS5_IJS1R_NSL_INS5_IJNS5_IJNS5_IJSN_NSA_ILi2EEEEEESQ_EEESC_S1U_EEENS5_IJS1X_SU_NS5_IJSB_NSA_ILi1024EEEEEEEEEEEEEEvS22_EENS_8epilogue10collective18CollectiveEpilogueINS2D_23Sm100TmaWarpSpecializedILi4ELi2ELi64ELb1ELb0EEEJNS5_IJNSA_ILi128EEESF_SF_EEENS5_IJNSL_IS2I_SC_EENSL_INSA_ILi64EEESC_EEEEENS_10bfloat16_tESK_S2O_SK_NS2D_6fusion15FusionCallbacksIS2H_NS2P_17LinearCombinationIS2O_fS2O_fLNS_15FloatRoundStyleE2EEES2J_S2N_JEEENS4_5SM1004TMEM4LOAD26SM100_TMEM_LOAD_32dp32b64xENS4_13SM90_TMA_LOADENS1I_IS1K_NS1L_ILi16EEENSL_INS5_IJS1N_S2L_EEENS5_IJS2L_SC_EEEEEEENS4_39AutoVectorizingCopyWithAssumedAlignmentILi128EEENS4_14SM90_TMA_STOREES34_S36_S36_EEEvvEEEEvNT_6ParamsE)
        /*0008*/ 	.word	0x000000ae


	//----- nvinfo : EIATTR_FRAME_SIZE
	.align		4
.L_19:
        /*000c*/ 	.byte	0x04, 0x11
        /*000e*/ 	.short	(.L_21 - .L_20)
	.align		4
.L_20:
        /*0010*/ 	.word	index@($__internal_2_$__cuda_sm10x_tcgen05_guardrail_trap_unallocated_columns_being_dealloced)
        /*0014*/ 	.word	0x00000000


	//----- nvinfo : EIATTR_FRAME_SIZE
	.align		4
.L_21:
        /*0018*/ 	.byte	0x04, 0x11
        /*001a*/ 	.short	(.L_23 - .L_22)
	.align		4
.L_22:
        /*001c*/ 	.word	index@($__internal_1_$__cuda_sm10x_tcgen05_guardrail_trap_phase_invalid_during_alloc)
        /*0020*/ 	.word	0x00000000


	//----- nvinfo : EIATTR_FRAME_SIZE
	.align		4
.L_23:
        /*0024*/ 	.byte	0x04, 0x11
        /*0026*/ 	.short	(.L_25 - .L_24)
	.align		4
.L_24:
        /*0028*/ 	.word	index@($__internal_0_$__cuda_sm10x_tcgen05_guardrail_trap_col_being_dealloced_not_returned_by_alloc)
        /*002c*/ 	.word	0x00000000


	//----- nvinfo : EIATTR_FRAME_SIZE
	.align		4
.L_25:
        /*0030*/ 	.byte	0x04, 0x11
        /*0032*/ 	.short	(.L_27 - .L_26)
	.align		4
.L_26:
        /*0034*/ 	.word	index@(_ZN7cutlass13device_kernelINS_4gemm6kernel13GemmUniversalIN4cute5tupleIJiiiiEEENS1_10collective13CollectiveMmaINS1_46MainloopSm100TmaUmmaWarpSpecializedBlockScaledILi4ELi2ELi1ENS5_IJNS4_1CILi4EEESB_NSA_ILi1EEEEEEEENS5_IJNSA_ILi256EEESF_SF_EEENS5_IJNS_12float_e2m1_tENS_13float_ue4m3_tEEEENS5_IJNS5_IJlSC_lEEENS4_6LayoutINS5_IJNS5_IJNS5_IJNSA_ILi32EEESB_EEEiEEENS5_IJNS5_IJNSA_ILi16EEESB_EEEiEEENS5_IJSC_iEEEEEENS5_IJSR_NS5_IJNS5_IJNSA_ILi0EEESC_EEENSA_ILi512EEEEEENS5_IJSU_iEEEEEEEEEEESJ_S11_NS4_8TiledMMAINS4_8MMA_AtomIJNS4_23SM100_MMA_MXF4_2x1SM_SSISH_SH_fSI_Li256ELi256ELi16ELNS4_4UMMA5MajorE0ELS16_0ELNS15_7ScaleInE0ELS17_0EEEEEENSL_INS5_IJSC_SC_SC_EEENS5_IJSU_SU_SU_EEEEENS5_IJNS4_10UnderscoreES1D_S1D_EEEEENS5_IJNS4_28SM100_TMA_2SM_LOAD_MULTICASTES1G_EEENS5_IJNS4_14ComposedLayoutINS4_7SwizzleILi3ELi4ELi3EEENS4_18smem_ptr_flag_bitsILi4EEENSL_INS5_IJNSA_ILi8EEESF_EEENS5_IJSF_SC_EEEEEEENSL_INS5_IJNS5_IJNS5_IJSN_SC_EEESQ_EEESC_NS5_IJSC_SB_EEEEEENS5_IJNS5_IJNS5_IJSQ_SW_EEESV_EEESU_NS5_IJSB_SW_EEEEEEEEEEEvNS4_8identityES1H_NS5_IJS1R_NSL_INS5_IJNS5_IJNS5_IJSN_NSA_ILi2EEEEEESQ_EEESC_S1U_EEENS5_IJS1X_SU_NS5_IJSB_NSA_ILi1024EEEEEEEEEEEEEEvS22_EENS_8epilogue10collective18CollectiveEpilogueINS2D_23Sm100TmaWarpSpecializedILi4ELi2ELi64ELb1ELb0EEEJNS5_IJNSA_ILi128EEESF_SF_EEENS5_IJNSL_IS2I_SC_EENSL_INSA_ILi64EEESC_EEEEENS_10bfloat16_tESK_S2O_SK_NS2D_6fusion15FusionCallbacksIS2H_NS2P_17LinearCombinationIS2O_fS2O_fLNS_15FloatRoundStyleE2EEES2J_S2N_JEEENS4_5SM1004TMEM4LOAD26SM100_TMEM_LOAD_32dp32b64xENS4_13SM90_TMA_LOADENS1I_IS1K_NS1L_ILi16EEENSL_INS5_IJS1N_S2L_EEENS5_IJS2L_SC_EEEEEEENS4_39AutoVectorizingCopyWithAssumedAlignmentILi128EEENS4_14SM90_TMA_STOREES34_S36_S36_EEEvvEEEEvNT_6ParamsE)
        /*0038*/ 	.word	0x00000000


	//----- nvinfo : EIATTR_MIN_STACK_SIZE
	.align		4
.L_27:
        /*003c*/ 	.byte	0x04, 0x12
        /*003e*/ 	.short	(.L_29 - .L_28)
	.align		4
.L_28:
        /*0040*/ 	.word	index@(_ZN7cutlass13device_kernelINS_4gemm6kernel13GemmUniversalIN4cute5tupleIJiiiiEEENS1_10collective13CollectiveMmaINS1_46MainloopSm100TmaUmmaWarpSpecializedBlockScaledILi4ELi2ELi1ENS5_IJNS4_1CILi4EEESB_NSA_ILi1EEEEEEEENS5_IJNSA_ILi256EEESF_SF_EEENS5_IJNS_12float_e2m1_tENS_13float_ue4m3_tEEEENS5_IJNS5_IJlSC_lEEENS4_6LayoutINS5_IJNS5_IJNS5_IJNSA_ILi32EEESB_EEEiEEENS5_IJNS5_IJNSA_ILi16EEESB_EEEiEEENS5_IJSC_iEEEEEENS5_IJSR_NS5_IJNS5_IJNSA_ILi0EEESC_EEENSA_ILi512EEEEEENS5_IJSU_iEEEEEEEEEEESJ_S11_NS4_8TiledMMAINS4_8MMA_AtomIJNS4_23SM100_MMA_MXF4_2x1SM_SSISH_SH_fSI_Li256ELi256ELi16ELNS4_4UMMA5MajorE0ELS16_0ELNS15_7ScaleInE0ELS17_0EEEEEENSL_INS5_IJSC_SC_SC_EEENS5_IJSU_SU_SU_EEEEENS5_IJNS4_10UnderscoreES1D_S1D_EEEEENS5_IJNS4_28SM100_TMA_2SM_LOAD_MULTICASTES1G_EEENS5_IJNS4_14ComposedLayoutINS4_7SwizzleILi3ELi4ELi3EEENS4_18smem_ptr_flag_bitsILi4EEENSL_INS5_IJNSA_ILi8EEESF_EEENS5_IJSF_SC_EEEEEEENSL_INS5_IJNS5_IJNS5_IJSN_SC_EEESQ_EEESC_NS5_IJSC_SB_EEEEEENS5_IJNS5_IJNS5_IJSQ_SW_EEESV_EEESU_NS5_IJSB_SW_EEEEEEEEEEEvNS4_8identityES1H_NS5_IJS1R_NSL_INS5_IJNS5_IJNS5_IJSN_NSA_ILi2EEEEEESQ_EEESC_S1U_EEENS5_IJS1X_SU_NS5_IJSB_NSA_ILi1024EEEEEEEEEEEEEEvS22_EENS_8epilogue10collective18CollectiveEpilogueINS2D_23Sm100TmaWarpSpecializedILi4ELi2ELi64ELb1ELb0EEEJNS5_IJNSA_ILi128EEESF_SF_EEENS5_IJNSL_IS2I_SC_EENSL_INSA_ILi64EEESC_EEEEENS_10bfloat16_tESK_S2O_SK_NS2D_6fusion15FusionCallbacksIS2H_NS2P_17LinearCombinationIS2O_fS2O_fLNS_15FloatRoundStyleE2EEES2J_S2N_JEEENS4_5SM1004TMEM4LOAD26SM100_TMEM_LOAD_32dp32b64xENS4_13SM90_TMA_LOADENS1I_IS1K_NS1L_ILi16EEENSL_INS5_IJS1N_S2L_EEENS5_IJS2L_SC_EEEEEEENS4_39AutoVectorizingCopyWithAssumedAlignmentILi128EEENS4_14SM90_TMA_STOREES34_S36_S36_EEEvvEEEEvNT_6ParamsE)
        /*0044*/ 	.word	0x00000000
.L_29:


//--------------------- .nv.compat                --------------------------
	.section	.nv.compat,"",@"SHT_CUDA_COMPAT_INFO"
	.align	4
        /*0000*/ 	.byte	0x02, 0x09, 0x01, 0x00, 0x02, 0x02, 0x02, 0x00, 0x02, 0x05, 0x05, 0x00, 0x03, 0x07, 0x01, 0x01
        /*0010*/ 	.byte	0x02, 0x03, 0x01, 0x00, 0x02, 0x06, 0x01, 0x00, 0x04, 0x0b, 0x08, 0x00, 0x09, 0x00, 0x00, 0x00
        /*0020*/ 	.byte	0x00, 0x00, 0x00, 0x00


//--------------------- .nv.info._ZN7cutlass13device_kernelINS_4gemm6kernel13GemmUniversalIN4cute5tupleIJiiiiEEENS1_10collective13CollectiveMmaINS1_46MainloopSm100TmaUmmaWarpSpecializedBlockScaledILi4ELi2ELi1ENS5_IJNS4_1CILi4EEESB_NSA_ILi1EEEEEEEENS5_IJNSA_ILi256EEESF_SF_EEENS5_IJNS_12float_e2m1_tENS_13float_ue4m3_tEEEENS5_IJNS5_IJlSC_lEEENS4_6LayoutINS5_IJNS5_IJNS5_IJNSA_ILi32EEESB_EEEiEEENS5_IJNS5_IJNSA_ILi16EEESB_EEEiEEENS5_IJSC_iEEEEEENS5_IJSR_NS5_IJNS5_IJNSA_ILi0EEESC_EEENSA_ILi512EEEEEENS5_IJSU_iEEEEEEEEEEESJ_S11_NS4_8TiledMMAINS4_8MMA_AtomIJNS4_23SM100_MMA_MXF4_2x1SM_SSISH_SH_fSI_Li256ELi256ELi16ELNS4_4UMMA5MajorE0ELS16_0ELNS15_7ScaleInE0ELS17_0EEEEEENSL_INS5_IJSC_SC_SC_EEENS5_IJSU_SU_SU_EEEEENS5_IJNS4_10UnderscoreES1D_S1D_EEEEENS5_IJNS4_28SM100_TMA_2SM_LOAD_MULTICASTES1G_EEENS5_IJNS4_14ComposedLayoutINS4_7SwizzleILi3ELi4ELi3EEENS4_18smem_ptr_flag_bitsILi4EEENSL_INS5_IJNSA_ILi8EEESF_EEENS5_IJSF_SC_EEEEEEENSL_INS5_IJNS5_IJNS5_IJSN_SC_EEESQ_EEESC_NS5_IJSC_SB_EEEEEENS5_IJNS5_IJNS5_IJSQ_SW_EEESV_EEESU_NS5_IJSB_SW_EEEEEEEEEEEvNS4_8identityES1H_NS5_IJS1R_NSL_INS5_IJNS5_IJNS5_IJSN_NSA_ILi2EEEEEESQ_EEESC_S1U_EEENS5_IJS1X_SU_NS5_IJSB_NSA_ILi1024EEEEEEEEEEEEEEvS22_EENS_8epilogue10collective18CollectiveEpilogueINS2D_23Sm100TmaWarpSpecializedILi4ELi2ELi64ELb1ELb0EEEJNS5_IJNSA_ILi128EEESF_SF_EEENS5_IJNSL_IS2I_SC_EENSL_INSA_ILi64EEESC_EEEEENS_10bfloat16_tESK_S2O_SK_NS2D_6fusion15FusionCallbacksIS2H_NS2P_17LinearCombinationIS2O_fS2O_fLNS_15FloatRoundStyleE2EEES2J_S2N_JEEENS4_5SM1004TMEM4LOAD26SM100_TMEM_LOAD_32dp32b64xENS4_13SM90_TMA_LOADENS1I_IS1K_NS1L_ILi16EEENSL_INS5_IJS1N_S2L_EEENS5_IJS2L_SC_EEEEEEENS4_39AutoVectorizingCopyWithAssumedAlignmentILi128EEENS4_14SM90_TMA_STOREES34_S36_S36_EEEvvEEEEvNT_6ParamsE --------------------------
	.section	.nv.info._ZN7cutlass13device_kernelINS_4gemm6kernel13GemmUniversalIN4cute5tupleIJiiiiEEENS1_10collective13CollectiveMmaINS1_46MainloopSm100TmaUmmaWarpSpecializedBlockScaledILi4ELi2ELi1ENS5_IJNS4_1CILi4EEESB_NSA_ILi1EEEEEEEENS5_IJNSA_ILi256EEESF_SF_EEENS5_IJNS_12float_e2m1_tENS_13float_ue4m3_tEEEENS5_IJNS5_IJlSC_lEEENS4_6LayoutINS5_IJNS5_IJNS5_IJNSA_ILi32EEESB_EEEiEEENS5_IJNS5_IJNSA_ILi16EEESB_EEEiEEENS5_IJSC_iEEEEEENS5_IJSR_NS5_IJNS5_IJNSA_ILi0EEESC_EEENSA_ILi512EEEEEENS5_IJSU_iEEEEEEEEEEESJ_S11_NS4_8TiledMMAINS4_8MMA_AtomIJNS4_23SM100_MMA_MXF4_2x1SM_SSISH_SH_fSI_Li256ELi256ELi16ELNS4_4UMMA5MajorE0ELS16_0ELNS15_7ScaleInE0ELS17_0EEEEEENSL_INS5_IJSC_SC_SC_EEENS5_IJSU_SU_SU_EEEEENS5_IJNS4_10UnderscoreES1D_S1D_EEEEENS5_IJNS4_28SM100_TMA_2SM_LOAD_MULTICASTES1G_EEENS5_IJNS4_14ComposedLayoutINS4_7SwizzleILi3ELi4ELi3EEENS4_18smem_ptr_flag_bitsILi4EEENSL_INS5_IJNSA_ILi8EEESF_EEENS5_IJSF_SC_EEEEEEENSL_INS5_IJNS5_IJNS5_IJSN_SC_EEESQ_EEESC_NS5_IJSC_SB_EEEEEENS5_IJNS5_IJNS5_IJSQ_SW_EEESV_EEESU_NS5_IJSB_SW_EEEEEEEEEEEvNS4_8identityES1H_NS5_IJS1R_NSL_INS5_IJNS5_IJNS5_IJSN_NSA_ILi2EEEEEESQ_EEESC_S1U_EEENS5_IJS1X_SU_NS5_IJSB_NSA_ILi1024EEEEEEEEEEEEEEvS22_EENS_8epilogue10collective18CollectiveEpilogueINS2D_23Sm100TmaWarpSpecializedILi4ELi2ELi64ELb1ELb0EEEJNS5_IJNSA_ILi128EEESF_SF_EEENS5_IJNSL_IS2I_SC_EENSL_INSA_ILi64EEESC_EEEEENS_10bfloat16_tESK_S2O_SK_NS2D_6fusion15FusionCallbacksIS2H_NS2P_17LinearCombinationIS2O_fS2O_fLNS_15FloatRoundStyleE2EEES2J_S2N_JEEENS4_5SM1004TMEM4LOAD26SM100_TMEM_LOAD_32dp32b64xENS4_13SM90_TMA_LOADENS1I_IS1K_NS1L_ILi16EEENSL_INS5_IJS1N_S2L_EEENS5_IJS2L_SC_EEEEEEENS4_39AutoVectorizingCopyWithAssumedAlignmentILi128EEENS4_14SM90_TMA_STOREES34_S36_S36_EEEvvEEEEvNT_6ParamsE,"",@"SHT_CUDA_INFO"
	.sectionflags	@""
	.align	4


	//----- nvinfo : EIATTR_CUDA_API_VERSION
	.align		4
        /*0000*/ 	.byte	0x04, 0x37
        /*0002*/ 	.short	(.L_31 - .L_30)
.L_30:
        /*0004*/ 	.word	0x00000082


	//----- nvinfo : EIATTR_KPARAM_INFO
	.align		4
.L_31:
        /*0008*/ 	.byte	0x04, 0x17
        /*000a*/ 	.short	(.L_33 - .L_32)
.L_32:
        /*000c*/ 	.word	0x00000000
        /*0010*/ 	.short	0x0000
        /*0012*/ 	.short	0x0000
        /*0014*/ 	.byte	0x00, 0xf0, 0x01, 0x30


	//----- nvinfo : EIATTR_AT_ENTRY_FRAGMENTS
	.align		4
.L_33:
        /*0018*/ 	.byte	0x04, 0x4f
        /*001a*/ 	.short	(.L_35 - .L_34)


	//   ....[0]....
.L_34:
        /*001c*/ 	.word	0x00000007


	//----- nvinfo : EIATTR_RESERVED_SMEM_USED
	.align		4
.L_35:
        /*0020*/ 	.byte	0x01, 0x41
	.zero		2


	//----- nvinfo : EIATTR_SPARSE_MMA_MASK
	.align		4
        /*0024*/ 	.byte	0x03, 0x50
        /*0026*/ 	.short	0x0000


	//----- nvinfo : EIATTR_TCGEN05_2CTA_USED
	.align		4
        /*0028*/ 	.byte	0x01, 0x52
	.zero		2


	//----- nvinfo : EIATTR_MAXREG_COUNT
	.align		4
        /*002c*/ 	.byte	0x03, 0x1b
        /*002e*/ 	.short	0x00ff


	//----- nvinfo : EIATTR_NUM_BARRIERS
	.align		4
        /*0030*/ 	.byte	0x02, 0x4c
        /*0032*/ 	.byte	0x07
	.zero		1


	//----- nvinfo : EIATTR_EXTERNS
	.align		4
        /*0034*/ 	.byte	0x04, 0x0f
        /*0036*/ 	.short	(.L_37 - .L_36)


	//   ....[0]....
	.align		4
.L_36:
        /*0038*/ 	.word	index@(__assertfail)


	//----- nvinfo : EIATTR_MERCURY_ISA_VERSION
	.align		4
.L_37:
        /*003c*/ 	.byte	0x03, 0x5f
        /*003e*/ 	.short	0x0101


	//----- nvinfo : EIATTR_INT_WARP_WIDE_INSTR_OFFSETS
	.align		4
        /*0040*/ 	.byte	0x04, 0x31
        /*0042*/ 	.short	(.L_39 - .L_38)


	//   ....[0]....
.L_38:
        /*0044*/ 	.word	0x00000d50


	//   ....[1]....
        /*0048*/ 	.word	0x00000df0


	//   ....[2]....
        /*004c*/ 	.word	0x00005140


	//   ....[3]....
        /*0050*/ 	.word	0x00005160


	//   ....[4]....
        /*0054*/ 	.word	0x00005190


	//   ....[5]....
        /*0058*/ 	.word	0x00005d20


	//   ....[6]....
        /*005c*/ 	.word	0x00005d90


	//   ....[7]....
        /*0060*/ 	.word	0x00005ec0


	//   ....[8]....
        /*0064*/ 	.word	0x00005fc0


	//   ....[9]....
        /*0068*/ 	.word	0x00006030


	//   ....[10]....
        /*006c*/ 	.word	0x00006130


	//   ....[11]....
        /*0070*/ 	.word	0x000061c0


	//   ....[12]....
        /*0074*/ 	.word	0x00006270


	//----- nvinfo : EIATTR_COOP_GROUP_MASK_REGIDS
	.align		4
.L_39:
        /*0078*/ 	.byte	0x04, 0x29
        /*007a*/ 	.short	(.L_41 - .L_40)


	//   ....[0]....
.L_40:
        /*007c*/ 	.word	0xffffffff


	//   ....[1]....
        /*0080*/ 	.word	0xffffffff


	//   ....[2]....
        /*0084*/ 	.word	0xffffffff


	//   ....[3]....
        /*0088*/ 	.word	0xffffffff


	//   ....[4]....
        /*008c*/ 	.word	0xffffffff


	//   ....[5]....
        /*0090*/ 	.word	0xffffffff


	//   ....[6]....
        /*0094*/ 	.word	0xffffffff


	//   ....[7]....
        /*0098*/ 	.word	0xffffffff


	//   ....[8]....
        /*009c*/ 	.word	0xffffffff


	//   ....[9]....
        /*00a0*/ 	.word	0xffffffff


	//   ....[10]....
        /*00a4*/ 	.word	0xffffffff


	//   ....[11]....
        /*00a8*/ 	.word	0xffffffff


	//   ....[12]....
        /*00ac*/ 	.word	0xffffffff


	//   ....[13]....
        /*00b0*/ 	.word	0xffffffff


	//----- nvinfo : EIATTR_COOP_GROUP_INSTR_OFFSETS
	.align		4
.L_41:
        /*00b4*/ 	.byte	0x04, 0x28
        /*00b6*/ 	.short	(.L_43 - .L_42)


	//   ....[0]....
.L_42:
        /*00b8*/ 	.word	0x000000a0


	//   ....[1]....
        /*00bc*/ 	.word	0x00000560


	//   ....[2]....
        /*00c0*/ 	.word	0x00000720


	//   ....[3]....
        /*00c4*/ 	.word	0x000008b0


	//   ....[4]....
        /*00c8*/ 	.word	0x000009a0


	//   ....[5]....
        /*00cc*/ 	.word	0x00000b00


	//   ....[6]....
        /*00d0*/ 	.word	0x00000c30


	//   ....[7]....
        /*00d4*/ 	.word	0x00000e70


	//   ....[8]....
        /*00d8*/ 	.word	0x00002870


	//   ....[9]....
        /*00dc*/ 	.word	0x00003730


	//   ....[10]....
        /*00e0*/ 	.word	0x00003c10


	//   ....[11]....
        /*00e4*/ 	.word	0x00003c40


	//   ....[12]....
        /*00e8*/ 	.word	0x00005020


	//   ....[13]....
        /*00ec*/ 	.word	0x00005250


	//----- nvinfo : EIATTR_VRC_CTA_INIT_COUNT
	.align		4
.L_43:
        /*00f0*/ 	.byte	0x02, 0x4a
        /*00f2*/ 	.byte	0x80
	.zero		1


	//----- nvinfo : EIATTR_SYSCALL_OFFSETS
	.align		4
        /*00f4*/ 	.byte	0x04, 0x46
        /*00f6*/ 	.short	(.L_45 - .L_44)


	//   ....[0]....
.L_44:
        /*00f8*/ 	.word	0x00006f60


	//   ....[1]....
        /*00fc*/ 	.word	0x00007050


	//   ....[2]....
        /*0100*/ 	.word	0x00007a00


	//   ....[3]....
        /*0104*/ 	.word	0x00008ed0


	//   ....[4]....
        /*0108*/ 	.word	0x0000a330


	//   ....[5]....
        /*010c*/ 	.word	0x0000b770


	//----- nvinfo : EIATTR_MBARRIER_INSTR_OFFSETS
	.align		4
.L_45:
        /*0110*/ 	.byte	0x04, 0x39
        /*0112*/ 	.short	(.L_47 - .L_46)


	//   ....[0]....
.L_46:
        /*0114*/ 	.word	0x00000690
        /*0118*/ 	.word	0x000000ff
        /*011c*/ 	.word	0x00000000
        /*0120*/ 	.short	0x0100
        /*0122*/ 	.byte	0x04
	.zero		1


	//   ....[1]....
        /*0124*/ 	.word	0x000006a0
        /*0128*/ 	.word	0x000000ff
        /*012c*/ 	.word	0x00000020
        /*0130*/ 	.short	0x0100
        /*0132*/ 	.byte	0x04
	.zero		1


	//   ....[2]....
        /*0134*/ 	.word	0x000006b0
        /*0138*/ 	.word	0x000000ff
        /*013c*/ 	.word	0x00000008
        /*0140*/ 	.short	0x0100
        /*0142*/ 	.byte	0x04
	.zero		1


	//   ....[3]....
        /*0144*/ 	.word	0x000006c0
        /*0148*/ 	.word	0x000000ff
        /*014c*/ 	.word	0x00000028
        /*0150*/ 	.short	0x0100
        /*0152*/ 	.byte	0x04
	.zero		1


	//   ....[4]....
        /*0154*/ 	.word	0x000006d0
        /*0158*/ 	.word	0x000000ff
        /*015c*/ 	.word	0x00000010
        /*0160*/ 	.short	0x0100
        /*0162*/ 	.byte	0x04
	.zero		1


	//   ....[5]....
        /*0164*/ 	.word	0x000006e0
        /*0168*/ 	.word	0x000000ff
        /*016c*/ 	.word	0x00000030
        /*0170*/ 	.short	0x0100
        /*0172*/ 	.byte	0x04
	.zero		1


	//   ....[6]....
        /*0174*/ 	.word	0x000006f0
        /*0178*/ 	.word	0x000000ff
        /*017c*/ 	.word	0x00000018
        /*0180*/ 	.short	0x0100
        /*0182*/ 	.byte	0x04
	.zero		1


	//   ....[7]....
        /*0184*/ 	.word	0x00000700
        /*0188*/ 	.word	0x000000ff
        /*018c*/ 	.word	0x00000038
        /*0190*/ 	.short	0x0100
        /*0192*/ 	.byte	0x04
	.zero		1


	//   ....[8]....
        /*0194*/ 	.word	0x00000820
        /*0198*/ 	.word	0x000000ff
        /*019c*/ 	.word	0x00000040
        /*01a0*/ 	.short	0x0100
        /*01a2*/ 	.byte	0x04
	.zero		1


	//   ....[9]....
        /*01a4*/ 	.word	0x00000830
        /*01a8*/ 	.word	0x000000ff
        /*01ac*/ 	.word	0x00000060
        /*01b0*/ 	.short	0x0100
        /*01b2*/ 	.byte	0x04
	.zero		1


	//   ....[10]....
        /*01b4*/ 	.word	0x00000840
        /*01b8*/ 	.word	0x000000ff
        /*01bc*/ 	.word	0x00000048
        /*01c0*/ 	.short	0x0100
        /*01c2*/ 	.byte	0x04
	.zero		1


	//   ....[11]....
        /*01c4*/ 	.word	0x00000850
        /*01c8*/ 	.word	0x000000ff
        /*01cc*/ 	.word	0x00000068
        /*01d0*/ 	.short	0x0100
        /*01d2*/ 	.byte	0x04
	.zero		1


	//   ....[12]....
        /*01d4*/ 	.word	0x00000860
        /*01d8*/ 	.word	0x000000ff
        /*01dc*/ 	.word	0x00000050
        /*01e0*/ 	.short	0x0100
        /*01e2*/ 	.byte	0x04
	.zero		1


	//   ....[13]....
        /*01e4*/ 	.word	0x00000870
        /*01e8*/ 	.word	0x000000ff
        /*01ec*/ 	.word	0x00000070
        /*01f0*/ 	.short	0x0100
        /*01f2*/ 	.byte	0x04
	.zero		1


	//   ....[14]....
        /*01f4*/ 	.word	0x00000880
        /*01f8*/ 	.word	0x000000ff
        /*01fc*/ 	.word	0x00000058
        /*0200*/ 	.short	0x0100
        /*0202*/ 	.byte	0x04
	.zero		1


	//   ....[15]....
        /*0204*/ 	.word	0x00000890
        /*0208*/ 	.word	0x000000ff
        /*020c*/ 	.word	0x00000078
        /*0210*/ 	.short	0x0100
        /*0212*/ 	.byte	0x04
	.zero		1


	//   ....[16]....
        /*0214*/ 	.word	0x00000970
        /*0218*/ 	.word	0x000000ff
        /*021c*/ 	.word	0x00000080
        /*0220*/ 	.short	0x0100
        /*0222*/ 	.byte	0x06
	.zero		1


	//   ....[17]....
        /*0224*/ 	.word	0x00000980
        /*0228*/ 	.word	0x000000ff
        /*022c*/ 	.word	0x00000088
        /*0230*/ 	.short	0x0100
        /*0232*/ 	.byte	0x06
	.zero		1


	//   ....[18]....
        /*0234*/ 	.word	0x00000ab0
        /*0238*/ 	.word	0x000000ff
        /*023c*/ 	.word	0x00000090
        /*0240*/ 	.short	0x0100
        /*0242*/ 	.byte	0x06
	.zero		1


	//   ....[19]....
        /*0244*/ 	.word	0x00000ac0
        /*0248*/ 	.word	0x000000ff
        /*024c*/ 	.word	0x000000a0
        /*0250*/ 	.short	0x0100
        /*0252*/ 	.byte	0x06
	.zero		1


	//   ....[20]....
        /*0254*/ 	.word	0x00000ad0
        /*0258*/ 	.word	0x000000ff
        /*025c*/ 	.word	0x00000098
        /*0260*/ 	.short	0x0100
        /*0262*/ 	.byte	0x06
	.zero		1


	//   ....[21]....
        /*0264*/ 	.word	0x00000ae0
        /*0268*/ 	.word	0x000000ff
        /*026c*/ 	.word	0x000000a8
        /*0270*/ 	.short	0x0100
        /*0272*/ 	.byte	0x06
	.zero		1


	//   ....[22]....
        /*0274*/ 	.word	0x00000c00
        /*0278*/ 	.word	0x000000ff
        /*027c*/ 	.word	0x000000b0
        /*0280*/ 	.short	0x0100
        /*0282*/ 	.byte	0x04
	.zero		1


	//   ....[23]....
        /*0284*/ 	.word	0x00000c10
        /*0288*/ 	.word	0x000000ff
        /*028c*/ 	.word	0x000000b8
        /*0290*/ 	.short	0x0100
        /*0292*/ 	.byte	0x04
	.zero		1


	//   ....[24]....
        /*0294*/ 	.word	0x00000d00
        /*0298*/ 	.word	0x000000ff
        /*029c*/ 	.word	0x000000c0
        /*02a0*/ 	.short	0x0100
        /*02a2*/ 	.byte	0x04
	.zero		1


	//   ....[25]....
        /*02a4*/ 	.word	0x00000d10
        /*02a8*/ 	.word	0x000000ff
        /*02ac*/ 	.word	0x000000d0
        /*02b0*/ 	.short	0x0100
        /*02b2*/ 	.byte	0x04
	.zero		1


	//   ....[26]....
        /*02b4*/ 	.word	0x00000d20
        /*02b8*/ 	.word	0x000000ff
        /*02bc*/ 	.word	0x000000c8
        /*02c0*/ 	.short	0x0100
        /*02c2*/ 	.byte	0x04
	.zero		1


	//   ....[27]....
        /*02c4*/ 	.word	0x00000d30
        /*02c8*/ 	.word	0x000000ff
        /*02cc*/ 	.word	0x000000d8
        /*02d0*/ 	.short	0x0100
        /*02d2*/ 	.byte	0x04
	.zero		1


	//   ....[28]....
        /*02d4*/ 	.word	0x00000e30
        /*02d8*/ 	.word	0x000000ff
        /*02dc*/ 	.word	0x000000e0
        /*02e0*/ 	.short	0x0100
        /*02e2*/ 	.byte	0x06
	.zero		1


	//   ....[29]....
        /*02e4*/ 	.word	0x00001d50
        /*02e8*/ 	.word	0x00000000
        /*02ec*/ 	.word	0x000000d0
        /*02f0*/ 	.short	0x010a
        /*02f2*/ 	.byte	0xff
	.zero		1


	//   ....[30]....
        /*02f4*/ 	.word	0x00001d70
        /*02f8*/ 	.word	0x00000000
        /*02fc*/ 	.word	0x000000c0
        /*0300*/ 	.short	0x0101
        /*0302*/ 	.byte	0xff
	.zero		1


	//   ....[31]....
        /*0304*/ 	.word	0x00001e30
        /*0308*/ 	.word	0x000000ff
        /*030c*/ 	.word	0x00000020
        /*0310*/ 	.short	0x010a
        /*0312*/ 	.byte	0x04
	.zero		1


	//   ....[32]....
        /*0314*/ 	.word	0x00001f40
        /*0318*/ 	.word	0x000000ff
        /*031c*/ 	.word	0x00000020
        /*0320*/ 	.short	0x010a
        /*0322*/ 	.byte	0x05
	.zero		1


	//   ....[33]....
        /*0324*/ 	.word	0x000020a0
        /*0328*/ 	.word	0x000000ff
        /*032c*/ 	.word	0x00000020
        /*0330*/ 	.short	0x010a
        /*0332*/ 	.byte	0x06
	.zero		1


	//   ....[34]....
        /*0334*/ 	.word	0x000023a0
        /*0338*/ 	.word	0x000000ff
        /*033c*/ 	.word	0x00000088
        /*0340*/ 	.short	0x0101
        /*0342*/ 	.byte	0x07
	.zero		1


	//   ....[35]....
        /*0344*/ 	.word	0x000023c0
        /*0348*/ 	.word	0x000000ff
        /*034c*/ 	.word	0x00000020
        /*0350*/ 	.short	0x010a
        /*0352*/ 	.byte	0x04
	.zero		1


	//   ....[36]....
        /*0354*/ 	.word	0x00002440
        /*0358*/ 	.word	0x000000ff
        /*035c*/ 	.word	0x00000020
        /*0360*/ 	.short	0x010a
        /*0362*/ 	.byte	0x06
	.zero		1


	//   ....[37]....
        /*0364*/ 	.word	0x00002580
        /*0368*/ 	.word	0x000000ff
        /*036c*/ 	.word	0x00000020
        /*0370*/ 	.short	0x010a
        /*0372*/ 	.byte	0x04
	.zero		1


	//   ....[38]....
        /*0374*/ 	.word	0x000028a0
        /*0378*/ 	.word	0x00000003
        /*037c*/ 	.word	0x00000090
        /*0380*/ 	.short	0x010a
        /*0382*/ 	.byte	0xff
	.zero		1


	//   ....[39]....
        /*0384*/ 	.word	0x000029f0
        /*0388*/ 	.word	0x00000000
        /*038c*/ 	.word	0x00000000
        /*0390*/ 	.short	0x0101
        /*0392*/ 	.byte	0xff
	.zero		1


	//   ....[40]....
        /*0394*/ 	.word	0x00002fb0
        /*0398*/ 	.word	0x000000ff
        /*039c*/ 	.word	0x00000000
        /*03a0*/ 	.short	0x010a
        /*03a2*/ 	.byte	0x04
	.zero		1


	//   ....[41]....
        /*03a4*/ 	.word	0x00003040
        /*03a8*/ 	.word	0x000000ff
        /*03ac*/ 	.word	0x00000000
        /*03b0*/ 	.short	0x010a
        /*03b2*/ 	.byte	0x05
	.zero		1


	//   ....[42]....
        /*03b4*/ 	.word	0x000030d0
        /*03b8*/ 	.word	0x000000ff
        /*03bc*/ 	.word	0x00000000
        /*03c0*/ 	.short	0x010a
        /*03c2*/ 	.byte	0x05
	.zero		1


	//   ....[43]....
        /*03c4*/ 	.word	0x00003170
        /*03c8*/ 	.word	0x00000000
        /*03cc*/ 	.word	0x00000000
        /*03d0*/ 	.short	0x010a
        /*03d2*/ 	.byte	0xff
	.zero		1


	//   ....[44]....
        /*03d4*/ 	.word	0x00003290
        /*03d8*/ 	.word	0x00000000
        /*03dc*/ 	.word	0x000000c0
        /*03e0*/ 	.short	0x010a
        /*03e2*/ 	.byte	0xff
	.zero		1


	//   ....[45]....
        /*03e4*/ 	.word	0x00003300
        /*03e8*/ 	.word	0x00000004
        /*03ec*/ 	.word	0x00000000
        /*03f0*/ 	.short	0x0101
        /*03f2*/ 	.byte	0xff
	.zero		1


	//   ....[46]....
        /*03f4*/ 	.word	0x00003320
        /*03f8*/ 	.word	0x000000ff
        /*03fc*/ 	.word	0x000000a0
        /*0400*/ 	.short	0x010a
        /*0402*/ 	.byte	0x04
	.zero		1


	//   ....[47]....
        /*0404*/ 	.word	0x00003440
        /*0408*/ 	.word	0x00000000
        /*040c*/ 	.word	0x00000090
        /*0410*/ 	.short	0x010a
        /*0412*/ 	.byte	0xff
	.zero		1


	//   ....[48]....
        /*0414*/ 	.word	0x00003540
        /*0418*/ 	.word	0x00000000
        /*041c*/ 	.word	0x00000000
        /*0420*/ 	.short	0x0101
        /*0422*/ 	.byte	0xff
	.zero		1


	//   ....[49]....
        /*0424*/ 	.word	0x000035d0
        /*0428*/ 	.word	0x000000ff
        /*042c*/ 	.word	0x000000a0
        /*0430*/ 	.short	0x0106
        /*0432*/ 	.byte	0x04
	.zero		1


	//   ....[50]....
        /*0434*/ 	.word	0x000035f0
        /*0438*/ 	.word	0x000000ff
        /*043c*/ 	.word	0x000000a0
        /*0440*/ 	.short	0x010a
        /*0442*/ 	.byte	0x04
	.zero		1


	//   ....[51]....
        /*0444*/ 	.word	0x00003680
        /*0448*/ 	.word	0x000000ff
        /*044c*/ 	.word	0x000000a0
        /*0450*/ 	.short	0x0106
        /*0452*/ 	.byte	0x07
	.zero		1


	//   ....[52]....
        /*0454*/ 	.word	0x000036c0
        /*0458*/ 	.word	0x00000000
        /*045c*/ 	.word	0x000000a0
        /*0460*/ 	.short	0x010a
        /*0462*/ 	.byte	0xff
	.zero		1


	//   ....[53]....
        /*0464*/ 	.word	0x00003910
        /*0468*/ 	.word	0x000000ff
        /*046c*/ 	.word	0x00000008
        /*0470*/ 	.short	0x010a
        /*0472*/ 	.byte	0x05
	.zero		1


	//   ....[54]....
        /*0474*/ 	.word	0x00003930
        /*0478*/ 	.word	0x000000ff
        /*047c*/ 	.word	0x00000008
        /*0480*/ 	.short	0x010a
        /*0482*/ 	.byte	0x05
	.zero		1


	//   ....[55]....
        /*0484*/ 	.word	0x00003ac0
        /*0488*/ 	.word	0x000000ff
        /*048c*/ 	.word	0x00000008
        /*0490*/ 	.short	0x010a
        /*0492*/ 	.byte	0x05
	.zero		1


	//   ....[56]....
        /*0494*/ 	.word	0x00003ae0
        /*0498*/ 	.word	0x000000ff
        /*049c*/ 	.word	0x00000008
        /*04a0*/ 	.short	0x010a
        /*04a2*/ 	.byte	0x05
	.zero		1


	//   ....[57]....
        /*04a4*/ 	.word	0x00003ba0
        /*04a8*/ 	.word	0x000000ff
        /*04ac*/ 	.word	0x00000000
        /*04b0*/ 	.short	0x0101
        /*04b2*/ 	.byte	0x04
	.zero		1


	//   ....[58]....
        /*04b4*/ 	.word	0x00004200
        /*04b8*/ 	.word	0x00000002
        /*04bc*/ 	.word	0x00000090
        /*04c0*/ 	.short	0x010a
        /*04c2*/ 	.byte	0xff
	.zero		1


	//   ....[59]....
        /*04c4*/ 	.word	0x000042c0
        /*04c8*/ 	.word	0x00000002
        /*04cc*/ 	.word	0x00000000
        /*04d0*/ 	.short	0x0101
        /*04d2*/ 	.byte	0xff
	.zero		1


	//   ....[60]....
        /*04d4*/ 	.word	0x000043a0
        /*04d8*/ 	.word	0x000000ff
        /*04dc*/ 	.word	0x00000000
        /*04e0*/ 	.short	0x010a
        /*04e2*/ 	.byte	0x0d
	.zero		1


	//   ....[61]....
        /*04e4*/ 	.word	0x000043c0
        /*04e8*/ 	.word	0x000000ff
        /*04ec*/ 	.word	0x00000000
        /*04f0*/ 	.short	0x010a
        /*04f2*/ 	.byte	0x0d
	.zero		1


	//   ....[62]....
        /*04f4*/ 	.word	0x000044b0
        /*04f8*/ 	.word	0x000000ff
        /*04fc*/ 	.word	0x00000000
        /*0500*/ 	.short	0x010a
        /*0502*/ 	.byte	0x04
	.zero		1


	//   ....[63]....
        /*0504*/ 	.word	0x00004760
        /*0508*/ 	.word	0x000000ff
        /*050c*/ 	.word	0x000000b8
        /*0510*/ 	.short	0x010a
        /*0512*/ 	.byte	0x32
	.zero		1


	//   ....[64]....
        /*0514*/ 	.word	0x000049c0
        /*0518*/ 	.word	0x000000ff
        /*051c*/ 	.word	0x00000000
        /*0520*/ 	.short	0x010a
        /*0522*/ 	.byte	0x07
	.zero		1


	//   ....[65]....
        /*0524*/ 	.word	0x00004b00
        /*0528*/ 	.word	0x000000ff
        /*052c*/ 	.word	0x00000000
        /*0530*/ 	.short	0x010a
        /*0532*/ 	.byte	0x04
	.zero		1


	//   ....[66]....
        /*0534*/ 	.word	0x00005000
        /*0538*/ 	.word	0x000000ff
        /*053c*/ 	.word	0x000000e0
        /*0540*/ 	.short	0x010a
        /*0542*/ 	.byte	0x32
	.zero		1


	//   ....[67]....
        /*0544*/ 	.word	0x00005510
        /*0548*/ 	.word	0x0000000c
        /*054c*/ 	.word	0x00000090
        /*0550*/ 	.short	0x010a
        /*0552*/ 	.byte	0xff
	.zero		1


	//   ....[68]....
        /*0554*/ 	.word	0x00005680
        /*0558*/ 	.word	0x00000000
        /*055c*/ 	.word	0x00000000
        /*0560*/ 	.short	0x0101
        /*0562*/ 	.byte	0xff
	.zero		1


	//   ....[69]....
        /*0564*/ 	.word	0x00005b10
        /*0568*/ 	.word	0x000000ff
        /*056c*/ 	.word	0x00000088
        /*0570*/ 	.short	0x010a
        /*0572*/ 	.byte	0x15
	.zero		1


	//   ....[70]....
        /*0574*/ 	.word	0x00005c90
        /*0578*/ 	.word	0x000000ff
        /*057c*/ 	.word	0x00000060
        /*0580*/ 	.short	0x010a
        /*0582*/ 	.byte	0x15
	.zero		1


	//   ....[71]....
        /*0584*/ 	.word	0x00005e70
        /*0588*/ 	.word	0x000000ff
        /*058c*/ 	.word	0x00000040
        /*0590*/ 	.short	0x010b
        /*0592*/ 	.byte	0x15
	.zero		1


	//   ....[72]....
        /*0594*/ 	.word	0x00005e80
        /*0598*/ 	.word	0x000000ff
        /*059c*/ 	.word	0x00000000
        /*05a0*/ 	.short	0x0101
        /*05a2*/ 	.byte	0x2e
	.zero		1


	//   ....[73]....
        /*05a4*/ 	.word	0x00005e90
        /*05a8*/ 	.word	0x000000ff
        /*05ac*/ 	.word	0x00000068
        /*05b0*/ 	.short	0x010a
        /*05b2*/ 	.byte	0x15
	.zero		1


	//   ....[74]....
        /*05b4*/ 	.word	0x00005fe0
        /*05b8*/ 	.word	0x000000ff
        /*05bc*/ 	.word	0x00000048
        /*05c0*/ 	.short	0x010b
        /*05c2*/ 	.byte	0x15
	.zero		1


	//   ....[75]....
        /*05c4*/ 	.word	0x00005ff0
        /*05c8*/ 	.word	0x000000ff
        /*05cc*/ 	.word	0x00000000
        /*05d0*/ 	.short	0x0101
        /*05d2*/ 	.byte	0x2d
	.zero		1


	//   ....[76]....
        /*05d4*/ 	.word	0x00006000
        /*05d8*/ 	.word	0x000000ff
        /*05dc*/ 	.word	0x00000070
        /*05e0*/ 	.short	0x010a
        /*05e2*/ 	.byte	0x15
	.zero		1


	//   ....[77]....
        /*05e4*/ 	.word	0x00006150
        /*05e8*/ 	.word	0x000000ff
        /*05ec*/ 	.word	0x00000050
        /*05f0*/ 	.short	0x010b
        /*05f2*/ 	.byte	0x15
	.zero		1


	//   ....[78]....
        /*05f4*/ 	.word	0x00006160
        /*05f8*/ 	.word	0x000000ff
        /*05fc*/ 	.word	0x00000000
        /*0600*/ 	.short	0x0101
        /*0602*/ 	.byte	0x3e
	.zero		1


	//   ....[79]....
        /*0604*/ 	.word	0x00006170
        /*0608*/ 	.word	0x000000ff
        /*060c*/ 	.word	0x00000078
        /*0610*/ 	.short	0x010a
        /*0612*/ 	.byte	0x15
	.zero		1


	//   ....[80]....
        /*0614*/ 	.word	0x000063b0
        /*0618*/ 	.word	0x000000ff
        /*061c*/ 	.word	0x00000058
        /*0620*/ 	.short	0x010b
        /*0622*/ 	.byte	0x15
	.zero		1


	//   ....[81]....
        /*0624*/ 	.word	0x000063c0
        /*0628*/ 	.word	0x000000ff
        /*062c*/ 	.word	0x00000000
        /*0630*/ 	.short	0x0101
        /*0632*/ 	.byte	0x27
	.zero		1


	//   ....[82]....
        /*0634*/ 	.word	0x000063f0
        /*0638*/ 	.word	0x000000ff
        /*063c*/ 	.word	0x00000060
        /*0640*/ 	.short	0x010a
        /*0642*/ 	.byte	0x15
	.zero		1


	//   ....[83]....
        /*0644*/ 	.word	0x00006410
        /*0648*/ 	.word	0x000000ff
        /*064c*/ 	.word	0x00000068
        /*0650*/ 	.short	0x010a
        /*0652*/ 	.byte	0x15
	.zero		1


	//   ....[84]....
        /*0654*/ 	.word	0x00006430
        /*0658*/ 	.word	0x000000ff
        /*065c*/ 	.word	0x00000070
        /*0660*/ 	.short	0x010a
        /*0662*/ 	.byte	0x15
	.zero		1


	//   ....[85]....
        /*0664*/ 	.word	0x00006470
        /*0668*/ 	.word	0x00000000
        /*066c*/ 	.word	0x00000078
        /*0670*/ 	.short	0x010a
        /*0672*/ 	.byte	0xff
	.zero		1


	//   ....[86]....
        /*0674*/ 	.word	0x000067d0
        /*0678*/ 	.word	0x00000000
        /*067c*/ 	.word	0x00000090
        /*0680*/ 	.short	0x010a
        /*0682*/ 	.byte	0xff
	.zero		1


	//   ....[87]....
        /*0684*/ 	.word	0x000068a0
        /*0688*/ 	.word	0x00000000
        /*068c*/ 	.word	0x00000000
        /*0690*/ 	.short	0x0101
        /*0692*/ 	.byte	0xff
	.zero		1


	//   ....[88]....
        /*0694*/ 	.word	0x000074f0
        /*0698*/ 	.word	0x000000ff
        /*069c*/ 	.word	0x00000040
        /*06a0*/ 	.short	0x010a
        /*06a2*/ 	.byte	0x2e
	.zero		1


	//   ....[89]....
        /*06a4*/ 	.word	0x000075f0
        /*06a8*/ 	.word	0x000000ff
        /*06ac*/ 	.word	0x000000b0
        /*06b0*/ 	.short	0x010a
        /*06b2*/ 	.byte	0x2e
	.zero		1


	//   ....[90]....
        /*06b4*/ 	.word	0x000077a0
        /*06b8*/ 	.word	0x000000ff
        /*06bc*/ 	.word	0x00000040
        /*06c0*/ 	.short	0x010a
        /*06c2*/ 	.byte	0x2e
	.zero		1


	//   ....[91]....
        /*06c4*/ 	.word	0x000078e0
        /*06c8*/ 	.word	0x000000ff
        /*06cc*/ 	.word	0x000000b0
        /*06d0*/ 	.short	0x010a
        /*06d2*/ 	.byte	0x2e
	.zero		1


	//   ....[92]....
        /*06d4*/ 	.word	0x00007ad0
        /*06d8*/ 	.word	0x000000ff
        /*06dc*/ 	.word	0x00000000
        /*06e0*/ 	.short	0x0101
        /*06e2*/ 	.byte	0x05
	.zero		1


	//   ....[93]....
        /*06e4*/ 	.word	0x00008b40
        /*06e8*/ 	.word	0x00000000
        /*06ec*/ 	.word	0x00000000
        /*06f0*/ 	.short	0x0101
        /*06f2*/ 	.byte	0xff
	.zero		1


	//   ....[94]....
        /*06f4*/ 	.word	0x00008b50
        /*06f8*/ 	.word	0x00000003
        /*06fc*/ 	.word	0x00000040
        /*0700*/ 	.short	0x010a
        /*0702*/ 	.byte	0xff
	.zero		1


	//   ....[95]....
        /*0704*/ 	.word	0x00008c60
        /*0708*/ 	.word	0x00000003
        /*070c*/ 	.word	0x00000040
        /*0710*/ 	.short	0x010a
        /*0712*/ 	.byte	0xff
	.zero		1


	//   ....[96]....
        /*0714*/ 	.word	0x00009fb0
        /*0718*/ 	.word	0x00000000
        /*071c*/ 	.word	0x00000000
        /*0720*/ 	.short	0x0101
        /*0722*/ 	.byte	0xff
	.zero		1


	//   ....[97]....
        /*0724*/ 	.word	0x00009ff0
        /*0728*/ 	.word	0x00000067
        /*072c*/ 	.word	0x00000040
        /*0730*/ 	.short	0x010a
        /*0732*/ 	.byte	0xff
	.zero		1


	//   ....[98]....
        /*0734*/ 	.word	0x0000a0c0
        /*0738*/ 	.word	0x00000067
        /*073c*/ 	.word	0x00000040
        /*0740*/ 	.short	0x010a
        /*0742*/ 	.byte	0xff
	.zero		1


	//   ....[99]....
        /*0744*/ 	.word	0x0000b410
        /*0748*/ 	.word	0x00000000
        /*074c*/ 	.word	0x00000000
        /*0750*/ 	.short	0x0101
        /*0752*/ 	.byte	0xff
	.zero		1


	//   ....[100]....
        /*0754*/ 	.word	0x0000b430
        /*0758*/ 	.word	0x00000010
        /*075c*/ 	.word	0x00000040
        /*0760*/ 	.short	0x010a
        /*0762*/ 	.byte	0xff
	.zero		1


	//   ....[101]....
        /*0764*/ 	.word	0x0000b500
        /*0768*/ 	.word	0x00000010
        /*076c*/ 	.word	0x00000040
        /*0770*/ 	.short	0x010a
        /*0772*/ 	.byte	0xff
	.zero		1


	//   ....[102]....
        /*0774*/ 	.word	0x0000c840
        /*0778*/ 	.word	0x00000000
        /*077c*/ 	.word	0x00000000
        /*0780*/ 	.short	0x0101
        /*0782*/ 	.byte	0xff
	.zero		1


	//   ....[103]....
        /*0784*/ 	.word	0x0000c9a0
        /*0788*/ 	.word	0x000000ff
        /*078c*/ 	.word	0x00000000
        /*0790*/ 	.short	0x0101
        /*0792*/ 	.byte	0x08
	.zero		1


	//   ....[104]....
        /*0794*/ 	.word	0x0000c9d0
        /*0798*/ 	.word	0x000000ff
        /*079c*/ 	.word	0x000000e0
        /*07a0*/ 	.short	0x0101
        /*07a2*/ 	.byte	0x2e
	.zero		1


	//   ....[105]....
        /*07a4*/ 	.word	0x0000cb20
        /*07a8*/ 	.word	0x000000ff
        /*07ac*/ 	.word	0x00000000
        /*07b0*/ 	.short	0x0101
        /*07b2*/ 	.byte	0x06
	.zero		1


	//   ....[106]....
        /*07b4*/ 	.word	0x0000cb40
        /*07b8*/ 	.word	0x00000000
        /*07bc*/ 	.word	0x000000d0
        /*07c0*/ 	.short	0x010a
        /*07c2*/ 	.byte	0xff
	.zero		1


	//   ....[107]....
        /*07c4*/ 	.word	0x0000cba0
        /*07c8*/ 	.word	0x00000000
        /*07cc*/ 	.word	0x00000020
        /*07d0*/ 	.short	0x010a
        /*07d2*/ 	.byte	0xff
	.zero		1


	//   ....[108]....
        /*07d4*/ 	.word	0x0000cc00
        /*07d8*/ 	.word	0x00000000
        /*07dc*/ 	.word	0x00000020
        /*07e0*/ 	.short	0x010a
        /*07e2*/ 	.byte	0xff
	.zero		1


	//   ....[109]....
        /*07e4*/ 	.word	0x0000cc50
        /*07e8*/ 	.word	0x00000003
        /*07ec*/ 	.word	0x00000090
        /*07f0*/ 	.short	0x010a
        /*07f2*/ 	.byte	0xff
	.zero		1


	//   ....[110]....
        /*07f4*/ 	.word	0x0000ccb0
        /*07f8*/ 	.word	0x00000000
        /*07fc*/ 	.word	0x00000000
        /*0800*/ 	.short	0x010a
        /*0802*/ 	.byte	0xff
	.zero		1


	//   ....[111]....
        /*0804*/ 	.word	0x0000cd10
        /*0808*/ 	.word	0x00000000
        /*080c*/ 	.word	0x00000000
        /*0810*/ 	.short	0x010a
        /*0812*/ 	.byte	0xff
	.zero		1


	//   ....[112]....
        /*0814*/ 	.word	0x0000cd70
        /*0818*/ 	.word	0x00000000
        /*081c*/ 	.word	0x00000000
        /*0820*/ 	.short	0x010a
        /*0822*/ 	.byte	0xff
	.zero		1


	//   ....[113]....
        /*0824*/ 	.word	0x0000cdc0
        /*0828*/ 	.word	0x00000000
        /*082c*/ 	.word	0x000000c0
        /*0830*/ 	.short	0x010a
        /*0832*/ 	.byte	0xff
	.zero		1


	//   ....[114]....
        /*0834*/ 	.word	0x0000ce20
        /*0838*/ 	.word	0x00000000
        /*083c*/ 	.word	0x000000a0
        /*0840*/ 	.short	0x010a
        /*0842*/ 	.byte	0xff
	.zero		1


	//   ....[115]....
        /*0844*/ 	.word	0x0000ce70
        /*0848*/ 	.word	0x00000000
        /*084c*/ 	.word	0x00000090
        /*0850*/ 	.short	0x010a
        /*0852*/ 	.byte	0xff
	.zero		1


	//   ....[116]....
        /*0854*/ 	.word	0x0000ced0
        /*0858*/ 	.word	0x00000000
        /*085c*/ 	.word	0x000000a0
        /*0860*/ 	.short	0x010a
        /*0862*/ 	.byte	0xff
	.zero		1


	//   ....[117]....
        /*0864*/ 	.word	0x0000cf30
        /*0868*/ 	.word	0x00000005
        /*086c*/ 	.word	0x00000008
        /*0870*/ 	.short	0x010a
        /*0872*/ 	.byte	0xff
	.zero		1


	//   ....[118]....
        /*0874*/ 	.word	0x0000d010
        /*0878*/ 	.word	0x00000003
        /*087c*/ 	.word	0x00000008
        /*0880*/ 	.short	0x010a
        /*0882*/ 	.byte	0xff
	.zero		1


	//   ....[119]....
        /*0884*/ 	.word	0x0000d060
        /*0888*/ 	.word	0x00000002
        /*088c*/ 	.word	0x00000090
        /*0890*/ 	.short	0x010a
        /*0892*/ 	.byte	0xff
	.zero		1


	//   ....[120]....
        /*0894*/ 	.word	0x0000d0c0
        /*0898*/ 	.word	0x00000002
        /*089c*/ 	.word	0x00000000
        /*08a0*/ 	.short	0x010a
        /*08a2*/ 	.byte	0xff
	.zero		1


	//   ....[121]....
        /*08a4*/ 	.word	0x0000d120
        /*08a8*/ 	.word	0x00000002
        /*08ac*/ 	.word	0x000000b8
        /*08b0*/ 	.short	0x010a
        /*08b2*/ 	.byte	0xff
	.zero		1


	//   ....[122]....
        /*08b4*/ 	.word	0x0000d180
        /*08b8*/ 	.word	0x00000002
        /*08bc*/ 	.word	0x00000000
        /*08c0*/ 	.short	0x010a
        /*08c2*/ 	.byte	0xff
	.zero		1


	//   ....[123]....
        /*08c4*/ 	.word	0x0000d1e0
        /*08c8*/ 	.word	0x00000000
        /*08cc*/ 	.word	0x000000e0
        /*08d0*/ 	.short	0x010a
        /*08d2*/ 	.byte	0xff
	.zero		1


	//   ....[124]....
        /*08d4*/ 	.word	0x0000d230
        /*08d8*/ 	.word	0x0000000c
        /*08dc*/ 	.word	0x00000090
        /*08e0*/ 	.short	0x010a
        /*08e2*/ 	.byte	0xff
	.zero		1


	//   ....[125]....
        /*08e4*/ 	.word	0x0000d290
        /*08e8*/ 	.word	0x00000000
        /*08ec*/ 	.word	0x00000088
        /*08f0*/ 	.short	0x010a
        /*08f2*/ 	.byte	0xff
	.zero		1


	//   ....[126]....
        /*08f4*/ 	.word	0x0000d2f0
        /*08f8*/ 	.word	0x00000000
        /*08fc*/ 	.word	0x00000060
        /*0900*/ 	.short	0x010a
        /*0902*/ 	.byte	0xff
	.zero		1


	//   ....[127]....
        /*0904*/ 	.word	0x0000d350
        /*0908*/ 	.word	0x00000000
        /*090c*/ 	.word	0x00000068
        /*0910*/ 	.short	0x010a
        /*0912*/ 	.byte	0xff
	.zero		1


	//   ....[128]....
        /*0914*/ 	.word	0x0000d3b0
        /*0918*/ 	.word	0x00000000
        /*091c*/ 	.word	0x00000070
        /*0920*/ 	.short	0x010a
        /*0922*/ 	.byte	0xff
	.zero		1


	//   ....[129]....
        /*0924*/ 	.word	0x0000d410
        /*0928*/ 	.word	0x00000000
        /*092c*/ 	.word	0x00000078
        /*0930*/ 	.short	0x010a
        /*0932*/ 	.byte	0xff
	.zero		1


	//   ....[130]....
        /*0934*/ 	.word	0x0000d470
        /*0938*/ 	.word	0x00000000
        /*093c*/ 	.word	0x00000060
        /*0940*/ 	.short	0x010a
        /*0942*/ 	.byte	0xff
	.zero		1


	//   ....[131]....
        /*0944*/ 	.word	0x0000d4d0
        /*0948*/ 	.word	0x00000000
        /*094c*/ 	.word	0x00000068
        /*0950*/ 	.short	0x010a
        /*0952*/ 	.byte	0xff
	.zero		1


	//   ....[132]....
        /*0954*/ 	.word	0x0000d530
        /*0958*/ 	.word	0x00000000
        /*095c*/ 	.word	0x00000070
        /*0960*/ 	.short	0x010a
        /*0962*/ 	.byte	0xff
	.zero		1


	//   ....[133]....
        /*0964*/ 	.word	0x0000d580
        /*0968*/ 	.word	0x00000000
        /*096c*/ 	.word	0x00000090
        /*0970*/ 	.short	0x010a
        /*0972*/ 	.byte	0xff
	.zero		1


	//   ....[134]....
        /*0974*/ 	.word	0x0000d5e0
        /*0978*/ 	.word	0x00000003
        /*097c*/ 	.word	0x00000040
        /*0980*/ 	.short	0x010a
        /*0982*/ 	.byte	0xff
	.zero		1


	//   ....[135]....
        /*0984*/ 	.word	0x0000d640
        /*0988*/ 	.word	0x00000003
        /*098c*/ 	.word	0x000000b0
        /*0990*/ 	.short	0x010a
        /*0992*/ 	.byte	0xff
	.zero		1


	//   ....[136]....
        /*0994*/ 	.word	0x0000d690
        /*0998*/ 	.word	0x00000003
        /*099c*/ 	.word	0x00000040
        /*09a0*/ 	.short	0x010a
        /*09a2*/ 	.byte	0xff
	.zero		1


	//   ....[137]....
        /*09a4*/ 	.word	0x0000d6e0
        /*09a8*/ 	.word	0x00000067
        /*09ac*/ 	.word	0x00000040
        /*09b0*/ 	.short	0x010a
        /*09b2*/ 	.byte	0xff
	.zero		1


	//   ....[138]....
        /*09b4*/ 	.word	0x0000d730
        /*09b8*/ 	.word	0x00000010
        /*09bc*/ 	.word	0x00000040
        /*09c0*/ 	.short	0x010a
        /*09c2*/ 	.byte	0xff
	.zero		1


	//----- nvinfo : EIATTR_NUM_MBARRIERS
	.align		4
.L_47:
        /*09c4*/ 	.byte	0x03, 0x38
        /*09c6*/ 	.short	0x001d


	//----- nvinfo : EIATTR_EXIT_INSTR_OFFSETS
	.align		4
        /*09c8*/ 	.byte	0x04, 0x1c
        /*09ca*/ 	.short	(.L_49 - .L_48)


	//   ....[0]....
.L_48:
        /*09cc*/ 	.word	0x000031a0


	//   ....[1]....
        /*09d0*/ 	.word	0x00003690


	//   ....[2]....
        /*09d4*/ 	.word	0x000036f0


	//   ....[3]....
        /*09d8*/ 	.word	0x00005260


	//   ....[4]....
        /*09dc*/ 	.word	0x000064a0


	//   ....[5]....
        /*09e0*/ 	.word	0x000064e0


	//   ....[6]....
        /*09e4*/ 	.word	0x0000ca20


	//   ....[7]....
        /*09e8*/ 	.word	0x0000ca90


	//   ....[8]....
        /*09ec*/ 	.word	0x0000cac0


	//   ....[9]....
        /*09f0*/ 	.word	0x0000cb30


	//----- nvinfo : EIATTR_MAX_THREADS
	.align		4
.L_49:
        /*09f4*/ 	.byte	0x04, 0x05
        /*09f6*/ 	.short	(.L_51 - .L_50)
.L_50:
        /*09f8*/ 	.word	0x00000100
        /*09fc*/ 	.word	0x00000001
        /*0a00*/ 	.word	0x00000001


	//----- nvinfo : EIATTR_CRS_STACK_SIZE
	.align		4
.L_51:
        /*0a04*/ 	.byte	0x04, 0x1e
        /*0a06*/ 	.short	(.L_53 - .L_52)
.L_52:
        /*0a08*/ 	.word	0x00000000


	//----- nvinfo : EIATTR_CBANK_PARAM_SIZE
	.align		4
.L_53:
        /*0a0c*/ 	.byte	0x03, 0x19
        /*0a0e*/ 	.short	0x0c00


	//----- nvinfo : EIATTR_PARAM_CBANK
	.align		4
        /*0a10*/ 	.byte	0x04, 0x0a
        /*0a12*/ 	.short	(.L_55 - .L_54)
	.align		4
.L_54:
        /*0a14*/ 	.word	index@(.nv.constant0._ZN7cutlass13device_kernelINS_4gemm6kernel13GemmUniversalIN4cute5tupleIJiiiiEEENS1_10collective13CollectiveMmaINS1_46MainloopSm100TmaUmmaWarpSpecializedBlockScaledILi4ELi2ELi1ENS5_IJNS4_1CILi4EEESB_NSA_ILi1EEEEEEEENS5_IJNSA_ILi256EEESF_SF_EEENS5_IJNS_12float_e2m1_tENS_13float_ue4m3_tEEEENS5_IJNS5_IJlSC_lEEENS4_6LayoutINS5_IJNS5_IJNS5_IJNSA_ILi32EEESB_EEEiEEENS5_IJNS5_IJNSA_ILi16EEESB_EEEiEEENS5_IJSC_iEEEEEENS5_IJSR_NS5_IJNS5_IJNSA_ILi0EEESC_EEENSA_ILi512EEEEEENS5_IJSU_iEEEEEEEEEEESJ_S11_NS4_8TiledMMAINS4_8MMA_AtomIJNS4_23SM100_MMA_MXF4_2x1SM_SSISH_SH_fSI_Li256ELi256ELi16ELNS4_4UMMA5MajorE0ELS16_0ELNS15_7ScaleInE0ELS17_0EEEEEENSL_INS5_IJSC_SC_SC_EEENS5_IJSU_SU_SU_EEEEENS5_IJNS4_10UnderscoreES1D_S1D_EEEEENS5_IJNS4_28SM100_TMA_2SM_LOAD_MULTICASTES1G_EEENS5_IJNS4_14ComposedLayoutINS4_7SwizzleILi3ELi4ELi3EEENS4_18smem_ptr_flag_bitsILi4EEENSL_INS5_IJNSA_ILi8EEESF_EEENS5_IJSF_SC_EEEEEEENSL_INS5_IJNS5_IJNS5_IJSN_SC_EEESQ_EEESC_NS5_IJSC_SB_EEEEEENS5_IJNS5_IJNS5_IJSQ_SW_EEESV_EEESU_NS5_IJSB_SW_EEEEEEEEEEEvNS4_8identityES1H_NS5_IJS1R_NSL_INS5_IJNS5_IJNS5_IJSN_NSA_ILi2EEEEEESQ_EEESC_S1U_EEENS5_IJS1X_SU_NS5_IJSB_NSA_ILi1024EEEEEEEEEEEEEEvS22_EENS_8epilogue10collective18CollectiveEpilogueINS2D_23Sm100TmaWarpSpecializedILi4ELi2ELi64ELb1ELb0EEEJNS5_IJNSA_ILi128EEESF_SF_EEENS5_IJNSL_IS2I_SC_EENSL_INSA_ILi64EEESC_EEEEENS_10bfloat16_tESK_S2O_SK_NS2D_6fusion15FusionCallbacksIS2H_NS2P_17LinearCombinationIS2O_fS2O_fLNS_15FloatRoundStyleE2EEES2J_S2N_JEEENS4_5SM1004TMEM4LOAD26SM100_TMEM_LOAD_32dp32b64xENS4_13SM90_TMA_LOADENS1I_IS1K_NS1L_ILi16EEENSL_INS5_IJS1N_S2L_EEENS5_IJS2L_SC_EEEEEEENS4_39AutoVectorizingCopyWithAssumedAlignmentILi128EEENS4_14SM90_TMA_STOREES34_S36_S36_EEEvvEEEEvNT_6ParamsE)
        /*0a18*/ 	.short	0x0380
        /*0a1a*/ 	.short	0x0c00


	//----- nvinfo : EIATTR_SW_WAR
	.align		4
.L_55:
        /*0a1c*/ 	.byte	0x04, 0x36
        /*0a1e*/ 	.short	(.L_57 - .L_56)
.L_56:
        /*0a20*/ 	.word	0x00000008
.L_57:


//--------------------- .nv.callgraph             --------------------------
	.section	.nv.callgraph,"",@"SHT_CUDA_CALLGRAPH"
	.align	4
	.sectionentsize	8
	.align		4
        /*0000*/ 	.word	0x00000000
	.align		4
        /*0004*/ 	.word	0xffffffff
	.align		4
        /*0008*/ 	.word	index@(_ZN7cutlass13device_kernelINS_4gemm6kernel13GemmUniversalIN4cute5tupleIJiiiiEEENS1_10collective13CollectiveMmaINS1_46MainloopSm100TmaUmmaWarpSpecializedBlockScaledILi4ELi2ELi1ENS5_IJNS4_1CILi4EEESB_NSA_ILi1EEEEEEEENS5_IJNSA_ILi256EEESF_SF_EEENS5_IJNS_12float_e2m1_tENS_13float_ue4m3_tEEEENS5_IJNS5_IJlSC_lEEENS4_6LayoutINS5_IJNS5_IJNS5_IJNSA_ILi32EEESB_EEEiEEENS5_IJNS5_IJNSA_ILi16EEESB_EEEiEEENS5_IJSC_iEEEEEENS5_IJSR_NS5_IJNS5_IJNSA_ILi0EEESC_EEENSA_ILi512EEEEEENS5_IJSU_iEEEEEEEEEEESJ_S11_NS4_8TiledMMAINS4_8MMA_AtomIJNS4_23SM100_MMA_MXF4_2x1SM_SSISH_SH_fSI_Li256ELi256ELi16ELNS4_4UMMA5MajorE0ELS16_0ELNS15_7ScaleInE0ELS17_0EEEEEENSL_INS5_IJSC_SC_SC_EEENS5_IJSU_SU_SU_EEEEENS5_IJNS4_10UnderscoreES1D_S1D_EEEEENS5_IJNS4_28SM100_TMA_2SM_LOAD_MULTICASTES1G_EEENS5_IJNS4_14ComposedLayoutINS4_7SwizzleILi3ELi4ELi3EEENS4_18smem_ptr_flag_bitsILi4EEENSL_INS5_IJNSA_ILi8EEESF_EEENS5_IJSF_SC_EEEEEEENSL_INS5_IJNS5_IJNS5_IJSN_SC_EEESQ_EEESC_NS5_IJSC_SB_EEEEEENS5_IJNS5_IJNS5_IJSQ_SW_EEESV_EEESU_NS5_IJSB_SW_EEEEEEEEEEEvNS4_8identityES1H_NS5_IJS1R_NSL_INS5_IJNS5_IJNS5_IJSN_NSA_ILi2EEEEEESQ_EEESC_S1U_EEENS5_IJS1X_SU_NS5_IJSB_NSA_ILi1024EEEEEEEEEEEEEEvS22_EENS_8epilogue10collective18CollectiveEpilogueINS2D_23Sm100TmaWarpSpecializedILi4ELi2ELi64ELb1ELb0EEEJNS5_IJNSA_ILi128EEESF_SF_EEENS5_IJNSL_IS2I_SC_EENSL_INSA_ILi64EEESC_EEEEENS_10bfloat16_tESK_S2O_SK_NS2D_6fusion15FusionCallbacksIS2H_NS2P_17LinearCombinationIS2O_fS2O_fLNS_15FloatRoundStyleE2EEES2J_S2N_JEEENS4_5SM1004TMEM4LOAD26SM100_TMEM_LOAD_32dp32b64xENS4_13SM90_TMA_LOADENS1I_IS1K_NS1L_ILi16EEENSL_INS5_IJS1N_S2L_EEENS5_IJS2L_SC_EEEEEEENS4_39AutoVectorizingCopyWithAssumedAlignmentILi128EEENS4_14SM90_TMA_STOREES34_S36_S36_EEEvvEEEEvNT_6ParamsE)
	.align		4
        /*000c*/ 	.word	index@(__assertfail)
	.align		4
        /*0010*/ 	.word	0x00000000
	.align		4
        /*0014*/ 	.word	0xfffffffe
	.align		4
        /*0018*/ 	.word	0x00000000
	.align		4
        /*001c*/ 	.word	0xfffffffd
	.align		4
        /*0020*/ 	.word	0x00000000
	.align		4
        /*0024*/ 	.word	0xfffffffc


//--------------------- .nv.constant4             --------------------------
	.section	.nv.constant4,"a",@progbits
	.align	8
	.align		8
.nv.constant4:
        /*0000*/ 	.dword	__assertfail
	.align		8
        /*0008*/ 	.dword	__unnamed_1
	.align		8
        /*0010*/ 	.dword	__unnamed_2
	.align		8
        /*0018*/ 	.dword	_ZN40_INTERNAL_02c69d99_4_k_cu_70362156_371954cuda3std3__45__cpo5beginE
	.align		8
        /*0020*/ 	.dword	_ZN40_INTERNAL_02c69d99_4_k_cu_70362156_371954cuda3std3__45__cpo3endE
	.align		8
        /*0028*/ 	.dword	_ZN40_INTERNAL_02c69d99_4_k_cu_70362156_371954cuda3std3__45__cpo6cbeginE
	.align		8
        /*0030*/ 	.dword	_ZN40_INTERNAL_02c69d99_4_k_cu_70362156_371954cuda3std3__45__cpo4cendE
	.align		8
        /*0038*/ 	.dword	_ZN40_INTERNAL_02c69d99_4_k_cu_70362156_371954cuda3std3__442_GLOBAL__N__02c69d99_4_k_cu_70362156_371956ignoreE
	.align		8
        /*0040*/ 	.dword	_ZN40_INTERNAL_02c69d99_4_k_cu_70362156_371954cuda3std3__419piecewise_constructE
	.align		8
        /*0048*/ 	.dword	_ZN40_INTERNAL_02c69d99_4_k_cu_70362156_371954cuda3std3__48in_placeE
	.align		8
        /*0050*/ 	.dword	_ZN40_INTERNAL_02c69d99_4_k_cu_70362156_371954cuda3std6ranges3__45__cpo4swapE
	.align		8
        /*0058*/ 	.dword	_ZN40_INTERNAL_02c69d99_4_k_cu_70362156_371954cuda3std6ranges3__45__cpo9iter_moveE
	.align		8
        /*0060*/ 	.dword	_ZN40_INTERNAL_02c69d99_4_k_cu_70362156_371954cute7productE
	.align		8
        /*0068*/ 	.dword	_ZN40_INTERNAL_02c69d99_4_k_cu_70362156_371954cute1_E
	.align		8
        /*0070*/ 	.dword	$str$25
	.align		8
        /*0078*/ 	.dword	$str$26
	.align		8
        /*0080*/ 	.dword	$str$29
	.align		8
        /*0088*/ 	.dword	$str$30


//--------------------- .text._ZN7cutlass13device_kernelINS_4gemm6kernel13GemmUniversalIN4cute5tupleIJiiiiEEENS1_10collective13CollectiveMmaINS1_46MainloopSm100TmaUmmaWarpSpecializedBlockScaledILi4ELi2ELi1ENS5_IJNS4_1CILi4EEESB_NSA_ILi1EEEEEEEENS5_IJNSA_ILi256EEESF_SF_EEENS5_IJNS_12float_e2m1_tENS_13float_ue4m3_tEEEENS5_IJNS5_IJlSC_lEEENS4_6LayoutINS5_IJNS5_IJNS5_IJNSA_ILi32EEESB_EEEiEEENS5_IJNS5_IJNSA_ILi16EEESB_EEEiEEENS5_IJSC_iEEEEEENS5_IJSR_NS5_IJNS5_IJNSA_ILi0EEESC_EEENSA_ILi512EEEEEENS5_IJSU_iEEEEEEEEEEESJ_S11_NS4_8TiledMMAINS4_8MMA_AtomIJNS4_23SM100_MMA_MXF4_2x1SM_SSISH_SH_fSI_Li256ELi256ELi16ELNS4_4UMMA5MajorE0ELS16_0ELNS15_7ScaleInE0ELS17_0EEEEEENSL_INS5_IJSC_SC_SC_EEENS5_IJSU_SU_SU_EEEEENS5_IJNS4_10UnderscoreES1D_S1D_EEEEENS5_IJNS4_28SM100_TMA_2SM_LOAD_MULTICASTES1G_EEENS5_IJNS4_14ComposedLayoutINS4_7SwizzleILi3ELi4ELi3EEENS4_18smem_ptr_flag_bitsILi4EEENSL_INS5_IJNSA_ILi8EEESF_EEENS5_IJSF_SC_EEEEEEENSL_INS5_IJNS5_IJNS5_IJSN_SC_EEESQ_EEESC_NS5_IJSC_SB_EEEEEENS5_IJNS5_IJNS5_IJSQ_SW_EEESV_EEESU_NS5_IJSB_SW_EEEEEEEEEEEvNS4_8identityES1H_NS5_IJS1R_NSL_INS5_IJNS5_IJNS5_IJSN_NSA_ILi2EEEEEESQ_EEESC_S1U_EEENS5_IJS1X_SU_NS5_IJSB_NSA_ILi1024EEEEEEEEEEEEEEvS22_EENS_8epilogue10collective18CollectiveEpilogueINS2D_23Sm100TmaWarpSpecializedILi4ELi2ELi64ELb1ELb0EEEJNS5_IJNSA_ILi128EEESF_SF_EEENS5_IJNSL_IS2I_SC_EENSL_INSA_ILi64EEESC_EEEEENS_10bfloat16_tESK_S2O_SK_NS2D_6fusion15FusionCallbacksIS2H_NS2P_17LinearCombinationIS2O_fS2O_fLNS_15FloatRoundStyleE2EEES2J_S2N_JEEENS4_5SM1004TMEM4LOAD26SM100_TMEM_LOAD_32dp32b64xENS4_13SM90_TMA_LOADENS1I_IS1K_NS1L_ILi16EEENSL_INS5_IJS1N_S2L_EEENS5_IJS2L_SC_EEEEEEENS4_39AutoVectorizingCopyWithAssumedAlignmentILi128EEENS4_14SM90_TMA_STOREES34_S36_S36_EEEvvEEEEvNT_6ParamsE --------------------------
	.section	.text._ZN7cutlass13device_kernelINS_4gemm6kernel13GemmUniversalIN4cute5tupleIJiiiiEEENS1_10collective13CollectiveMmaINS1_46MainloopSm100TmaUmmaWarpSpecializedBlockScaledILi4ELi2ELi1ENS5_IJNS4_1CILi4EEESB_NSA_ILi1EEEEEEEENS5_IJNSA_ILi256EEESF_SF_EEENS5_IJNS_12float_e2m1_tENS_13float_ue4m3_tEEEENS5_IJNS5_IJlSC_lEEENS4_6LayoutINS5_IJNS5_IJNS5_IJNSA_ILi32EEESB_EEEiEEENS5_IJNS5_IJNSA_ILi16EEESB_EEEiEEENS5_IJSC_iEEEEEENS5_IJSR_NS5_IJNS5_IJNSA_ILi0EEESC_EEENSA_ILi512EEEEEENS5_IJSU_iEEEEEEEEEEESJ_S11_NS4_8TiledMMAINS4_8MMA_AtomIJNS4_23SM100_MMA_MXF4_2x1SM_SSISH_SH_fSI_Li256ELi256ELi16ELNS4_4UMMA5MajorE0ELS16_0ELNS15_7ScaleInE0ELS17_0EEEEEENSL_INS5_IJSC_SC_SC_EEENS5_IJSU_SU_SU_EEEEENS5_IJNS4_10UnderscoreES1D_S1D_EEEEENS5_IJNS4_28SM100_TMA_2SM_LOAD_MULTICASTES1G_EEENS5_IJNS4_14ComposedLayoutINS4_7SwizzleILi3ELi4ELi3EEENS4_18smem_ptr_flag_bitsILi4EEENSL_INS5_IJNSA_ILi8EEESF_EEENS5_IJSF_SC_EEEEEEENSL_INS5_IJNS5_IJNS5_IJSN_SC_EEESQ_EEESC_NS5_IJSC_SB_EEEEEENS5_IJNS5_IJNS5_IJSQ_SW_EEESV_EEESU_NS5_IJSB_SW_EEEEEEEEEEEvNS4_8identityES1H_NS5_IJS1R_NSL_INS5_IJNS5_IJNS5_IJSN_NSA_ILi2EEEEEESQ_EEESC_S1U_EEENS5_IJS1X_SU_NS5_IJSB_NSA_ILi1024EEEEEEEEEEEEEEvS22_EENS_8epilogue10collective18CollectiveEpilogueINS2D_23Sm100TmaWarpSpecializedILi4ELi2ELi64ELb1ELb0EEEJNS5_IJNSA_ILi128EEESF_SF_EEENS5_IJNSL_IS2I_SC_EENSL_INSA_ILi64EEESC_EEEEENS_10bfloat16_tESK_S2O_SK_NS2D_6fusion15FusionCallbacksIS2H_NS2P_17LinearCombinationIS2O_fS2O_fLNS_15FloatRoundStyleE2EEES2J_S2N_JEEENS4_5SM1004TMEM4LOAD26SM100_TMEM_LOAD_32dp32b64xENS4_13SM90_TMA_LOADENS1I_IS1K_NS1L_ILi16EEENSL_INS5_IJS1N_S2L_EEENS5_IJS2L_SC_EEEEEEENS4_39AutoVectorizingCopyWithAssumedAlignmentILi128EEENS4_14SM90_TMA_STOREES34_S36_S36_EEEvvEEEEvNT_6ParamsE,"ax",@progbits
	.align	128
.text._ZN7cutlass13device_kernelINS_4gemm6kernel13GemmUniversalIN4cute5tupleIJiiiiEEENS1_10collective13CollectiveMmaINS1_46MainloopSm100TmaUmmaWarpSpecializedBlockScaledILi4ELi2ELi1ENS5_IJNS4_1CILi4EEESB_NSA_ILi1EEEEEEEENS5_IJNSA_ILi256EEESF_SF_EEENS5_IJNS_12float_e2m1_tENS_13float_ue4m3_tEEEENS5_IJNS5_IJlSC_lEEENS4_6LayoutINS5_IJNS5_IJNS5_IJNSA_ILi32EEESB_EEEiEEENS5_IJNS5_IJNSA_ILi16EEESB_EEEiEEENS5_IJSC_iEEEEEENS5_IJSR_NS5_IJNS5_IJNSA_ILi0EEESC_EEENSA_ILi512EEEEEENS5_IJSU_iEEEEEEEEEEESJ_S11_NS4_8TiledMMAINS4_8MMA_AtomIJNS4_23SM100_MMA_MXF4_2x1SM_SSISH_SH_fSI_Li256ELi256ELi16ELNS4_4UMMA5MajorE0ELS16_0ELNS15_7ScaleInE0ELS17_0EEEEEENSL_INS5_IJSC_SC_SC_EEENS5_IJSU_SU_SU_EEEEENS5_IJNS4_10UnderscoreES1D_S1D_EEEEENS5_IJNS4_28SM100_TMA_2SM_LOAD_MULTICASTES1G_EEENS5_IJNS4_14ComposedLayoutINS4_7SwizzleILi3ELi4ELi3EEENS4_18smem_ptr_flag_bitsILi4EEENSL_INS5_IJNSA_ILi8EEESF_EEENS5_IJSF_SC_EEEEEEENSL_INS5_IJNS5_IJNS5_IJSN_SC_EEESQ_EEESC_NS5_IJSC_SB_EEEEEENS5_IJNS5_IJNS5_IJSQ_SW_EEESV_EEESU_NS5_IJSB_SW_EEEEEEEEEEEvNS4_8identityES1H_NS5_IJS1R_NSL_INS5_IJNS5_IJNS5_IJSN_NSA_ILi2EEEEEESQ_EEESC_S1U_EEENS5_IJS1X_SU_NS5_IJSB_NSA_ILi1024EEEEEEEEEEEEEEvS22_EENS_8epilogue10collective18CollectiveEpilogueINS2D_23Sm100TmaWarpSpecializedILi4ELi2ELi64ELb1ELb0EEEJNS5_IJNSA_ILi128EEESF_SF_EEENS5_IJNSL_IS2I_SC_EENSL_INSA_ILi64EEESC_EEEEENS_10bfloat16_tESK_S2O_SK_NS2D_6fusion15FusionCallbacksIS2H_NS2P_17LinearCombinationIS2O_fS2O_fLNS_15FloatRoundStyleE2EEES2J_S2N_JEEENS4_5SM1004TMEM4LOAD26SM100_TMEM_LOAD_32dp32b64xENS4_13SM90_TMA_LOADENS1I_IS1K_NS1L_ILi16EEENSL_INS5_IJS1N_S2L_EEENS5_IJS2L_SC_EEEEEEENS4_39AutoVectorizingCopyWithAssumedAlignmentILi128EEENS4_14SM90_TMA_STOREES34_S36_S36_EEEvvEEEEvNT_6ParamsE:
        .type           _ZN7cutlass13device_kernelINS_4gemm6kernel13GemmUniversalIN4cute5tupleIJiiiiEEENS1_10collective13CollectiveMmaINS1_46MainloopSm100TmaUmmaWarpSpecializedBlockScaledILi4ELi2ELi1ENS5_IJNS4_1CILi4EEESB_NSA_ILi1EEEEEEEENS5_IJNSA_ILi256EEESF_SF_EEENS5_IJNS_12float_e2m1_tENS_13float_ue4m3_tEEEENS5_IJNS5_IJlSC_lEEENS4_6LayoutINS5_IJNS5_IJNS5_IJNSA_ILi32EEESB_EEEiEEENS5_IJNS5_IJNSA_ILi16EEESB_EEEiEEENS5_IJSC_iEEEEEENS5_IJSR_NS5_IJNS5_IJNSA_ILi0EEESC_EEENSA_ILi512EEEEEENS5_IJSU_iEEEEEEEEEEESJ_S11_NS4_8TiledMMAINS4_8MMA_AtomIJNS4_23SM100_MMA_MXF4_2x1SM_SSISH_SH_fSI_Li256ELi256ELi16ELNS4_4UMMA5MajorE0ELS16_0ELNS15_7ScaleInE0ELS17_0EEEEEENSL_INS5_IJSC_SC_SC_EEENS5_IJSU_SU_SU_EEEEENS5_IJNS4_10UnderscoreES1D_S1D_EEEEENS5_IJNS4_28SM100_TMA_2SM_LOAD_MULTICASTES1G_EEENS5_IJNS4_14ComposedLayoutINS4_7SwizzleILi3ELi4ELi3EEENS4_18smem_ptr_flag_bitsILi4EEENSL_INS5_IJNSA_ILi8EEESF_EEENS5_IJSF_SC_EEEEEEENSL_INS5_IJNS5_IJNS5_IJSN_SC_EEESQ_EEESC_NS5_IJSC_SB_EEEEEENS5_IJNS5_IJNS5_IJSQ_SW_EEESV_EEESU_NS5_IJSB_SW_EEEEEEEEEEEvNS4_8identityES1H_NS5_IJS1R_NSL_INS5_IJNS5_IJNS5_IJSN_NSA_ILi2EEEEEESQ_EEESC_S1U_EEENS5_IJS1X_SU_NS5_IJSB_NSA_ILi1024EEEEEEEEEEEEEEvS22_EENS_8epilogue10collective18CollectiveEpilogueINS2D_23Sm100TmaWarpSpecializedILi4ELi2ELi64ELb1ELb0EEEJNS5_IJNSA_ILi128EEESF_SF_EEENS5_IJNSL_IS2I_SC_EENSL_INSA_ILi64EEESC_EEEEENS_10bfloat16_tESK_S2O_SK_NS2D_6fusion15FusionCallbacksIS2H_NS2P_17LinearCombinationIS2O_fS2O_fLNS_15FloatRoundStyleE2EEES2J_S2N_JEEENS4_5SM1004TMEM4LOAD26SM100_TMEM_LOAD_32dp32b64xENS4_13SM90_TMA_LOADENS1I_IS1K_NS1L_ILi16EEENSL_INS5_IJS1N_S2L_EEENS5_IJS2L_SC_EEEEEEENS4_39AutoVectorizingCopyWithAssumedAlignmentILi128EEENS4_14SM90_TMA_STOREES34_S36_S36_EEEvvEEEEvNT_6ParamsE,@function
        .size           _ZN7cutlass13device_kernelINS_4gemm6kernel13GemmUniversalIN4cute5tupleIJiiiiEEENS1_10collective13CollectiveMmaINS1_46MainloopSm100TmaUmmaWarpSpecializedBlockScaledILi4ELi2ELi1ENS5_IJNS4_1CILi4EEESB_NSA_ILi1EEEEEEEENS5_IJNSA_ILi256EEESF_SF_EEENS5_IJNS_12float_e2m1_tENS_13float_ue4m3_tEEEENS5_IJNS5_IJlSC_lEEENS4_6LayoutINS5_IJNS5_IJNS5_IJNSA_ILi32EEESB_EEEiEEENS5_IJNS5_IJNSA_ILi16EEESB_EEEiEEENS5_IJSC_iEEEEEENS5_IJSR_NS5_IJNS5_IJNSA_ILi0EEESC_EEENSA_ILi512EEEEEENS5_IJSU_iEEEEEEEEEEESJ_S11_NS4_8TiledMMAINS4_8MMA_AtomIJNS4_23SM100_MMA_MXF4_2x1SM_SSISH_SH_fSI_Li256ELi256ELi16ELNS4_4UMMA5MajorE0ELS16_0ELNS15_7ScaleInE0ELS17_0EEEEEENSL_INS5_IJSC_SC_SC_EEENS5_IJSU_SU_SU_EEEEENS5_IJNS4_10UnderscoreES1D_S1D_EEEEENS5_IJNS4_28SM100_TMA_2SM_LOAD_MULTICASTES1G_EEENS5_IJNS4_14ComposedLayoutINS4_7SwizzleILi3ELi4ELi3EEENS4_18smem_ptr_flag_bitsILi4EEENSL_INS5_IJNSA_ILi8EEESF_EEENS5_IJSF_SC_EEEEEEENSL_INS5_IJNS5_IJNS5_IJSN_SC_EEESQ_EEESC_NS5_IJSC_SB_EEEEEENS5_IJNS5_IJNS5_IJSQ_SW_EEESV_EEESU_NS5_IJSB_SW_EEEEEEEEEEEvNS4_8identityES1H_NS5_IJS1R_NSL_INS5_IJNS5_IJNS5_IJSN_NSA_ILi2EEEEEESQ_EEESC_S1U_EEENS5_IJS1X_SU_NS5_IJSB_NSA_ILi1024EEEEEEEEEEEEEEvS22_EENS_8epilogue10collective18CollectiveEpilogueINS2D_23Sm100TmaWarpSpecializedILi4ELi2ELi64ELb1ELb0EEEJNS5_IJNSA_ILi128EEESF_SF_EEENS5_IJNSL_IS2I_SC_EENSL_INSA_ILi64EEESC_EEEEENS_10bfloat16_tESK_S2O_SK_NS2D_6fusion15FusionCallbacksIS2H_NS2P_17LinearCombinationIS2O_fS2O_fLNS_15FloatRoundStyleE2EEES2J_S2N_JEEENS4_5SM1004TMEM4LOAD26SM100_TMEM_LOAD_32dp32b64xENS4_13SM90_TMA_LOADENS1I_IS1K_NS1L_ILi16EEENSL_INS5_IJS1N_S2L_EEENS5_IJS2L_SC_EEEEEEENS4_39AutoVectorizingCopyWithAssumedAlignmentILi128EEENS4_14SM90_TMA_STOREES34_S36_S36_EEEvvEEEEvNT_6ParamsE,(.L_x_196 - _ZN7cutlass13device_kernelINS_4gemm6kernel13GemmUniversalIN4cute5tupleIJiiiiEEENS1_10collective13CollectiveMmaINS1_46MainloopSm100TmaUmmaWarpSpecializedBlockScaledILi4ELi2ELi1ENS5_IJNS4_1CILi4EEESB_NSA_ILi1EEEEEEEENS5_IJNSA_ILi256EEESF_SF_EEENS5_IJNS_12float_e2m1_tENS_13float_ue4m3_tEEEENS5_IJNS5_IJlSC_lEEENS4_6LayoutINS5_IJNS5_IJNS5_IJNSA_ILi32EEESB_EEEiEEENS5_IJNS5_IJNSA_ILi16EEESB_EEEiEEENS5_IJSC_iEEEEEENS5_IJSR_NS5_IJNS5_IJNSA_ILi0EEESC_EEENSA_ILi512EEEEEENS5_IJSU_iEEEEEEEEEEESJ_S11_NS4_8TiledMMAINS4_8MMA_AtomIJNS4_23SM100_MMA_MXF4_2x1SM_SSISH_SH_fSI_Li256ELi256ELi16ELNS4_4UMMA5MajorE0ELS16_0ELNS15_7ScaleInE0ELS17_0EEEEEENSL_INS5_IJSC_SC_SC_EEENS5_IJSU_SU_SU_EEEEENS5_IJNS4_10UnderscoreES1D_S1D_EEEEENS5_IJNS4_28SM100_TMA_2SM_LOAD_MULTICASTES1G_EEENS5_IJNS4_14ComposedLayoutINS4_7SwizzleILi3ELi4ELi3EEENS4_18smem_ptr_flag_bitsILi4EEENSL_INS5_IJNSA_ILi8EEESF_EEENS5_IJSF_SC_EEEEEEENSL_INS5_IJNS5_IJNS5_IJSN_SC_EEESQ_EEESC_NS5_IJSC_SB_EEEEEENS5_IJNS5_IJNS5_IJSQ_SW_EEESV_EEESU_NS5_IJSB_SW_EEEEEEEEEEEvNS4_8identityES1H_NS5_IJS1R_NSL_INS5_IJNS5_IJNS5_IJSN_NSA_ILi2EEEEEESQ_EEESC_S1U_EEENS5_IJS1X_SU_NS5_IJSB_NSA_ILi1024EEEEEEEEEEEEEEvS22_EENS_8epilogue10collective18CollectiveEpilogueINS2D_23Sm100TmaWarpSpecializedILi4ELi2ELi64ELb1ELb0EEEJNS5_IJNSA_ILi128EEESF_SF_EEENS5_IJNSL_IS2I_SC_EENSL_INSA_ILi64EEESC_EEEEENS_10bfloat16_tESK_S2O_SK_NS2D_6fusion15FusionCallbacksIS2H_NS2P_17LinearCombinationIS2O_fS2O_fLNS_15FloatRoundStyleE2EEES2J_S2N_JEEENS4_5SM1004TMEM4LOAD26SM100_TMEM_LOAD_32dp32b64xENS4_13SM90_TMA_LOADENS1I_IS1K_NS1L_ILi16EEENSL_INS5_IJS1N_S2L_EEENS5_IJS2L_SC_EEEEEEENS4_39AutoVectorizingCopyWithAssumedAlignmentILi128EEENS4_14SM90_TMA_STOREES34_S36_S36_EEEvvEEEEvNT_6ParamsE)
        .other          _ZN7cutlass13device_kernelINS_4gemm6kernel13GemmUniversalIN4cute5tupleIJiiiiEEENS1_10collective13CollectiveMmaINS1_46MainloopSm100TmaUmmaWarpSpecializedBlockScaledILi4ELi2ELi1ENS5_IJNS4_1CILi4EEESB_NSA_ILi1EEEEEEEENS5_IJNSA_ILi256EEESF_SF_EEENS5_IJNS_12float_e2m1_tENS_13float_ue4m3_tEEEENS5_IJNS5_IJlSC_lEEENS4_6LayoutINS5_IJNS5_IJNS5_IJNSA_ILi32EEESB_EEEiEEENS5_IJNS5_IJNSA_ILi16EEESB_EEEiEEENS5_IJSC_iEEEEEENS5_IJSR_NS5_IJNS5_IJNSA_ILi0EEESC_EEENSA_ILi512EEEEEENS5_IJSU_iEEEEEEEEEEESJ_S11_NS4_8TiledMMAINS4_8MMA_AtomIJNS4_23SM100_MMA_MXF4_2x1SM_SSISH_SH_fSI_Li256ELi256ELi16ELNS4_4UMMA5MajorE0ELS16_0ELNS15_7ScaleInE0ELS17_0EEEEEENSL_INS5_IJSC_SC_SC_EEENS5_IJSU_SU_SU_EEEEENS5_IJNS4_10UnderscoreES1D_S1D_EEEEENS5_IJNS4_28SM100_TMA_2SM_LOAD_MULTICASTES1G_EEENS5_IJNS4_14ComposedLayoutINS4_7SwizzleILi3ELi4ELi3EEENS4_18smem_ptr_flag_bitsILi4EEENSL_INS5_IJNSA_ILi8EEESF_EEENS5_IJSF_SC_EEEEEEENSL_INS5_IJNS5_IJNS5_IJSN_SC_EEESQ_EEESC_NS5_IJSC_SB_EEEEEENS5_IJNS5_IJNS5_IJSQ_SW_EEESV_EEESU_NS5_IJSB_SW_EEEEEEEEEEEvNS4_8identityES1H_NS5_IJS1R_NSL_INS5_IJNS5_IJNS5_IJSN_NSA_ILi2EEEEEESQ_EEESC_S1U_EEENS5_IJS1X_SU_NS5_IJSB_NSA_ILi1024EEEEEEEEEEEEEEvS22_EENS_8epilogue10collective18CollectiveEpilogueINS2D_23Sm100TmaWarpSpecializedILi4ELi2ELi64ELb1ELb0EEEJNS5_IJNSA_ILi128EEESF_SF_EEENS5_IJNSL_IS2I_SC_EENSL_INSA_ILi64EEESC_EEEEENS_10bfloat16_tESK_S2O_SK_NS2D_6fusion15FusionCallbacksIS2H_NS2P_17LinearCombinationIS2O_fS2O_fLNS_15FloatRoundStyleE2EEES2J_S2N_JEEENS4_5SM1004TMEM4LOAD26SM100_TMEM_LOAD_32dp32b64xENS4_13SM90_TMA_LOADENS1I_IS1K_NS1L_ILi16EEENSL_INS5_IJS1N_S2L_EEENS5_IJS2L_SC_EEEEEEENS4_39AutoVectorizingCopyWithAssumedAlignmentILi128EEENS4_14SM90_TMA_STOREES34_S36_S36_EEEvvEEEEvNT_6ParamsE,@"STO_CUDA_ENTRY STV_DEFAULT"
_ZN7cutlass13device_kernelINS_4gemm6kernel13GemmUniversalIN4cute5tupleIJiiiiEEENS1_10collective13CollectiveMmaINS1_46MainloopSm100TmaUmmaWarpSpecializedBlockScaledILi4ELi2ELi1ENS5_IJNS4_1CILi4EEESB_NSA_ILi1EEEEEEEENS5_IJNSA_ILi256EEESF_SF_EEENS5_IJNS_12float_e2m1_tENS_13float_ue4m3_tEEEENS5_IJNS5_IJlSC_lEEENS4_6LayoutINS5_IJNS5_IJNS5_IJNSA_ILi32EEESB_EEEiEEENS5_IJNS5_IJNSA_ILi16EEESB_EEEiEEENS5_IJSC_iEEEEEENS5_IJSR_NS5_IJNS5_IJNSA_ILi0EEESC_EEENSA_ILi512EEEEEENS5_IJSU_iEEEEEEEEEEESJ_S11_NS4_8TiledMMAINS4_8MMA_AtomIJNS4_23SM100_MMA_MXF4_2x1SM_SSISH_SH_fSI_Li256ELi256ELi16ELNS4_4UMMA5MajorE0ELS16_0ELNS15_7ScaleInE0ELS17_0EEEEEENSL_INS5_IJSC_SC_SC_EEENS5_IJSU_SU_SU_EEEEENS5_IJNS4_10UnderscoreES1D_S1D_EEEEENS5_IJNS4_28SM100_TMA_2SM_LOAD_MULTICASTES1G_EEENS5_IJNS4_14ComposedLayoutINS4_7SwizzleILi3ELi4ELi3EEENS4_18smem_ptr_flag_bitsILi4EEENSL_INS5_IJNSA_ILi8EEESF_EEENS5_IJSF_SC_EEEEEEENSL_INS5_IJNS5_IJNS5_IJSN_SC_EEESQ_EEESC_NS5_IJSC_SB_EEEEEENS5_IJNS5_IJNS5_IJSQ_SW_EEESV_EEESU_NS5_IJSB_SW_EEEEEEEEEEEvNS4_8identityES1H_NS5_IJS1R_NSL_INS5_IJNS5_IJNS5_IJSN_NSA_ILi2EEEEEESQ_EEESC_S1U_EEENS5_IJS1X_SU_NS5_IJSB_NSA_ILi1024EEEEEEEEEEEEEEvS22_EENS_8epilogue10collective18CollectiveEpilogueINS2D_23Sm100TmaWarpSpecializedILi4ELi2ELi64ELb1ELb0EEEJNS5_IJNSA_ILi128EEESF_SF_EEENS5_IJNSL_IS2I_SC_EENSL_INSA_ILi64EEESC_EEEEENS_10bfloat16_tESK_S2O_SK_NS2D_6fusion15FusionCallbacksIS2H_NS2P_17LinearCombinationIS2O_fS2O_fLNS_15FloatRoundStyleE2EEES2J_S2N_JEEENS4_5SM1004TMEM4LOAD26SM100_TMEM_LOAD_32dp32b64xENS4_13SM90_TMA_LOADENS1I_IS1K_NS1L_ILi16EEENSL_INS5_IJS1N_S2L_EEENS5_IJS2L_SC_EEEEEEENS4_39AutoVectorizingCopyWithAssumedAlignmentILi128EEENS4_14SM90_TMA_STOREES34_S36_S36_EEEvvEEEEvNT_6ParamsE:
[----:B------:R-:W1:Y:S01]  /*0000*/  LDC R1, c[0x0][0x37c] ;  /* 0x0000df00ff017b82 */ /* 0x000e620000000800 */
[----:B------:R-:W2:Y:S01]  /*0010*/  S2R R155, SR_TID.X ;  /* 0x00000000009b7919 */ /* 0x000ea20000002100 */
[----:B------:R-:W3:Y:S06]  /*0020*/  LDCU.64 UR12, c[0x0][0xc90] ;  /* 0x00019200ff0c77ac */ /* 0x000eec0008000a00 */
[----:B------:R-:W4:Y:S01]  /*0030*/  S2UR UR62, SR_CgaCtaId ;  /* 0x00000000003e79c3 */ /* 0x000f220000008800 */
[----:B------:R-:W-:Y:S02]  /*0040*/  PRMT R143, RZ, 0x7610, R143 ;  /* 0x00007610ff8f7816 */ /* 0x000fe4000000008f */
[----:B------:R-:W-:-:S02]  /*0050*/  ELECT P0, URZ, PT ;  /* 0x0000000000ff782f */ /* 0x000fc40003800000 */
[----:B---3--:R-:W-:-:S04]  /*0060*/  ISETP.NE.U32.AND P1, PT, RZ, UR12, PT ;  /* 0x0000000cff007c0c */ /* 0x008fc8000bf25070 */
[----:B------:R-:W-:Y:S01]  /*0070*/  ISETP.NE.AND.EX P2, PT, RZ, UR13, PT, P1 ;  /* 0x0000000dff007c0c */ /* 0x000fe2000bf45310 */
[----:B----4-:R-:W-:Y:S01]  /*0080*/  ULOP3.LUT UR27, UR62, 0x1, URZ, 0xc0, !UPT ;  /* 0x000000013e1b7892 */ /* 0x010fe2000f8ec0ff */
[----:B--2---:R-:W-:-:S05]  /*0090*/  SHF.R.U32.HI R144, RZ, 0x5, R155 ;  /* 0x00000005ff907819 */ /* 0x004fca000001169b */
[----:B------:R-:W2:Y:S02]  /*00a0*/  SHFL.IDX PT, R0, R144, RZ, 0x1f ;  /* 0x00001fff90007589 */ /* 0x000ea400000e0000 */
[----:B--2---:R-:W-:-:S04]  /*00b0*/  R2UR UR17, R0 ;  /* 0x00000000001172ca */ /* 0x004fc800000e0000 */
[----:B-1----:R-:W-:Y:S05]  /*00c0*/  @P2 BRA `(.L_x_0) ;  /* 0x0000000000302947 */ /* 0x002fea0003800000 */
[----:B------:R-:W1:Y:S02]  /*00d0*/  LDCU.64 UR4, c[0x0][0xc88] ;  /* 0x00019100ff0477ac */ /* 0x000e640008000a00 */
[----:B-1----:R-:W-:-:S04]  /*00e0*/  UISETP.NE.U32.AND UP0, UPT, UR4, URZ, UPT ;  /* 0x000000ff0400728c */ /* 0x002fc8000bf05070 */
[----:B------:R-:W-:-:S09]  /*00f0*/  UISETP.NE.AND.EX UP0, UPT, UR5, URZ, UPT, UP0 ;  /* 0x000000ff0500728c */ /* 0x000fd2000bf05300 */
[----:B------:R-:W-:Y:S05]  /*0100*/  BRA.U !UP0, `(.L_x_1) ;  /* 0x0000000108147547 */ /* 0x000fea000b800000 */
[----:B------:R-:W1:Y:S01]  /*0110*/  LDC.64 R2, c[0x0][0xc88] ;  /* 0x00032200ff027b82 */ /* 0x000e620000000a00 */
[----:B------:R-:W1:Y:S02]  /*0120*/  LDCU.64 UR4, c[0x0][0x358] ;  /* 0x00006b00ff0477ac */ /* 0x000e640008000a00 */
[----:B-1----:R1:W5:Y:S01]  /*0130*/  LDG.E R71, desc[UR4][R2.64] ;  /* 0x0000000402477981 */ /* 0x002362000c1e1900 */
[----:B------:R-:W-:Y:S01]  /*0140*/  HFMA2 R143, -RZ, RZ, 0, 5.9604644775390625e-08 ;  /* 0x00000001ff8f7431 */ /* 0x000fe200000001ff */
[----:B------:R-:W-:Y:S05]  /*0150*/  BRA `(.L_x_0) ;  /* 0x00000000000c7947 */ /* 0x000fea0003800000 */
.L_x_1:
[----:B------:R-:W1:Y:S01]  /*0160*/  LDCU UR4, c[0x0][0xc80] ;  /* 0x00019000ff0477ac */ /* 0x000e620008000800 */
[----:B------:R-:W-:Y:S01]  /*0170*/  HFMA2 R143, -RZ, RZ, 0, 5.9604644775390625e-08 ;  /* 0x00000001ff8f7431 */ /* 0x000fe200000001ff */
[----:B-1----:R-:W-:-:S07]  /*0180*/  MOV R71, UR4 ;  /* 0x0000000400477c02 */ /* 0x002fce0008000f00 */
.L_x_0:
[----:B------:R-:W2:Y:S02]  /*0190*/  LDCU.64 UR4, c[0x0][0xcb0] ;  /* 0x00019600ff0477ac */ /* 0x000ea40008000a00 */
[----:B--2---:R-:W-:-:S04]  /*01a0*/  UISETP.NE.U32.AND UP0, UPT, UR4, URZ, UPT ;  /* 0x000000ff0400728c */ /* 0x004fc8000bf05070 */
[----:B------:R-:W-:-:S09]  /*01b0*/  UISETP.NE.AND.EX UP0, UPT, UR5, URZ, UPT, UP0 ;  /* 0x000000ff0500728c */ /* 0x000fd2000bf05300 */
[----:B------:R-:W-:Y:S05]  /*01c0*/  BRA.U UP0, `(.L_x_2) ;  /* 0x0000000100287547 */ /* 0x000fea000b800000 */
[----:B------:R-:W2:Y:S02]  /*01d0*/  LDCU.64 UR4, c[0x0][0xca8] ;  /* 0x00019500ff0477ac */ /* 0x000ea40008000a00 */
[----:B--2---:R-:W-:-:S04]  /*01e0*/  UISETP.NE.U32.AND UP0, UPT, UR4, URZ, UPT ;  /* 0x000000ff0400728c */ /* 0x004fc8000bf05070 */
[----:B------:R-:W-:-:S09]  /*01f0*/  UISETP.NE.AND.EX UP0, UPT, UR5, URZ, UPT, UP0 ;  /* 0x000000ff0500728c */ /* 0x000fd2000bf05300 */
[----:B------:R-:W-:Y:S05]  /*0200*/  BRA.U !UP0, `(.L_x_3) ;  /* 0x0000000108107547 */ /* 0x000fea000b800000 */
[----:B------:R-:W2:Y:S01]  /*0210*/  LDC.64 R68, c[0x0][0xca8] ;  /* 0x00032a00ff447b82 */ /* 0x000ea20000000a00 */
[----:B------:R-:W2:Y:S02]  /*0220*/  LDCU.64 UR4, c[0x0][0x358] ;  /* 0x00006b00ff0477ac */ /* 0x000ea40008000a00 */
[----:B--2---:R2:W5:Y:S01]  /*0230*/  LDG.E R68, desc[UR4][R68.64] ;  /* 0x0000000444447981 */ /* 0x004562000c1e1900 */
[----:B------:R-:W-:Y:S05]  /*0240*/  BRA `(.L_x_2) ;  /* 0x0000000000087947 */ /* 0x000fea0003800000 */
.L_x_3:
[----:B------:R-:W2:Y:S02]  /*0250*/  LDCU UR4, c[0x0][0xca0] ;  /* 0x00019400ff0477ac */ /* 0x000ea40008000800 */
[----:B--2---:R-:W-:Y:S02]  /*0260*/  MOV R68, UR4 ;  /* 0x0000000400447c02 */ /* 0x004fe40008000f00 */
.L_x_2:
[----:B------:R-:W-:Y:S01]  /*0270*/  IMAD.U32 R0, RZ, RZ, UR17 ;  /* 0x00000011ff007e24 */ /* 0x000fe2000f8e00ff */
[----:B------:R-:W-:Y:S04]  /*0280*/  BSSY.RECONVERGENT B0, `(.L_x_4) ;  /* 0x0000012000007945 */ /* 0x000fe80003800200 */
[C---:B------:R-:W-:Y:S02]  /*0290*/  ISETP.NE.OR P3, PT, R0.reuse, 0x1, !P0 ;  /* 0x000000010000780c */ /* 0x040fe40004765670 */
[----:B------:R-:W-:-:S11]  /*02a0*/  ISETP.NE.OR P2, PT, R0, 0x3, !P0 ;  /* 0x000000030000780c */ /* 0x000fd60004745670 */
[----:B------:R-:W-:Y:S05]  /*02b0*/  @P3 BRA `(.L_x_5) ;  /* 0x0000000000383947 */ /* 0x000fea0003800000 */
[----:B------:R-:W3:Y:S02]  /*02c0*/  LDCU.64 UR4, c[0x0][0x348] ;  /* 0x00006900ff0477ac */ /* 0x000ee40008000a00 */
[----:B---3--:R-:W-:Y:S02]  /*02d0*/  UIADD3 UR10, UP3, UPT, UR4, 0x80, URZ ;  /* 0x00000080040a7890 */ /* 0x008fe4000ff7e0ff */
[----:B------:R-:W-:Y:S02]  /*02e0*/  UIADD3 UR8, UP2, UPT, UR4, 0x180, URZ ;  /* 0x0000018004087890 */ /* 0x000fe4000ff5e0ff */
[----:B------:R-:W-:Y:S02]  /*02f0*/  UIADD3 UR6, UP1, UPT, UR4, 0x280, URZ ;  /* 0x0000028004067890 */ /* 0x000fe4000ff3e0ff */
[----:B------:R-:W-:Y:S02]  /*0300*/  UIADD3 UR4, UP0, UPT, UR4, 0x380, URZ ;  /* 0x0000038004047890 */ /* 0x000fe4000ff1e0ff */
[----:B------:R-:W-:-:S02]  /*0310*/  UIADD3.X UR11, UPT, UPT, URZ, UR5, URZ, UP3, !UPT ;  /* 0x00000005ff0b7290 */ /* 0x000fc40009ffe4ff */
[----:B------:R-:W-:Y:S02]  /*0320*/  UIADD3.X UR9, UPT, UPT, URZ, UR5, URZ, UP2, !UPT ;  /* 0x00000005ff097290 */ /* 0x000fe400097fe4ff */
[----:B------:R-:W-:Y:S02]  /*0330*/  UIADD3.X UR7, UPT, UPT, URZ, UR5, URZ, UP1, !UPT ;  /* 0x00000005ff077290 */ /* 0x000fe40008ffe4ff */
[----:B------:R-:W-:-:S03]  /*0340*/  UIADD3.X UR5, UPT, UPT, URZ, UR5, URZ, UP0, !UPT ;  /* 0x00000005ff057290 */ /* 0x000fc600087fe4ff */
[----:B------:R3:W-:Y:S02]  /*0350*/  UTMACCTL.PF [UR10] ;  /* 0x000000000a0079b9 */ /* 0x0007e40008040000 */
[----:B------:R3:W-:Y:S02]  /*0360*/  UTMACCTL.PF [UR8] ;  /* 0x00000000080079b9 */ /* 0x0007e40008040000 */
[----:B------:R3:W-:Y:S02]  /*0370*/  UTMACCTL.PF [UR6] ;  /* 0x00000000060079b9 */ /* 0x0007e40008040000 */
[----:B------:R3:W-:Y:S02]  /*0380*/  UTMACCTL.PF [UR4] ;  /* 0x00000000040079b9 */ /* 0x0007e40008040000 */
[----:B---3--:R-:W-:Y:S01]  /*0390*/  NOP ;  /* 0x0000000000007918 */ /* 0x008fe20000000000 */
.L_x_5:
[----:B------:R-:W-:Y:S05]  /*03a0*/  BSYNC.RECONVERGENT B0 ;  /* 0x0000000000007941 */ /* 0x000fea0003800200 */
.L_x_4:
[----:B------:R-:W-:Y:S04]  /*03b0*/  BSSY.RECONVERGENT B0, `(.L_x_6) ;  /* 0x000000a000007945 */ /* 0x000fe80003800200 */
[----:B------:R-:W-:Y:S05]  /*03c0*/  @P2 BRA `(.L_x_7) ;  /* 0x0000000000202947 */ /* 0x000fea0003800000 */
[----:B------:R-:W3:Y:S02]  /*03d0*/  LDCU.64 UR4, c[0x0][0x348] ;  /* 0x00006900ff0477ac */ /* 0x000ee40008000a00 */
[----:B---3--:R-:W-:Y:S02]  /*03e0*/  UIADD3 UR6, UP1, UPT, UR4, 0x980, URZ ;  /* 0x0000098004067890 */ /* 0x008fe4000ff3e0ff */
[----:B------:R-:W-:Y:S02]  /*03f0*/  UIADD3 UR4, UP0, UPT, UR4, 0xa80, URZ ;  /* 0x00000a8004047890 */ /* 0x000fe4000ff1e0ff */
[----:B------:R-:W-:Y:S02]  /*0400*/  UIADD3.X UR7, UPT, UPT, URZ, UR5, URZ, UP1, !UPT ;  /* 0x00000005ff077290 */ /* 0x000fe40008ffe4ff */
[----:B------:R-:W-:-:S07]  /*0410*/  UIADD3.X UR5, UPT, UPT, URZ, UR5, URZ, UP0, !UPT ;  /* 0x00000005ff057290 */ /* 0x000fce00087fe4ff */
[----:B------:R3:W-:Y:S02]  /*0420*/  UTMACCTL.PF [UR6] ;  /* 0x00000000060079b9 */ /* 0x0007e40008040000 */
[----:B------:R3:W-:Y:S02]  /*0430*/  UTMACCTL.PF [UR4] ;  /* 0x00000000040079b9 */ /* 0x0007e40008040000 */
[----:B---3--:R-:W-:Y:S01]  /*0440*/  NOP ;  /* 0x0000000000007918 */ /* 0x008fe20000000000 */
.L_x_7:
[----:B------:R-:W-:Y:S05]  /*0450*/  BSYNC.RECONVERGENT B0 ;  /* 0x0000000000007941 */ /* 0x000fea0003800200 */
.L_x_6:
[----:B------:R-:W3:Y:S01]  /*0460*/  LDCU.64 UR4, c[0x0][0xc88] ;  /* 0x00019100ff0477ac */ /* 0x000ee20008000a00 */
[----:B------:R-:W-:Y:S01]  /*0470*/  ISETP.NE.AND.EX P1, PT, RZ, UR13, PT, P1 ;  /* 0x0000000dff007c0c */ /* 0x000fe2000bf25310 */
[----:B------:R-:W-:Y:S01]  /*0480*/  UPLOP3.LUT UP3, UPT, UPT, UPT, UPT, 0x80, 0x8 ;  /* 0x000000000008789c */ /* 0x000fe20003f6f070 */
[----:B---3--:R-:W-:-:S04]  /*0490*/  ISETP.NE.U32.AND P2, PT, RZ, UR4, PT ;  /* 0x00000004ff007c0c */ /* 0x008fc8000bf45070 */
[----:B------:R-:W-:-:S13]  /*04a0*/  ISETP.NE.AND.EX P2, PT, RZ, UR5, PT, P2 ;  /* 0x00000005ff007c0c */ /* 0x000fda000bf45320 */
[----:B------:R-:W-:Y:S05]  /*04b0*/  @P2 BRA P1, `(.L_x_8) ;  /* 0x0000000000282947 */ /* 0x000fea0000800000 */
[----:B------:R-:W-:Y:S01]  /*04c0*/  UISETP.NE.U32.AND UP0, UPT, UR12, URZ, UPT ;  /* 0x000000ff0c00728c */ /* 0x000fe2000bf05070 */
[----:B-----5:R-:W-:Y:S01]  /*04d0*/  FSETP.NEU.AND P1, PT, R71, RZ, PT ;  /* 0x000000ff4700720b */ /* 0x020fe20003f2d000 */
[----:B------:R-:W-:Y:S02]  /*04e0*/  UISETP.NE.U32.AND UP2, UPT, UR4, URZ, UPT ;  /* 0x000000ff0400728c */ /* 0x000fe4000bf45070 */
[----:B------:R-:W-:Y:S02]  /*04f0*/  UISETP.NE.AND.EX UP1, UPT, UR13, URZ, UPT, UP0 ;  /* 0x000000ff0d00728c */ /* 0x000fe4000bf25300 */
[----:B------:R-:W-:-:S04]  /*0500*/  UISETP.NE.AND.EX UP0, UPT, UR5, URZ, UPT, UP2 ;  /* 0x000000ff0500728c */ /* 0x000fc8000bf05320 */
[----:B------:R-:W-:-:S04]  /*0510*/  USEL UR4, URZ, 0xffffffff, UP0 ;  /* 0xffffffffff047887 */ /* 0x000fc80008000000 */
[----:B------:R-:W-:Y:S01]  /*0520*/  VOTEU.ANY UP0, P1 ;  /* 0x0000000000ff7886 */ /* 0x000fe20000800100 */
[----:B------:R-:W-:-:S04]  /*0530*/  @!UP1 USEL UR4, URZ, 0xffffffff, UP0 ;  /* 0xffffffffff049887 */ /* 0x000fc80008000000 */
[----:B------:R-:W-:-:S04]  /*0540*/  ULOP3.LUT UR4, UR4, 0x1, URZ, 0xc0, !UPT ;  /* 0x0000000104047892 */ /* 0x000fc8000f8ec0ff */
[----:B------:R-:W-:-:S11]  /*0550*/  UISETP.NE.U32.AND UP3, UPT, UR4, 0x1, UPT ;  /* 0x000000010400788c */ /* 0x000fd6000bf65070 */
.L_x_8:
[----:B------:R-:W3:Y:S01]  /*0560*/  SHFL.IDX PT, R0, R144, RZ, 0x1f ;  /* 0x00001fff90007589 */ /* 0x000ee200000e0000 */
[----:B------:R-:W-:-:S04]  /*0570*/  UISETP.NE.AND UP0, UPT, UR17, 0x2, UPT ;  /* 0x000000021100788c */ /* 0x000fc8000bf05270 */
[----:B------:R-:W-:Y:S02]  /*0580*/  UISETP.EQ.AND UP1, UPT, UR27, URZ, !UP0 ;  /* 0x000000ff1b00728c */ /* 0x000fe4000c722270 */
[----:B------:R-:W-:-:S04]  /*0590*/  USEL UR50, URZ, 0x1, UP0 ;  /* 0x00000001ff327887 */ /* 0x000fc80008000000 */
[----:B------:R-:W-:Y:S02]  /*05a0*/  PLOP3.LUT P4, PT, P0, PT, UP1, 0x80, 0x8 ;  /* 0x000000000008781c */ /* 0x000fe4000078f018 */
[----:B---3--:R-:W-:-:S13]  /*05b0*/  ISETP.NE.AND P1, PT, R0, RZ, PT ;  /* 0x000000ff0000720c */ /* 0x008fda0003f25270 */
[----:B------:R-:W-:Y:S05]  /*05c0*/  @P1 BRA `(.L_x_9) ;  /* 0x0000000000541947 */ /* 0x000fea0003800000 */
[----:B------:R-:W-:Y:S01]  /*05d0*/  UMOV UR4, 0x400 ;  /* 0x0000040000047882 */ /* 0x000fe20000000000 */
[----:B------:R-:W-:Y:S01]  /*05e0*/  UMOV UR8, 0x1 ;  /* 0x0000000100087882 */ /* 0x000fe20000000000 */
[----:B------:R-:W-:Y:S01]  /*05f0*/  UMOV UR6, 0x5 ;  /* 0x0000000500067882 */ /* 0x000fe20000000000 */
[----:B------:R-:W-:Y:S02]  /*0600*/  ULEA UR4, UR62, UR4, 0x18 ;  /* 0x000000043e047291 */ /* 0x000fe4000f8ec0ff */
[----:B------:R-:W-:-:S04]  /*0610*/  UIADD3 UR8, UPT, UPT, -UR8, 0x100000, URZ ;  /* 0x0010000008087890 */ /* 0x000fc8000fffe1ff */
[----:B------:R-:W-:Y:S02]  /*0620*/  USHF.L.U32 UR9, UR8, 0xb, URZ ;  /* 0x0000000b08097899 */ /* 0x000fe400080006ff */
[----:B------:R-:W-:Y:S02]  /*0630*/  USHF.L.U32 UR8, UR8, 0x1, URZ ;  /* 0x0000000108087899 */ /* 0x000fe400080006ff */
[----:B------:R-:W-:-:S04]  /*0640*/  UIADD3 UR6, UPT, UPT, -UR6, 0x100000, URZ ;  /* 0x0010000006067890 */ /* 0x000fc8000fffe1ff */
[----:B------:R-:W-:Y:S02]  /*0650*/  USHF.L.U32 UR7, UR6, 0xb, URZ ;  /* 0x0000000b06077899 */ /* 0x000fe400080006ff */
[----:B------:R-:W-:Y:S01]  /*0660*/  USHF.L.U32 UR6, UR6, 0x1, URZ ;  /* 0x0000000106067899 */ /* 0x000fe200080006ff */
[----:B------:R-:W-:Y:S01]  /*0670*/  ELECT P1, URZ, PT ;  /* 0x0000000000ff782f */ /* 0x000fe20003820000 */
[----:B------:R-:W3:Y:S02]  /*0680*/  FENCE.VIEW.ASYNC.S ;  /* 0x00000000000073c6 */ /* 0x000ee40000000000 */
[----:B---3--:R3:W4:Y:S08]  /*0690*/  SYNCS.EXCH.64 URZ, [UR4], UR8 ;  /* 0x0000000804ff75b2 */ /* 0x0087300008000100 */
[----:B------:R3:W1:Y:S01]  /*06a0*/  SYNCS.EXCH.64 URZ, [UR4+0x20], UR6 ;  /* 0x0000200604ff75b2 */ /* 0x0006620008000100 */
[----:B------:R3:W1:Y:S01]  /*06b0*/  SYNCS.EXCH.64 URZ, [UR4+0x8], UR8 ;  /* 0x0000080804ff75b2 */ /* 0x0006620008000100 */
[----:B------:R3:W1:Y:S01]  /*06c0*/  SYNCS.EXCH.64 URZ, [UR4+0x28], UR6 ;  /* 0x0000280604ff75b2 */ /* 0x0006620008000100 */
[----:B------:R3:W1:Y:S01]  /*06d0*/  SYNCS.EXCH.64 URZ, [UR4+0x10], UR8 ;  /* 0x0000100804ff75b2 */ /* 0x0006620008000100 */
[----:B------:R3:W1:Y:S01]  /*06e0*/  SYNCS.EXCH.64 URZ, [UR4+0x30], UR6 ;  /* 0x0000300604ff75b2 */ /* 0x0006620008000100 */
[----:B------:R3:W1:Y:S01]  /*06f0*/  SYNCS.EXCH.64 URZ, [UR4+0x18], UR8 ;  /* 0x0000180804ff75b2 */ /* 0x0006620008000100 */
[----:B------:R3:W1:Y:S01]  /*0700*/  SYNCS.EXCH.64 URZ, [UR4+0x38], UR6 ;  /* 0x0000380604ff75b2 */ /* 0x0006620008000100 */
[----:B------:R-:W-:Y:S01]  /*0710*/  NOP ;  /* 0x0000000000007918 */ /* 0x000fe20000000000 */
.L_x_9:
[----:B------:R-:W2:Y:S01]  /*0720*/  SHFL.IDX PT, R0, R144, RZ, 0x1f ;  /* 0x00001fff90007589 */ /* 0x000ea200000e0000 */
[----:B------:R-:W-:Y:S01]  /*0730*/  NOP ;  /* 0x0000000000007918 */ /* 0x000fe20000000000 */
[----:B--2---:R-:W-:-:S13]  /*0740*/  ISETP.NE.AND P1, PT, R0, 0x1, PT ;  /* 0x000000010000780c */ /* 0x004fda0003f25270 */
[----:B------:R-:W-:Y:S05]  /*0750*/  @P1 BRA `(.L_x_10) ;  /* 0x0000000000541947 */ /* 0x000fea0003800000 */
[----:B---3--:R-:W-:Y:S01]  /*0760*/  UMOV UR4, 0x400 ;  /* 0x0000040000047882 */ /* 0x008fe20000000000 */
        /* <DEDUP_REMOVED lines=10> */
[----:B------:R-:W2:Y:S02]  /*0810*/  FENCE.VIEW.ASYNC.S ;  /* 0x00000000000073c6 */ /* 0x000ea40000000000 */
[----:B--2---:R2:W3:Y:S08]  /*0820*/  SYNCS.EXCH.64 URZ, [UR4+0x40], UR8 ;  /* 0x0000400804ff75b2 */ /* 0x0044f00008000100 */
        /* <DEDUP_REMOVED lines=8> */
.L_x_10:
[----:B------:R-:W4:Y:S01]  /*08b0*/  SHFL.IDX PT, R0, R144, RZ, 0x1f ;  /* 0x00001fff90007589 */ /* 0x000f2200000e0000 */
[----:B------:R-:W-:Y:S01]  /*08c0*/  NOP ;  /* 0x0000000000007918 */ /* 0x000fe20000000000 */
[----:B----4-:R-:W-:-:S13]  /*08d0*/  ISETP.NE.AND P1, PT, R0, 0x3, PT ;  /* 0x000000030000780c */ /* 0x010fda0003f25270 */
[----:B------:R-:W-:Y:S05]  /*08e0*/  @P1 BRA `(.L_x_11) ;  /* 0x00000000002c1947 */ /* 0x000fea0003800000 */
[----:B--23--:R-:W-:Y:S01]  /*08f0*/  UMOV UR6, 0x400 ;  /* 0x0000040000067882 */ /* 0x00cfe20000000000 */
[----:B------:R-:W-:Y:S01]  /*0900*/  UMOV UR4, 0x20 ;  /* 0x0000002000047882 */ /* 0x000fe20000000000 */
[----:B------:R-:W-:Y:S02]  /*0910*/  ULEA UR6, UR62, UR6, 0x18 ;  /* 0x000000063e067291 */ /* 0x000fe4000f8ec0ff */
[----:B------:R-:W-:-:S04]  /*0920*/  UIADD3 UR4, UPT, UPT, -UR4, 0x100000, URZ ;  /* 0x0010000004047890 */ /* 0x000fc8000fffe1ff */
[----:B------:R-:W-:Y:S02]  /*0930*/  USHF.L.U32 UR5, UR4, 0xb, URZ ;  /* 0x0000000b04057899 */ /* 0x000fe400080006ff */
[----:B------:R-:W-:Y:S01]  /*0940*/  USHF.L.U32 UR4, UR4, 0x1, URZ ;  /* 0x0000000104047899 */ /* 0x000fe200080006ff */
[----:B------:R-:W-:Y:S01]  /*0950*/  ELECT P1, URZ, PT ;  /* 0x0000000000ff782f */ /* 0x000fe20003820000 */
[----:B------:R-:W2:Y:S10]  /*0960*/  FENCE.VIEW.ASYNC.S ;  /* 0x00000000000073c6 */ /* 0x000eb40000000000 */
[----:B--2---:R4:W2:Y:S01]  /*0970*/  SYNCS.EXCH.64 URZ, [UR6+0x80], UR4 ;  /* 0x0000800406ff75b2 */ /* 0x0048a20008000100 */
[----:B------:R4:W3:Y:S02]  /*0980*/  SYNCS.EXCH.64 URZ, [UR6+0x88], UR4 ;  /* 0x0000880406ff75b2 */ /* 0x0008e40008000100 */
[----:B----4-:R-:W-:Y:S01]  /*0990*/  NOP ;  /* 0x0000000000007918 */ /* 0x010fe20000000000 */
.L_x_11:
[----:B------:R-:W4:Y:S01]  /*09a0*/  SHFL.IDX PT, R0, R144, RZ, 0x1f ;  /* 0x00001fff90007589 */ /* 0x000f2200000e0000 */
[----:B------:R-:W-:Y:S01]  /*09b0*/  NOP ;  /* 0x0000000000007918 */ /* 0x000fe20000000000 */
[----:B----4-:R-:W-:-:S13]  /*09c0*/  ISETP.NE.AND P1, PT, R0, 0x4, PT ;  /* 0x000000040000780c */ /* 0x010fda0003f25270 */
[----:B------:R-:W-:Y:S05]  /*09d0*/  @P1 BRA `(.L_x_12) ;  /* 0x0000000000481947 */ /* 0x000fea0003800000 */
[----:B--23--:R-:W-:Y:S01]  /*09e0*/  UMOV UR4, 0xe20 ;  /* 0x00000e2000047882 */ /* 0x00cfe20000000000 */
[----:B------:R-:W-:Y:S01]  /*09f0*/  UMOV UR6, 0x400 ;  /* 0x0000040000067882 */ /* 0x000fe20000000000 */
[----:B------:R-:W-:Y:S01]  /*0a00*/  USEL UR4, UR4, 0xc20, UP3 ;  /* 0x00000c2004047887 */ /* 0x000fe20009800000 */
        /* <DEDUP_REMOVED lines=10> */
[----:B--2---:R4:W2:Y:S08]  /*0ab0*/  SYNCS.EXCH.64 URZ, [UR6+0x90], UR8 ;  /* 0x0000900806ff75b2 */ /* 0x0048b00008000100 */
[----:B------:R4:W3:Y:S01]  /*0ac0*/  SYNCS.EXCH.64 URZ, [UR6+0xa0], UR4 ;  /* 0x0000a00406ff75b2 */ /* 0x0008e20008000100 */
[----:B------:R4:W1:Y:S01]  /*0ad0*/  SYNCS.EXCH.64 URZ, [UR6+0x98], UR8 ;  /* 0x0000980806ff75b2 */ /* 0x0008620008000100 */
[----:B------:R4:W1:Y:S02]  /*0ae0*/  SYNCS.EXCH.64 URZ, [UR6+0xa8], UR4 ;  /* 0x0000a80406ff75b2 */ /* 0x0008640008000100 */
[----:B----4-:R-:W-:Y:S01]  /*0af0*/  NOP ;  /* 0x0000000000007918 */ /* 0x010fe20000000000 */
.L_x_12:
[----:B------:R-:W4:Y:S01]  /*0b00*/  SHFL.IDX PT, R0, R144, RZ, 0x1f ;  /* 0x00001fff90007589 */ /* 0x000f2200000e0000 */
[----:B------:R-:W-:Y:S01]  /*0b10*/  NOP ;  /* 0x0000000000007918 */ /* 0x000fe20000000000 */
[----:B----4-:R-:W-:-:S13]  /*0b20*/  ISETP.NE.AND P1, PT, R0, 0x5, PT ;  /* 0x000000050000780c */ /* 0x010fda0003f25270 */
[----:B------:R-:W-:Y:S05]  /*0b30*/  @P1 BRA `(.L_x_13) ;  /* 0x00000000003c1947 */ /* 0x000fea0003800000 */
[----:B--23--:R-:W-:Y:S01]  /*0b40*/  UMOV UR4, 0x400 ;  /* 0x0000040000047882 */ /* 0x00cfe20000000000 */
        /* <DEDUP_REMOVED lines=12> */
[----:B------:R4:W3:Y:S02]  /*0c10*/  SYNCS.EXCH.64 URZ, [UR4+0xb8], UR8 ;  /* 0x0000b80804ff75b2 */ /* 0x0008e40008000100 */
[----:B----4-:R-:W-:Y:S01]  /*0c20*/  NOP ;  /* 0x0000000000007918 */ /* 0x010fe20000000000 */
.L_x_13:
[----:B------:R-:W4:Y:S01]  /*0c30*/  SHFL.IDX PT, R0, R144, RZ, 0x1f ;  /* 0x00001fff90007589 */ /* 0x000f2200000e0000 */
[----:B------:R-:W-:Y:S01]  /*0c40*/  ISETP.NE.OR P0, PT, RZ, UR17, !P0 ;  /* 0x00000011ff007c0c */ /* 0x000fe2000c705670 */
        /* <DEDUP_REMOVED lines=12> */
[----:B------:R4:W3:Y:S01]  /*0d10*/  SYNCS.EXCH.64 URZ, [UR4+0xd0], UR6 ;  /* 0x0000d00604ff75b2 */ /* 0x0008e20008000100 */
[----:B------:R4:W1:Y:S01]  /*0d20*/  SYNCS.EXCH.64 URZ, [UR4+0xc8], UR6 ;  /* 0x0000c80604ff75b2 */ /* 0x0008620008000100 */
[----:B------:R4:W1:Y:S02]  /*0d30*/  SYNCS.EXCH.64 URZ, [UR4+0xd8], UR6 ;  /* 0x0000d80604ff75b2 */ /* 0x0008640008000100 */
[----:B----4-:R-:W-:Y:S01]  /*0d40*/  NOP ;  /* 0x0000000000007918 */ /* 0x010fe20000000000 */
.L_x_14:
[----:B------:R-:W-:Y:S01]  /*0d50*/  VOTEU.ALL UP0, P0 ;  /* 0x0000000000ff7886 */ /* 0x000fe20000000000 */
[----:B--23--:R-:W-:Y:S01]  /*0d60*/  UMOV UR4, 0x100 ;  /* 0x0000010000047882 */ /* 0x00cfe20000000000 */
[----:B------:R-:W2:Y:S01]  /*0d70*/  LDCU UR7, c[0x0][0x36c] ;  /* 0x00006d80ff0777ac */ /* 0x000ea20008000800 */
[----:B------:R-:W-:Y:S01]  /*0d80*/  NOP ;  /* 0x0000000000007918 */ /* 0x000fe20000000000 */
[----:B-1----:R-:W-:Y:S01]  /*0d90*/  LOP3.LUT R3, R155, 0x1f, RZ, 0xc0, !PT ;  /* 0x0000001f9b037812 */ /* 0x002fe200078ec0ff */
[----:B------:R-:W-:Y:S01]  /*0da0*/  @!UP0 UMOV UR6, 0x400 ;  /* 0x0000040000068882 */ /* 0x000fe20000000000 */
[----:B------:R-:W-:-:S04]  /*0db0*/  @!UP0 UIADD3 UR4, UPT, UPT, -UR4, 0x100000, URZ ;  /* 0x0010000004048890 */ /* 0x000fc8000fffe1ff */
[----:B------:R-:W-:Y:S02]  /*0dc0*/  @!UP0 USHF.L.U32 UR5, UR4, 0xb, URZ ;  /* 0x0000000b04058899 */ /* 0x000fe400080006ff */
[----:B------:R-:W-:Y:S02]  /*0dd0*/  @!UP0 USHF.L.U32 UR4, UR4, 0x1, URZ ;  /* 0x0000000104048899 */ /* 0x000fe400080006ff */
[----:B------:R-:W-:Y:S01]  /*0de0*/  @!UP0 ULEA UR6, UR62, UR6, 0x18 ;  /* 0x000000063e068291 */ /* 0x000fe2000f8ec0ff */
[----:B------:R-:W-:Y:S01]  /*0df0*/  VOTEU.ALL UP0, P0 ;  /* 0x0000000000ff7886 */ /* 0x000fe20000000000 */
[----:B------:R-:W-:Y:S02]  /*0e00*/  UISETP.NE.AND UP4, UPT, UR17, URZ, UPT ;  /* 0x000000ff1100728c */ /* 0x000fe4000bf85270 */
[----:B--2---:R-:W-:Y:S01]  /*0e10*/  UISETP.EQ.U32.AND UP6, UPT, UR7, 0x1, UPT ;  /* 0x000000010700788c */ /* 0x004fe2000bfc2070 */
[----:B------:R-:W1:Y:S07]  /*0e20*/  FENCE.VIEW.ASYNC.S ;  /* 0x00000000000073c6 */ /* 0x000e6e0000000000 */
[----:B-1----:R1:W2:Y:S01]  /*0e30*/  @!UP0 SYNCS.EXCH.64 URZ, [UR6+0xe0], UR4 ;  /* 0x0000e00406ff85b2 */ /* 0x0022a20008000100 */
[----:B------:R-:W-:Y:S05]  /*0e40*/  BRA.U !UP6, `(.L_x_15) ;  /* 0x000000010e087547 */ /* 0x000fea000b800000 */
[----:B--2---:R-:W-:Y:S01]  /*0e50*/  UCGABAR_ARV ;  /* 0x00000000000079c7 */ /* 0x004fe20008000000 */
[----:B------:R-:W-:Y:S05]  /*0e60*/  BRA `(.L_x_16) ;  /* 0x0000000000047947 */ /* 0x000fea0003800000 */
.L_x_15:
[----:B--2---:R-:W-:Y:S01]  /*0e70*/  NOP ;  /* 0x0000000000007918 */ /* 0x004fe20000000000 */
.L_x_16:
[----:B------:R-:W2:Y:S01]  /*0e80*/  S2UR UR72, SR_CTAID.X ;  /* 0x00000000004879c3 */ /* 0x000ea20000002500 */
[----:B------:R-:W-:-:S05]  /*0e90*/  CS2R.32 R146, SR_CgaSize ;  /* 0x0000000000927805 */ /* 0x000fca0000008a00 */
[----:B------:R-:W-:-:S05]  /*0ea0*/  IMAD R146, R146, -0xa0, RZ ;  /* 0xffffff6092927824 */ /* 0x000fca00078e02ff */
[----:B-1----:R-:W-:-:S14]  /*0eb0*/  R2UR UR5, R146 ;  /* 0x00000000920572ca */ /* 0x002fdc00000e0000 */
[----:B------:R-:W1:Y:S01]  /*0ec0*/  LDCU UR5, c[0x0][UR5+0x2b0] ;  /* 0x00005600050577ac */ /* 0x000e620008000800 */
[----:B------:R-:W-:-:S05]  /*0ed0*/  CS2R.32 R146, SR_CgaSize ;  /* 0x0000000000927805 */ /* 0x000fca0000008a00 */
[----:B------:R-:W-:-:S05]  /*0ee0*/  IMAD R146, R146, -0xa0, RZ ;  /* 0xffffff6092927824 */ /* 0x000fca00078e02ff */
[----:B------:R-:W-:-:S14]  /*0ef0*/  R2UR UR6, R146 ;  /* 0x00000000920672ca */ /* 0x000fdc00000e0000 */
[----:B------:R-:W3:Y:S01]  /*0f00*/  LDCU UR6, c[0x0][UR6+0x2b4] ;  /* 0x00005680060677ac */ /* 0x000ee20008000800 */
[----:B------:R-:W4:Y:S01]  /*0f10*/  S2UR UR7, SR_CTAID.Y ;  /* 0x00000000000779c3 */ /* 0x000f220000002600 */
[----:B------:R-:W-:Y:S02]  /*0f20*/  USHF.R.U32.HI UR4, URZ, 0x1, UR62 ;  /* 0x00000001ff047899 */ /* 0x000fe4000801163e */
[----:B------:R-:W-:Y:S01]  /*0f30*/  ULOP3.LUT UR48, UR62, 0x3, URZ, 0xc0, !UPT ;  /* 0x000000033e307892 */ /* 0x000fe2000f8ec0ff */
[----:B------:R-:W-:-:S05]  /*0f40*/  CS2R.32 R146, SR_CgaSize ;  /* 0x0000000000927805 */ /* 0x000fca0000008a00 */
[----:B------:R-:W-:-:S05]  /*0f50*/  IMAD R146, R146, -0xa0, RZ ;  /* 0xffffff6092927824 */ /* 0x000fca00078e02ff */
[----:B------:R-:W-:-:S14]  /*0f60*/  R2UR UR11, R146 ;  /* 0x00000000920b72ca */ /* 0x000fdc00000e0000 */
[----:B------:R-:W3:Y:S01]  /*0f70*/  LDCU UR11, c[0x0][UR11+0x2a0] ;  /* 0x000054000b0b77ac */ /* 0x000ee20008000800 */
[----:B------:R-:W1:Y:S01]  /*0f80*/  S2UR UR36, SR_CTAID.Z ;  /* 0x00000000002479c3 */ /* 0x000e620000002700 */
[----:B------:R-:W-:-:S05]  /*0f90*/  CS2R.32 R146, SR_CgaSize ;  /* 0x0000000000927805 */ /* 0x000fca0000008a00 */
[----:B------:R-:W-:-:S05]  /*0fa0*/  IMAD R146, R146, -0xa0, RZ ;  /* 0xffffff6092927824 */ /* 0x000fca00078e02ff */
[----:B------:R-:W-:-:S14]  /*0fb0*/  R2UR UR12, R146 ;  /* 0x00000000920c72ca */ /* 0x000fdc00000e0000 */
[----:B------:R-:W3:Y:S01]  /*0fc0*/  LDCU UR12, c[0x0][UR12+0x2a4] ;  /* 0x000054800c0c77ac */ /* 0x000ee20008000800 */
[----:B------:R-:W-:Y:S02]  /*0fd0*/  ULOP3.LUT UR46, UR62, 0xc, URZ, 0xc0, !UPT ;  /* 0x0000000c3e2e7892 */ /* 0x000fe4000f8ec0ff */
[----:B------:R-:W-:Y:S01]  /*0fe0*/  ULOP3.LUT UR70, UR4, 0x1, URZ, 0xc0, !UPT ;  /* 0x0000000104467892 */ /* 0x000fe2000f8ec0ff */
[----:B--2---:R-:W-:Y:S01]  /*0ff0*/  I2FP.F32.U32 R2, UR72 ;  /* 0x0000004800027c45 */ /* 0x004fe20008201000 */
[----:B------:R-:W-:Y:S02]  /*1000*/  UISETP.GT.U32.AND UP0, UPT, UR48, 0xffff, UPT ;  /* 0x0000ffff3000788c */ /* 0x000fe4000bf04070 */
[----:B------:R-:W-:Y:S02]  /*1010*/  ULOP3.LUT UR4, UR46, 0x1, UR62, 0xf8, !UPT ;  /* 0x000000012e047892 */ /* 0x000fe4000f8ef83e */
[----:B-1----:R-:W-:Y:S01]  /*1020*/  FMUL R2, R2, UR5 ;  /* 0x0000000502027c20 */ /* 0x002fe20008400000 */
[----:B------:R-:W-:Y:S01]  /*1030*/  USEL UR48, UR48, 0xffff, !UP0 ;  /* 0x0000ffff30307887 */ /* 0x000fe2000c000000 */
[----:B----4-:R-:W-:Y:S01]  /*1040*/  I2FP.F32.U32 R0, UR7 ;  /* 0x0000000700007c45 */ /* 0x010fe20008201000 */
[----:B------:R-:W1:Y:S03]  /*1050*/  LDCU UR21, c[0x0][0xf24] ;  /* 0x0001e480ff1577ac */ /* 0x000e660008000800 */
[----:B------:R-:W2:Y:S01]  /*1060*/  F2I.U32.TRUNC.NTZ R2, R2 ;  /* 0x0000000200027305 */ /* 0x000ea2000020f000 */
[----:B---3--:R-:W-:Y:S01]  /*1070*/  FMUL R0, R0, UR6 ;  /* 0x0000000600007c20 */ /* 0x008fe20008400000 */
[----:B------:R-:W-:-:S02]  /*1080*/  UISETP.GT.U32.AND UP0, UPT, UR4, 0xffff, UPT ;  /* 0x0000ffff0400788c */ /* 0x000fc4000bf04070 */
[----:B------:R-:W-:Y:S02]  /*1090*/  UISETP.GT.U32.AND UP1, UPT, UR46, 0xffff, UPT ;  /* 0x0000ffff2e00788c */ /* 0x000fe4000bf24070 */
[----:B------:R-:W-:Y:S02]  /*10a0*/  USEL UR47, UR4, 0xffff, !UP0 ;  /* 0x0000ffff042f7887 */ /* 0x000fe4000c000000 */
[----:B------:R-:W3:Y:S01]  /*10b0*/  F2I.U32.TRUNC.NTZ R0, R0 ;  /* 0x0000000000007305 */ /* 0x000ee2000020f000 */
[----:B------:R-:W-:Y:S02]  /*10c0*/  USHF.L.U32 UR61, UR62, 0xa, URZ ;  /* 0x0000000a3e3d7899 */ /* 0x000fe400080006ff */
[----:B------:R-:W-:Y:S02]  /*10d0*/  USEL UR46, UR46, 0xffff, !UP1 ;  /* 0x0000ffff2e2e7887 */ /* 0x000fe4000c800000 */
[----:B------:R-:W-:Y:S01]  /*10e0*/  USHF.R.U32.HI UR52, URZ, 0x2, UR62 ;  /* 0x00000002ff347899 */ /* 0x000fe2000801163e */
[----:B--2---:R-:W-:Y:S01]  /*10f0*/  R2UR UR5, R2 ;  /* 0x00000000020572ca */ /* 0x004fe200000e0000 */
[----:B------:R-:W-:Y:S01]  /*1100*/  USHF.L.U32 UR49, UR62, 0xc, URZ ;  /* 0x0000000c3e317899 */ /* 0x000fe200080006ff */
[----:B------:R-:W-:Y:S01]  /*1110*/  PRMT R2, RZ, 0x7610, R2 ;  /* 0x00007610ff027816 */ /* 0x000fe20000000002 */
[----:B------:R-:W-:-:S02]  /*1120*/  USHF.L.U32 UR55, UR62, 0x7, URZ ;  /* 0x000000073e377899 */ /* 0x000fc400080006ff */
[----:B------:R-:W-:Y:S02]  /*1130*/  ULOP3.LUT UR54, UR61, 0xc00, URZ, 0xc0, !UPT ;  /* 0x00000c003d367892 */ /* 0x000fe4000f8ec0ff */
[----:B------:R-:W-:Y:S01]  /*1140*/  ULOP3.LUT UR48, UR48, 0xffff, URZ, 0xc0, !UPT ;  /* 0x0000ffff30307892 */ /* 0x000fe2000f8ec0ff */
[----:B---3--:R-:W-:Y:S01]  /*1150*/  R2UR UR6, R0 ;  /* 0x00000000000672ca */ /* 0x008fe200000e0000 */
[----:B------:R-:W-:Y:S01]  /*1160*/  ULOP3.LUT UR46, UR46, 0xffff, URZ, 0xc0, !UPT ;  /* 0x0000ffff2e2e7892 */ /* 0x000fe2000f8ec0ff */
[----:B------:R-:W-:Y:S01]  /*1170*/  PRMT R0, RZ, 0x7610, R0 ;  /* 0x00007610ff007816 */ /* 0x000fe20000000000 */
[----:B------:R-:W-:Y:S02]  /*1180*/  ULOP3.LUT UR47, UR47, 0xffff, URZ, 0xc0, !UPT ;  /* 0x0000ffff2f2f7892 */ /* 0x000fe4000f8ec0ff */
[----:B------:R-:W-:Y:S01]  /*1190*/  UIADD3 UR5, UPT, UPT, -UR5, URZ, URZ ;  /* 0x000000ff05057290 */ /* 0x000fe2000fffe1ff */
[----:B------:R-:W-:Y:S01]  /*11a0*/  UMOV UR8, 0x1111 ;  /* 0x0000111100087882 */ /* 0x000fe20000000000 */
[----:B------:R-:W-:-:S02]  /*11b0*/  UMOV UR10, 0x5 ;  /* 0x00000005000a7882 */ /* 0x000fc40000000000 */
[----:B------:R-:W-:Y:S01]  /*11c0*/  UIMAD UR5, UR11, UR5, UR72 ;  /* 0x000000050b0572a4 */ /* 0x000fe2000f8e0248 */
[----:B------:R-:W-:Y:S01]  /*11d0*/  UMOV UR9, 0xf ;  /* 0x0000000f00097882 */ /* 0x000fe20000000000 */
[----:B------:R-:W2:Y:S04]  /*11e0*/  LDCU UR44, c[0x0][0xf24] ;  /* 0x0001e480ff2c77ac */ /* 0x000ea80008000800 */
[----:B------:R-:W-:Y:S01]  /*11f0*/  IMAD.U32 R146, RZ, RZ, UR5 ;  /* 0x00000005ff927e24 */ /* 0x000fe2000f8e00ff */
[----:B------:R-:W-:Y:S01]  /*1200*/  UIADD3 UR4, UPT, UPT, -UR6, URZ, URZ ;  /* 0x000000ff06047290 */ /* 0x000fe2000fffe1ff */
[----:B------:R-:W3:Y:S03]  /*1210*/  LDCU UR29, c[0x0][0xf30] ;  /* 0x0001e600ff1d77ac */ /* 0x000ee60008000800 */
[----:B------:R-:W-:-:S02]  /*1220*/  UIMAD UR4, UR12, UR4, UR7 ;  /* 0x000000040c0472a4 */ /* 0x000fc4000f8e0207 */
[----:B------:R-:W-:Y:S02]  /*1230*/  UISETP.NE.AND UP5, UPT, UR17, 0x2, UPT ;  /* 0x000000021100788c */ /* 0x000fe4000bfa5270 */
[----:B------:R-:W-:Y:S02]  /*1240*/  ULOP3.LUT UR28, UR72, 0x1, URZ, 0xc0, !UPT ;  /* 0x00000001481c7892 */ /* 0x000fe4000f8ec0ff */
[----:B------:R-:W-:Y:S01]  /*1250*/  IMAD.U32 R145, RZ, RZ, UR4 ;  /* 0x00000004ff917e24 */ /* 0x000fe2000f8e00ff */
[----:B------:R-:W-:Y:S02]  /*1260*/  ULOP3.LUT UR52, UR52, 0x3, URZ, 0xc0, !UPT ;  /* 0x0000000334347892 */ /* 0x000fe4000f8ec0ff */
[----:B------:R-:W-:Y:S02]  /*1270*/  ULOP3.LUT UR49, UR49, 0x2000, URZ, 0xc0, !UPT ;  /* 0x0000200031317892 */ /* 0x000fe4000f8ec0ff */
[----:B------:R-:W-:Y:S01]  /*1280*/  ULOP3.LUT UR55, UR55, 0x600, URZ, 0xc0, !UPT ;  /* 0x0000060037377892 */ /* 0x000fe2000f8ec0ff */
[----:B------:R-:W-:Y:S01]  /*1290*/  UMOV UR20, UR72 ;  /* 0x0000004800147c82 */ /* 0x000fe20008000000 */
[----:B-1----:R-:W-:Y:S01]  /*12a0*/  UISETP.GE.AND UP2, UPT, UR21, 0x1, UPT ;  /* 0x000000011500788c */ /* 0x002fe2000bf46270 */
[----:B------:R-:W-:Y:S01]  /*12b0*/  UMOV UR16, UR7 ;  /* 0x0000000700107c82 */ /* 0x000fe20008000000 */
[----:B------:R-:W-:-:S02]  /*12c0*/  USHF.R.U32.HI UR53, URZ, 0xa, UR54 ;  /* 0x0000000aff357899 */ /* 0x000fc40008011636 */
[----:B------:R-:W-:Y:S02]  /*12d0*/  USHF.L.U32 UR48, UR8, UR48, URZ ;  /* 0x0000003008307299 */ /* 0x000fe400080006ff */
[----:B------:R-:W-:Y:S02]  /*12e0*/  USHF.L.U32 UR46, UR9, UR46, URZ ;  /* 0x0000002e092e7299 */ /* 0x000fe400080006ff */
[----:B------:R-:W-:Y:S01]  /*12f0*/  USHF.L.U32 UR47, UR10, UR47, URZ ;  /* 0x0000002f0a2f7299 */ /* 0x000fe200080006ff */
[----:B--23--:R-:W-:Y:S11]  /*1300*/  BRA.U UP4, `(.L_x_17) ;  /* 0x0000000104b47547 */ /* 0x00cff6000b800000 */
[----:B------:R-:W-:Y:S02]  /*1310*/  R2UR UR19, R145 ;  /* 0x00000000911372ca */ /* 0x000fe400000e0000 */
[----:B------:R-:W-:-:S11]  /*1320*/  R2UR UR22, R146 ;  /* 0x00000000921672ca */ /* 0x000fd600000e0000 */
[----:B------:R-:W-:Y:S02]  /*1330*/  UISETP.NE.AND UP0, UPT, UR19, URZ, UPT ;  /* 0x000000ff1300728c */ /* 0x000fe4000bf05270 */
[----:B------:R-:W-:Y:S02]  /*1340*/  ULOP3.LUT UR4, UR22, 0x2, URZ, 0x3c, !UPT ;  /* 0x0000000216047892 */ /* 0x000fe4000f8e3cff */
[----:B------:R-:W-:Y:S02]  /*1350*/  UISETP.GT.U32.AND UP1, UPT, UR22, 0x1, UP0 ;  /* 0x000000011600788c */ /* 0x000fe40008724070 */
[----:B------:R-:W-:Y:S02]  /*1360*/  UISETP.NE.AND UP2, UPT, UR19, 0x1, UPT ;  /* 0x000000011300788c */ /* 0x000fe4000bf45270 */
[----:B------:R-:W-:Y:S02]  /*1370*/  UISETP.GT.U32.AND UP0, UPT, UR4, 0x1, UP0 ;  /* 0x000000010400788c */ /* 0x000fe40008704070 */
[----:B------:R-:W-:-:S02]  /*1380*/  USEL UR7, URZ, 0x1, UP1 ;  /* 0x00000001ff077887 */ /* 0x000fc40008800000 */
[----:B------:R-:W-:Y:S02]  /*1390*/  USEL UR8, URZ, 0x2, UP1 ;  /* 0x00000002ff087887 */ /* 0x000fe40008800000 */
[----:B------:R-:W-:Y:S02]  /*13a0*/  UISETP.GT.U32.AND UP1, UPT, UR22, 0x1, UP2 ;  /* 0x000000011600788c */ /* 0x000fe40009724070 */
[----:B------:R-:W-:Y:S02]  /*13b0*/  USEL UR12, URZ, 0x4, UP0 ;  /* 0x00000004ff0c7887 */ /* 0x000fe40008000000 */
[----:B------:R-:W-:Y:S02]  /*13c0*/  USEL UR15, URZ, 0x8, UP0 ;  /* 0x00000008ff0f7887 */ /* 0x000fe40008000000 */
[----:B------:R-:W-:Y:S02]  /*13d0*/  UISETP.GT.U32.AND UP0, UPT, UR4, 0x1, UP2 ;  /* 0x000000010400788c */ /* 0x000fe40009704070 */
[----:B------:R-:W-:-:S02]  /*13e0*/  USEL UR6, URZ, 0x10, UP1 ;  /* 0x00000010ff067887 */ /* 0x000fc40008800000 */
[----:B------:R-:W-:Y:S02]  /*13f0*/  USEL UR11, URZ, 0x20, UP1 ;  /* 0x00000020ff0b7887 */ /* 0x000fe40008800000 */
[----:B------:R-:W-:Y:S02]  /*1400*/  UISETP.NE.AND UP1, UPT, UR19, 0x2, UPT ;  /* 0x000000021300788c */ /* 0x000fe4000bf25270 */
[----:B------:R-:W-:Y:S02]  /*1410*/  USEL UR14, URZ, 0x40, UP0 ;  /* 0x00000040ff0e7887 */ /* 0x000fe40008000000 */
[----:B------:R-:W-:Y:S02]  /*1420*/  USEL UR18, URZ, 0x80, UP0 ;  /* 0x00000080ff127887 */ /* 0x000fe40008000000 */
[----:B------:R-:W-:Y:S02]  /*1430*/  UISETP.GT.U32.AND UP0, UPT, UR22, 0x1, UP1 ;  /* 0x000000011600788c */ /* 0x000fe40008f04070 */
[----:B------:R-:W-:-:S02]  /*1440*/  UISETP.NE.AND UP2, UPT, UR19, 0x3, UPT ;  /* 0x000000031300788c */ /* 0x000fc4000bf45270 */
[----:B------:R-:W-:Y:S02]  /*1450*/  USEL UR5, URZ, 0x100, UP0 ;  /* 0x00000100ff057887 */ /* 0x000fe40008000000 */
[----:B------:R-:W-:Y:S02]  /*1460*/  USEL UR10, URZ, 0x200, UP0 ;  /* 0x00000200ff0a7887 */ /* 0x000fe40008000000 */
[----:B------:R-:W-:Y:S02]  /*1470*/  UISETP.GT.U32.AND UP0, UPT, UR22, 0x1, UP2 ;  /* 0x000000011600788c */ /* 0x000fe40009704070 */
[----:B------:R-:W-:Y:S02]  /*1480*/  UIADD3 UR5, UPT, UPT, UR5, UR6, UR7 ;  /* 0x0000000605057290 */ /* 0x000fe4000fffe007 */
[----:B------:R-:W-:Y:S02]  /*1490*/  USEL UR9, URZ, 0x1000, UP0 ;  /* 0x00001000ff097887 */ /* 0x000fe40008000000 */
[----:B------:R-:W-:-:S02]  /*14a0*/  USEL UR13, URZ, 0x2000, UP0 ;  /* 0x00002000ff0d7887 */ /* 0x000fc40008000000 */
[----:B------:R-:W-:Y:S02]  /*14b0*/  UIADD3 UR5, UPT, UPT, UR8, UR9, UR5 ;  /* 0x0000000908057290 */ /* 0x000fe4000fffe005 */
[----:B------:R-:W-:Y:S02]  /*14c0*/  UISETP.GT.U32.AND UP1, UPT, UR4, 0x1, UP1 ;  /* 0x000000010400788c */ /* 0x000fe40008f24070 */
[----:B------:R-:W-:Y:S02]  /*14d0*/  UIADD3 UR5, UPT, UPT, UR10, UR11, UR5 ;  /* 0x0000000b0a057290 */ /* 0x000fe4000fffe005 */
[----:B------:R-:W-:Y:S02]  /*14e0*/  UISETP.GT.U32.AND UP0, UPT, UR4, 0x1, UP2 ;  /* 0x000000010400788c */ /* 0x000fe40009704070 */
[----:B------:R-:W-:Y:S02]  /*14f0*/  USEL UR4, URZ, 0x400, UP1 ;  /* 0x00000400ff047887 */ /* 0x000fe40008800000 */
[----:B------:R-:W-:-:S02]  /*1500*/  UIADD3 UR5, UPT, UPT, UR12, UR13, UR5 ;  /* 0x0000000d0c057290 */ /* 0x000fc4000fffe005 */
[----:B------:R-:W-:Y:S02]  /*1510*/  USEL UR6, URZ, 0x4000, UP0 ;  /* 0x00004000ff067887 */ /* 0x000fe40008000000 */
[----:B------:R-:W-:Y:S02]  /*1520*/  UIADD3 UR5, UPT, UPT, UR4, UR14, UR5 ;  /* 0x0000000e04057290 */ /* 0x000fe4000fffe005 */
[----:B------:R-:W-:Y:S02]  /*1530*/  USEL UR7, URZ, 0x800, UP1 ;  /* 0x00000800ff077887 */ /* 0x000fe40008800000 */
[----:B------:R-:W-:Y:S02]  /*1540*/  ULOP3.LUT UR4, UR22, 0xfffffffe, URZ, 0xc0, !UPT ;  /* 0xfffffffe16047892 */ /* 0x000fe4000f8ec0ff */
[----:B------:R-:W-:Y:S02]  /*1550*/  UIADD3 UR5, UPT, UPT, UR15, UR6, UR5 ;  /* 0x000000060f057290 */ /* 0x000fe4000fffe005 */
[----:B------:R-:W-:-:S02]  /*1560*/  ULEA UR4, UR19, UR4, 0x2 ;  /* 0x0000000413047291 */ /* 0x000fc4000f8e10ff */
[----:B------:R-:W-:Y:S02]  /*1570*/  USEL UR6, URZ, 0x8000, UP0 ;  /* 0x00008000ff067887 */ /* 0x000fe40008000000 */
[----:B------:R-:W-:-:S03]  /*1580*/  UIADD3 UR5, UPT, UPT, UR7, UR18, UR5 ;  /* 0x0000001207057290 */ /* 0x000fc6000fffe005 */
[----:B------:R-:W-:Y:S01]  /*1590*/  UMOV UR7, 0x3 ;  /* 0x0000000300077882 */ /* 0x000fe20000000000 */
[----:B------:R-:W-:Y:S02]  /*15a0*/  UIADD3 UR5, UPT, UPT, UR5, UR6, URZ ;  /* 0x0000000605057290 */ /* 0x000fe4000fffe0ff */
[----:B------:R-:W-:-:S04]  /*15b0*/  USHF.L.U32 UR4, UR7, UR4, URZ ;  /* 0x0000000407047299 */ /* 0x000fc800080006ff */
[----:B------:R-:W-:Y:S02]  /*15c0*/  IMAD.U32 R0, RZ, RZ, UR5 ;  /* 0x00000005ff007e24 */ /* 0x000fe4000f8e00ff */
[----:B------:R-:W-:-:S07]  /*15d0*/  IMAD.U32 R2, RZ, RZ, UR4 ;  /* 0x00000004ff027e24 */ /* 0x000fce000f8e00ff */
.L_x_17:
[----:B------:R-:W-:-:S09]  /*15e0*/  UISETP.GE.AND UP0, UPT, UR21, 0x1, UPT ;  /* 0x000000011500788c */ /* 0x000fd2000bf06270 */
[----:B------:R-:W-:Y:S05]  /*15f0*/  BRA.U !UP0, `(.L_x_18) ;  /* 0x0000000108d47547 */ /* 0x000fea000b800000 */
[----:B------:R-:W1:Y:S01]  /*1600*/  LDCU.128 UR12, c[0x0][0xf10] ;  /* 0x0001e200ff0c77ac */ /* 0x000e620008000c00 */
[----:B------:R-:W2:Y:S01]  /*1610*/  LDCU UR6, c[0x0][0x370] ;  /* 0x00006e00ff0677ac */ /* 0x000ea20008000800 */
[----:B------:R-:W3:Y:S01]  /*1620*/  LDCU UR5, c[0x0][0x374] ;  /* 0x00006e80ff0577ac */ /* 0x000ee20008000800 */
[----:B------:R-:W4:Y:S01]  /*1630*/  LDCU UR26, c[0x0][0xf0c] ;  /* 0x0001e180ff1a77ac */ /* 0x000f220008000800 */
[----:B------:R-:W4:Y:S01]  /*1640*/  LDCU UR7, c[0x0][0xf20] ;  /* 0x0001e400ff0777ac */ /* 0x000f220008000800 */
[----:B------:R-:W4:Y:S01]  /*1650*/  LDCU.64 UR8, c[0x0][0xf28] ;  /* 0x0001e500ff0877ac */ /* 0x000f220008000a00 */
[----:B-1----:R-:W-:Y:S02]  /*1660*/  UISETP.NE.AND UP0, UPT, UR14, 0x1, UPT ;  /* 0x000000010e00788c */ /* 0x002fe4000bf05270 */
[----:B---3--:R-:W-:Y:S02]  /*1670*/  UIMAD.WIDE.U32 UR10, UR5, UR15, URZ ;  /* 0x0000000f050a72a5 */ /* 0x008fe4000f8e00ff */
[----:B--2---:R-:W-:-:S02]  /*1680*/  UIMAD.WIDE.U32 UR22, UR6, UR12, URZ ;  /* 0x0000000c061672a5 */ /* 0x004fc4000f8e00ff */
[----:B----4-:R-:W-:Y:S02]  /*1690*/  UISETP.NE.AND UP1, UPT, UR26, 0x1, UPT ;  /* 0x000000011a00788c */ /* 0x010fe4000bf25270 */
[----:B------:R-:W-:Y:S01]  /*16a0*/  UISETP.NE.AND UP2, UPT, UR21, 0x1, UPT ;  /* 0x000000011500788c */ /* 0x000fe2000bf45270 */
[----:B------:R-:W-:Y:S02]  /*16b0*/  UMOV UR10, UR11 ;  /* 0x0000000b000a7c82 */ /* 0x000fe40008000000 */
[----:B------:R-:W-:Y:S01]  /*16c0*/  UMOV UR22, UR23 ;  /* 0x0000001700167c82 */ /* 0x000fe20008000000 */
[----:B------:R-:W-:Y:S02]  /*16d0*/  @UP0 USHF.R.U32.HI UR5, URZ, UR7, UR10 ;  /* 0x00000007ff050299 */ /* 0x000fe4000801160a */
[----:B------:R-:W-:Y:S02]  /*16e0*/  UIMAD.WIDE.U32 UR24, UR16, UR15, URZ ;  /* 0x0000000f101872a5 */ /* 0x000fe4000f8e00ff */
[----:B------:R-:W-:-:S02]  /*16f0*/  UIMAD.WIDE.U32 UR10, UR5, UR8, URZ ;  /* 0x00000008050a72a5 */ /* 0x000fc4000f8e00ff */
[----:B------:R-:W-:Y:S02]  /*1700*/  @UP1 USHF.R.U32.HI UR6, URZ, UR13, UR22 ;  /* 0x0000000dff061299 */ /* 0x000fe40008011616 */
[----:B------:R-:W-:Y:S02]  /*1710*/  UIMAD.WIDE.U32 UR18, UR20, UR12, URZ ;  /* 0x0000000c141272a5 */ /* 0x000fe4000f8e00ff */
[----:B------:R-:W-:Y:S01]  /*1720*/  UIMAD.WIDE.U32 UR22, UR6, UR8, URZ ;  /* 0x00000008061672a5 */ /* 0x000fe2000f8e00ff */
[----:B------:R-:W-:Y:S01]  /*1730*/  UMOV UR4, UR25 ;  /* 0x0000001900047c82 */ /* 0x000fe20008000000 */
[----:B------:R-:W-:Y:S01]  /*1740*/  UMOV UR10, UR11 ;  /* 0x0000000b000a7c82 */ /* 0x000fe20008000000 */
[----:B------:R-:W-:Y:S02]  /*1750*/  USHF.R.U32.HI UR4, URZ, UR7, UR4 ;  /* 0x00000007ff047299 */ /* 0x000fe40008011604 */
[----:B------:R-:W-:Y:S01]  /*1760*/  @UP2 USHF.R.U32.HI UR5, URZ, UR9, UR10 ;  /* 0x00000009ff052299 */ /* 0x000fe2000801160a */
[----:B------:R-:W-:Y:S01]  /*1770*/  UMOV UR18, UR19 ;  /* 0x0000001300127c82 */ /* 0x000fe20008000000 */
[----:B------:R-:W-:Y:S01]  /*1780*/  UMOV UR22, UR23 ;  /* 0x0000001700167c82 */ /* 0x000fe20008000000 */
[----:B------:R-:W-:-:S02]  /*1790*/  USHF.R.U32.HI UR13, URZ, UR13, UR18 ;  /* 0x0000000dff0d7299 */ /* 0x000fc40008011612 */
[----:B------:R-:W-:Y:S02]  /*17a0*/  USEL UR4, UR16, UR4, !UP0 ;  /* 0x0000000410047287 */ /* 0x000fe4000c000000 */
[----:B------:R-:W-:Y:S02]  /*17b0*/  @UP2 USHF.R.U32.HI UR6, URZ, UR9, UR22 ;  /* 0x00000009ff062299 */ /* 0x000fe40008011616 */
[----:B------:R-:W-:Y:S02]  /*17c0*/  UIMAD UR7, UR5, UR21, URZ ;  /* 0x00000015050772a4 */ /* 0x000fe4000f8e02ff */
[----:B------:R-:W-:Y:S02]  /*17d0*/  USEL UR5, UR20, UR13, !UP1 ;  /* 0x0000000d14057287 */ /* 0x000fe4000c800000 */
[----:B------:R-:W-:Y:S02]  /*17e0*/  UIMAD UR12, UR6, UR21, URZ ;  /* 0x00000015060c72a4 */ /* 0x000fe4000f8e02ff */
[----:B------:R-:W-:-:S02]  /*17f0*/  UISETP.GE.AND UP0, UPT, UR4, UR7, UPT ;  /* 0x000000070400728c */ /* 0x000fc4000bf06270 */
[----:B------:R-:W-:Y:S02]  /*1800*/  UIMAD.WIDE.U32 UR10, UR4, UR8, URZ ;  /* 0x00000008040a72a5 */ /* 0x000fe4000f8e00ff */
[----:B------:R-:W-:Y:S02]  /*1810*/  UISETP.GE.OR UP0, UPT, UR5, UR12, UP0 ;  /* 0x0000000c0500728c */ /* 0x000fe40008706670 */
[----:B------:R-:W-:Y:S02]  /*1820*/  UIMAD.WIDE.U32 UR12, UR5, UR8, URZ ;  /* 0x00000008050c72a5 */ /* 0x000fe4000f8e00ff */
[----:B------:R-:W-:Y:S01]  /*1830*/  UIADD3 UR10, UPT, UPT, -UR4, URZ, URZ ;  /* 0x000000ff040a7290 */ /* 0x000fe2000fffe1ff */
[----:B------:R-:W-:Y:S01]  /*1840*/  UMOV UR8, UR11 ;  /* 0x0000000b00087c82 */ /* 0x000fe20008000000 */
[----:B------:R-:W-:Y:S02]  /*1850*/  UIADD3 UR11, UPT, UPT, -UR5, URZ, URZ ;  /* 0x000000ff050b7290 */ /* 0x000fe4000fffe1ff */
[----:B------:R-:W-:-:S03]  /*1860*/  USHF.R.U32.HI UR8, URZ, UR9, UR8 ;  /* 0x00000009ff087299 */ /* 0x000fc60008011608 */
[----:B------:R-:W-:Y:S01]  /*1870*/  @!UP0 UMOV UR7, UR13 ;  /* 0x0000000d00078c82 */ /* 0x000fe20008000000 */
[----:B------:R-:W-:Y:S02]  /*1880*/  UIMAD UR16, UR14, UR10, UR16 ;  /* 0x0000000a0e1072a4 */ /* 0x000fe4000f8e0210 */
[----:B------:R-:W-:Y:S02]  /*1890*/  USEL UR8, UR4, UR8, !UP2 ;  /* 0x0000000804087287 */ /* 0x000fe4000d000000 */
[----:B------:R-:W-:Y:S02]  /*18a0*/  @!UP0 USHF.R.U32.HI UR7, URZ, UR9, UR7 ;  /* 0x00000009ff078299 */ /* 0x000fe40008011607 */
[----:B------:R-:W-:Y:S02]  /*18b0*/  UIADD3 UR9, UPT, UPT, -UR8, URZ, URZ ;  /* 0x000000ff08097290 */ /* 0x000fe4000fffe1ff */
[----:B------:R-:W-:Y:S02]  /*18c0*/  @!UP0 USEL UR7, UR5, UR7, !UP2 ;  /* 0x0000000705078287 */ /* 0x000fe4000d000000 */
[----:B------:R-:W-:-:S02]  /*18d0*/  UIMAD UR9, UR21, UR9, UR4 ;  /* 0x00000009150972a4 */ /* 0x000fc4000f8e0204 */
[----:B------:R-:W-:Y:S02]  /*18e0*/  @!UP0 UIADD3 UR8, UPT, UPT, UR8, -UR7, URZ ;  /* 0x8000000708088290 */ /* 0x000fe4000fffe0ff */
[----:B------:R-:W-:Y:S02]  /*18f0*/  @!UP0 UIMAD UR6, UR9, UR6, UR7 ;  /* 0x00000006090682a4 */ /* 0x000fe4000f8e0207 */
[----:B------:R-:W-:Y:S02]  /*1900*/  @!UP0 UIMAD UR4, UR8, UR21, UR5 ;  /* 0x00000015080482a4 */ /* 0x000fe4000f8e0205 */
[----:B------:R-:W-:Y:S02]  /*1910*/  UIMAD UR20, UR26, UR11, UR20 ;  /* 0x0000000b1a1472a4 */ /* 0x000fe4000f8e0214 */
[----:B------:R-:W-:Y:S01]  /*1920*/  UIMAD UR16, UR4, UR14, UR16 ;  /* 0x0000000e041072a4 */ /* 0x000fe2000f8e0210 */
[----:B------:R-:W-:Y:S02]  /*1930*/  @!UP0 UMOV UR5, UR6 ;  /* 0x0000000600058c82 */ /* 0x000fe40008000000 */
[----:B------:R-:W-:-:S12]  /*1940*/  UIMAD UR20, UR5, UR26, UR20 ;  /* 0x0000001a051472a4 */ /* 0x000fd8000f8e0214 */
.L_x_18:
[----:B------:R-:W-:-:S09]  /*1950*/  UISETP.NE.AND UP0, UPT, UR29, 0x1, UPT ;  /* 0x000000011d00788c */ /* 0x000fd2000bf05270 */
[----:B------:R-:W-:Y:S05]  /*1960*/  BRA.U UP0, `(.L_x_19) ;  /* 0x0000000100447547 */ /* 0x000fea000b800000 */
[----:B------:R-:W1:Y:S01]  /*1970*/  LDCU.128 UR8, c[0x0][0xf10] ;  /* 0x0001e200ff0877ac */ /* 0x000e620008000c00 */
[----:B------:R-:W2:Y:S01]  /*1980*/  LDCU UR12, c[0x0][0xf0c] ;  /* 0x0001e180ff0c77ac */ /* 0x000ea20008000800 */
[----:B------:R-:W3:Y:S01]  /*1990*/  LDCU UR13, c[0x0][0xf20] ;  /* 0x0001e400ff0d77ac */ /* 0x000ee20008000800 */
[----:B-1----:R-:W-:Y:S02]  /*19a0*/  UIMAD.WIDE.U32 UR6, UR20, UR8, URZ ;  /* 0x00000008140672a5 */ /* 0x002fe4000f8e00ff */
[----:B------:R-:W-:Y:S02]  /*19b0*/  UIMAD.WIDE.U32 UR4, UR16, UR11, URZ ;  /* 0x0000000b100472a5 */ /* 0x000fe4000f8e00ff */
[----:B--2---:R-:W-:Y:S02]  /*19c0*/  UISETP.NE.AND UP1, UPT, UR12, 0x1, UPT ;  /* 0x000000010c00788c */ /* 0x004fe4000bf25270 */
[----:B------:R-:W-:Y:S01]  /*19d0*/  UISETP.NE.AND UP0, UPT, UR10, 0x1, UPT ;  /* 0x000000010a00788c */ /* 0x000fe2000bf05270 */
[----:B------:R-:W-:-:S02]  /*19e0*/  UMOV UR6, UR7 ;  /* 0x0000000700067c82 */ /* 0x000fc40008000000 */
[----:B------:R-:W-:Y:S01]  /*19f0*/  UMOV UR4, UR5 ;  /* 0x0000000500047c82 */ /* 0x000fe20008000000 */
[----:B------:R-:W-:Y:S02]  /*1a00*/  USHF.R.U32.HI UR9, URZ, UR9, UR6 ;  /* 0x00000009ff097299 */ /* 0x000fe40008011606 */
[----:B---3--:R-:W-:Y:S02]  /*1a10*/  USHF.R.U32.HI UR4, URZ, UR13, UR4 ;  /* 0x0000000dff047299 */ /* 0x008fe40008011604 */
[----:B------:R-:W-:Y:S02]  /*1a20*/  USEL UR5, UR20, UR9, !UP1 ;  /* 0x0000000914057287 */ /* 0x000fe4000c800000 */
[----:B------:R-:W-:-:S04]  /*1a30*/  USEL UR4, UR16, UR4, !UP0 ;  /* 0x0000000410047287 */ /* 0x000fc8000c000000 */
[----:B------:R-:W-:Y:S02]  /*1a40*/  UIADD3 UR6, UPT, UPT, UR5, -UR4, URZ ;  /* 0x8000000405067290 */ /* 0x000fe4000fffe0ff */
[----:B------:R-:W-:Y:S02]  /*1a50*/  UIADD3 UR4, UPT, UPT, -UR5, UR4, URZ ;  /* 0x0000000405047290 */ /* 0x000fe4000fffe1ff */
[----:B------:R-:W-:Y:S02]  /*1a60*/  UIMAD UR16, UR6, UR10, UR16 ;  /* 0x0000000a061072a4 */ /* 0x000fe4000f8e0210 */
[----:B------:R-:W-:-:S12]  /*1a70*/  UIMAD UR20, UR4, UR12, UR20 ;  /* 0x0000000c041472a4 */ /* 0x000fd8000f8e0214 */
.L_x_19:
[----:B------:R-:W-:Y:S05]  /*1a80*/  BRA.U !UP6, `(.L_x_20) ;  /* 0x000000010e0c7547 */ /* 0x000fea000b800000 */
[----:B------:R-:W-:Y:S01]  /*1a90*/  UCGABAR_WAIT ;  /* 0x0000000000007dc7 */ /* 0x000fe20008000000 */
[----:B------:R-:W-:Y:S01]  /*1aa0*/  CCTL.IVALL ;  /* 0x00000000ff00798f */ /* 0x000fe20002000000 */
[----:B------:R-:W-:Y:S05]  /*1ab0*/  BRA `(.L_x_21) ;  /* 0x0000000000047947 */ /* 0x000fea0003800000 */
.L_x_20:
[----:B------:R-:W-:Y:S06]  /*1ac0*/  BAR.SYNC.DEFER_BLOCKING 0x0 ;  /* 0x0000000000007b1d */ /* 0x000fec0000010000 */
.L_x_21:
[----:B------:R-:W-:Y:S05]  /*1ad0*/  BRA.U UP5, `(.L_x_22) ;  /* 0x0000001505b87547 */ /* 0x000fea000b800000 */
[----:B------:R-:W1:Y:S01]  /*1ae0*/  LDCU UR8, c[0x0][0x38c] ;  /* 0x00007180ff0877ac */ /* 0x000e620008000800 */
[----:B------:R-:W-:Y:S01]  /*1af0*/  PLOP3.LUT P2, PT, PT, PT, UP3, 0x80, 0x8 ;  /* 0x000000000008781c */ /* 0x000fe20003f4f038 */
[----:B------:R-:W-:Y:S01]  /*1b00*/  IMAD.MOV.U32 R12, RZ, RZ, 0x1 ;  /* 0x00000001ff0c7424 */ /* 0x000fe200078e00ff */
[----:B------:R-:W-:Y:S01]  /*1b10*/  ISETP.NE.AND P3, PT, R3, RZ, P4 ;  /* 0x000000ff0300720c */ /* 0x000fe20002765270 */
[----:B------:R-:W-:Y:S01]  /*1b20*/  USHF.L.U32 UR4, UR28, 0x7, URZ ;  /* 0x000000071c047899 */ /* 0x000fe200080006ff */
[----:B------:R-:W-:Y:S01]  /*1b30*/  PLOP3.LUT P2, PT, P2, PT, PT, 0x8, 0x80 ;  /* 0x000000000080781c */ /* 0x000fe2000174e170 */
[----:B------:R-:W-:Y:S01]  /*1b40*/  UMOV UR7, 0x400 ;  /* 0x0000040000077882 */ /* 0x000fe20000000000 */
[----:B------:R-:W-:Y:S01]  /*1b50*/  UISETP.NE.AND UP1, UPT, UR17, URZ, UPT ;  /* 0x000000ff1100728c */ /* 0x000fe2000bf25270 */
[----:B------:R-:W-:Y:S01]  /*1b60*/  CS2R R10, SRZ ;  /* 0x00000000000a7805 */ /* 0x000fe2000001ff00 */
[----:B------:R-:W-:Y:S01]  /*1b70*/  ULEA UR70, UR70, UR4, 0x6 ;  /* 0x0000000446467291 */ /* 0x000fe2000f8e30ff */
[----:B------:R-:W-:Y:S01]  /*1b80*/  IMAD.MOV.U32 R9, RZ, RZ, RZ ;  /* 0x000000ffff097224 */ /* 0x000fe200078e00ff */
[----:B------:R-:W-:Y:S01]  /*1b90*/  ULEA UR68, UR52, UR4, 0x5 ;  /* 0x0000000434447291 */ /* 0x000fe2000f8e28ff */
[----:B------:R-:W-:Y:S01]  /*1ba0*/  IMAD.MOV.U32 R8, RZ, RZ, 0x1 ;  /* 0x00000001ff087424 */ /* 0x000fe200078e00ff */
[----:B------:R-:W-:Y:S01]  /*1bb0*/  ULEA UR7, UR62, UR7, 0x18 ;  /* 0x000000073e077291 */ /* 0x000fe2000f8ec0ff */
[----:B------:R-:W2:Y:S01]  /*1bc0*/  LDCU UR64, c[0x0][0x370] ;  /* 0x00006e00ff4077ac */ /* 0x000ea20008000800 */
[----:B-1----:R-:W-:Y:S01]  /*1bd0*/  UIADD3 UR6, UPT, UPT, UR8, 0xff, URZ ;  /* 0x000000ff08067890 */ /* 0x002fe2000fffe0ff */
[----:B------:R-:W1:Y:S03]  /*1be0*/  LDCU.64 UR42, c[0x0][0x348] ;  /* 0x00006900ff2a77ac */ /* 0x000e660008000a00 */
[----:B------:R-:W-:-:S02]  /*1bf0*/  USHF.R.S32.HI UR5, URZ, 0x1f, UR6 ;  /* 0x0000001fff057899 */ /* 0x000fc40008011406 */
[----:B------:R-:W-:Y:S02]  /*1c00*/  UIADD3 UR71, UPT, UPT, UR8, 0x1fe, URZ ;  /* 0x000001fe08477890 */ /* 0x000fe4000fffe0ff */
[----:B------:R-:W-:Y:S02]  /*1c10*/  ULEA.HI UR5, UR5, UR6, URZ, 0x8 ;  /* 0x0000000605057291 */ /* 0x000fe4000f8f40ff */
[----:B------:R-:W-:Y:S02]  /*1c20*/  UIADD3 UR6, UPT, UPT, UR8, -0x1, URZ ;  /* 0xffffffff08067890 */ /* 0x000fe4000fffe0ff */
[----:B------:R-:W-:Y:S02]  /*1c30*/  USHF.R.S32.HI UR66, URZ, 0x8, UR5 ;  /* 0x00000008ff427899 */ /* 0x000fe40008011405 */
[----:B------:R-:W-:Y:S02]  /*1c40*/  UISETP.GE.U32.AND UP2, UPT, UR6, -0x1ff, UPT ;  /* 0xfffffe010600788c */ /* 0x000fe4000bf46070 */
[----:B------:R-:W-:Y:S01]  /*1c50*/  UISETP.LT.U32.AND UP0, UPT, UR66, 0x4, UPT ;  /* 0x000000044200788c */ /* 0x000fe2000bf01070 */
[----:B------:R-:W3:Y:S03]  /*1c60*/  LDCU UR63, c[0x0][0x374] ;  /* 0x00006e80ff3f77ac */ /* 0x000ee60008000800 */
[----:B------:R-:W-:-:S02]  /*1c70*/  USEL UR65, UR66, 0x4, UP0 ;  /* 0x0000000442417887 */ /* 0x000fc40008000000 */
[----:B------:R-:W-:Y:S02]  /*1c80*/  USEL UR45, UR50, 0x2, UP1 ;  /* 0x00000002322d7887 */ /* 0x000fe40008800000 */
[----:B------:R-:W-:Y:S02]  /*1c90*/  UIADD3 UR4, UPT, UPT, UR65, -0x1, URZ ;  /* 0xffffffff41047890 */ /* 0x000fe4000fffe0ff */
[----:B------:R-:W-:Y:S02]  /*1ca0*/  @UP2 UIADD3 UR4, UPT, UPT, UR65, URZ, URZ ;  /* 0x000000ff41042290 */ /* 0x000fe4000fffe0ff */
[----:B------:R-:W-:Y:S02]  /*1cb0*/  UIADD3 UR58, UPT, UPT, UR7, 0x30800, UR55 ;  /* 0x00030800073a7890 */ /* 0x000fe4000fffe037 */
[----:B------:R-:W-:Y:S02]  /*1cc0*/  UIADD3 UR57, UPT, UPT, UR7, 0x32800, UR54 ;  /* 0x0003280007397890 */ /* 0x000fe4000fffe036 */
[----:B------:R-:W-:-:S02]  /*1cd0*/  UIADD3 UR69, UPT, UPT, UR66, -UR65, URZ ;  /* 0x8000004142457290 */ /* 0x000fc4000fffe0ff */
[----:B------:R-:W-:Y:S02]  /*1ce0*/  UIADD3 UR56, UPT, UPT, UR4, 0x1, URZ ;  /* 0x0000000104387890 */ /* 0x000fe4000fffe0ff */
[----:B------:R-:W-:Y:S01]  /*1cf0*/  UIADD3 UR67, UPT, UPT, -UR4, URZ, URZ ;  /* 0x000000ff04437290 */ /* 0x000fe2000fffe1ff */
[----:B-123--:R-:W-:-:S11]  /*1d00*/  UMOV UR15, URZ ;  /* 0x000000ff000f7c82 */ /* 0x00efd60008000000 */
.L_x_46:
[----:B------:R-:W-:-:S09]  /*1d10*/  UISETP.NE.AND UP0, UPT, UR62, URZ, UPT ;  /* 0x000000ff3e00728c */ /* 0x000fd2000bf05270 */
[----:B-1-3--:R-:W-:Y:S05]  /*1d20*/  BRA.U UP0, `(.L_x_23) ;  /* 0x0000000100287547 */ /* 0x00afea000b800000 */
[----:B------:R-:W-:Y:S02]  /*1d30*/  LEA R0, R9, UR7, 0x3 ;  /* 0x0000000709007c11 */ /* 0x000fe4000f8e18ff */
[----:B------:R-:W-:-:S04]  /*1d40*/  SHF.L.U32 R3, R8, 0x1f, RZ ;  /* 0x0000001f08037819 */ /* 0x000fc800000006ff */
[----:B------:R-:W1:Y:S02]  /*1d50*/  SYNCS.PHASECHK.TRANS64.TRYWAIT P0, [R0+URZ+0xd0], R3 ;  /* 0x0000d003000075a7 */ /* 0x000e6400080011ff */
[----:B-1----:R-:W-:Y:S05]  /*1d60*/  @!P0 BRA `(.L_x_24) ;  /* 0x000000ac00748947 */ /* 0x002fea0003800000 */
.L_x_153:
[----:B------:R2:W-:Y:S01]  /*1d70*/  SYNCS.ARRIVE.TRANS64.A1T0 RZ, [R0+URZ+0xc0], RZ ;  /* 0x0000c0ff00ff79a7 */ /* 0x0005e200081000ff */
[----:B------:R-:W-:-:S05]  /*1d80*/  VIADD R9, R9, 0x1 ;  /* 0x0000000109097836 */ /* 0x000fca0000000000 */
[----:B------:R-:W-:-:S04]  /*1d90*/  ISETP.NE.AND P0, PT, R9, 0x2, PT ;  /* 0x000000020900780c */ /* 0x000fc80003f05270 */
[----:B-1----:R-:W-:Y:S02]  /*1da0*/  SEL R3, RZ, 0x1, P0 ;  /* 0x00000001ff037807 */ /* 0x002fe40000000000 */
[----:B------:R-:W-:Y:S02]  /*1db0*/  SEL R9, R9, RZ, P0 ;  /* 0x000000ff09097207 */ /* 0x000fe40000000000 */
[----:B------:R-:W-:Y:S02]  /*1dc0*/  LOP3.LUT R8, R8, R3, RZ, 0x3c, !PT ;  /* 0x0000000308087212 */ /* 0x000fe400078e3cff */
.L_x_23:
[----:B------:R-:W-:Y:S01]  /*1dd0*/  ULEA UR4, UR15, UR7, 0x3 ;  /* 0x000000070f047291 */ /* 0x000fe2000f8e18ff */
[----:B--2---:R-:W-:Y:S01]  /*1de0*/  SHF.L.U32 R0, R12, 0x1f, RZ ;  /* 0x0000001f0c007819 */ /* 0x004fe200000006ff */
[----:B------:R-:W-:Y:S02]  /*1df0*/  UISETP.GE.U32.AND UP0, UPT, UR71, 0x1ff, UPT ;  /* 0x000001ff4700788c */ /* 0x000fe4000bf06070 */
[----:B------:R-:W-:Y:S02]  /*1e00*/  USHF.L.U32 UR11, UR16, 0x1, URZ ;  /* 0x00000001100b7899 */ /* 0x000fe400080006ff */
[----:B------:R-:W-:Y:S01]  /*1e10*/  ULEA UR27, UR16, UR70, 0x8 ;  /* 0x00000046101b7291 */ /* 0x000fe2000f8e40ff */
[----:B------:R-:W-:Y:S02]  /*1e20*/  UMOV UR14, URZ ;  /* 0x000000ff000e7c82 */ /* 0x000fe40008000000 */
[----:B------:R1:W2:Y:S01]  /*1e30*/  SYNCS.PHASECHK.TRANS64.TRYWAIT P1, [UR4+0x20], R0 ;  /* 0x00002000ff0075a7 */ /* 0x0002a20008021104 */
[----:B------:R-:W-:-:S04]  /*1e40*/  ULEA.HI UR4, UR20, UR20, URZ, 0x1 ;  /* 0x0000001414047291 */ /* 0x000fc8000f8f08ff */
[----:B------:R-:W-:Y:S02]  /*1e50*/  USHF.L.U32 UR5, UR4, 0x7, URZ ;  /* 0x0000000704057899 */ /* 0x000fe400080006ff */
[----:B------:R-:W-:Y:S02]  /*1e60*/  ULOP3.LUT UR20, UR4, 0xfffffffe, URZ, 0xc0, !UPT ;  /* 0xfffffffe04147892 */ /* 0x000fe4000f8ec0ff */
[----:B------:R-:W-:Y:S02]  /*1e70*/  ULOP3.LUT UR5, UR5, 0xffffff00, URZ, 0xc0, !UPT ;  /* 0xffffff0005057892 */ /* 0x000fe4000f8ec0ff */
[----:B------:R-:W-:Y:S02]  /*1e80*/  ULOP3.LUT UR20, UR20, 0x1, UR72, 0xf8, !UPT ;  /* 0x0000000114147892 */ /* 0x000fe4000f8ef848 */
[----:B------:R-:W-:Y:S01]  /*1e90*/  UIADD3 UR35, UPT, UPT, UR68, UR5, URZ ;  /* 0x0000000544237290 */ /* 0x000fe2000fffe0ff */
[----:B------:R-:W-:Y:S11]  /*1ea0*/  BRA.U !UP0, `(.L_x_25) ;  /* 0x0000000508347547 */ /* 0x000ff6000b800000 */
[----:B------:R-:W-:Y:S01]  /*1eb0*/  UMOV UR29, UR67 ;  /* 0x00000043001d7c82 */ /* 0x000fe20008000000 */
[----:B------:R-:W-:Y:S01]  /*1ec0*/  UMOV UR4, UR15 ;  /* 0x0000000f00047c82 */ /* 0x000fe20008000000 */
[----:B------:R-:W-:Y:S01]  /*1ed0*/  UMOV UR34, URZ ;  /* 0x000000ff00227c82 */ /* 0x000fe20008000000 */
[----:B------:R-:W-:Y:S01]  /*1ee0*/  UMOV UR19, UR52 ;  /* 0x0000003400137c82 */ /* 0x000fe20008000000 */
[----:B------:R-:W-:-:S05]  /*1ef0*/  UMOV UR12, UR53 ;  /* 0x00000035000c7c82 */ /* 0x000fca0008000000 */
.L_x_33:
[----:B------:R-:W-:Y:S01]  /*1f00*/  ULEA UR5, UR4, UR7, 0x3 ;  /* 0x0000000704057291 */ /* 0x000fe2000f8e18ff */
[----:B--2---:R-:W-:Y:S01]  /*1f10*/  @P4 MOV R2, 0x13000 ;  /* 0x0001300000024802 */ /* 0x004fe20000000f00 */
[----:B--23--:R-:W-:Y:S10]  /*1f20*/  @P1 BRA `(.L_x_26) ;  /* 0x00000000000c1947 */ /* 0x00cff40003800000 */
[----:B------:R-:W-:-:S04]  /*1f30*/  SHF.L.U32 R3, R12, 0x1f, RZ ;  /* 0x0000001f0c037819 */ /* 0x000fc800000006ff */
[----:B------:R-:W2:Y:S02]  /*1f40*/  SYNCS.PHASECHK.TRANS64.TRYWAIT P0, [UR5+0x20], R3 ;  /* 0x00002003ff0075a7 */ /* 0x000ea40008001105 */
[----:B--2---:R-:W-:Y:S05]  /*1f50*/  @!P0 BRA `(.L_x_27) ;  /* 0x000000ac000c8947 */ /* 0x004fea0003800000 */
.L_x_26:
[----:B------:R2:W-:Y:S01]  /*1f60*/  @P4 SYNCS.ARRIVE.TRANS64 RZ, [UR5], R2 ;  /* 0x00000002ffff49a7 */ /* 0x0005e20008000005 */
[----:B------:R-:W-:Y:S02]  /*1f70*/  ULOP3.LUT UR6, UR45, 0x2, URZ, 0xfc, !UPT ;  /* 0x000000022d067892 */ /* 0x000fe4000f8efcff */
[----:B------:R-:W-:Y:S02]  /*1f80*/  UIADD3 UR29, UPT, UPT, UR29, 0x1, URZ ;  /* 0x000000011d1d7890 */ /* 0x000fe4000fffe0ff */
[----:B------:R-:W-:Y:S02]  /*1f90*/  UISETP.NE.AND UP0, UPT, UR6, 0x2, UPT ;  /* 0x000000020600788c */ /* 0x000fe4000bf05270 */
[----:B------:R-:W-:-:S07]  /*1fa0*/  UISETP.NE.AND UP4, UPT, UR29, 0x1, UPT ;  /* 0x000000011d00788c */ /* 0x000fce000bf85270 */
[----:B------:R-:W-:Y:S05]  /*1fb0*/  BRA.U UP0, `(.L_x_28) ;  /* 0x0000000100047547 */ /* 0x000fea000b800000 */
[----:B------:R-:W-:Y:S05]  /*1fc0*/  BPT.TRAP 0x1 ;  /* 0x000000040000795c */ /* 0x000fea0000300000 */
.L_x_28:
[----:B------:R-:W-:Y:S04]  /*1fd0*/  BSSY.RECONVERGENT B0, `(.L_x_29) ;  /* 0x0000003000007945 */ /* 0x000fe80003800200 */
[----:B------:R-:W-:Y:S05]  /*1fe0*/  @!P3 BRA `(.L_x_30) ;  /* 0x000000000004b947 */ /* 0x000fea0003800000 */
[----:B------:R-:W-:Y:S05]  /*1ff0*/  BPT.TRAP 0x1 ;  /* 0x000000040000795c */ /* 0x000fea0000300000 */
.L_x_30:
[----:B------:R-:W-:Y:S05]  /*2000*/  BSYNC.RECONVERGENT B0 ;  /* 0x0000000000007941 */ /* 0x000fea0003800200 */
.L_x_29:
[----:B------:R-:W-:Y:S01]  /*2010*/  UIADD3 UR6, UPT, UPT, UR4, 0x1, URZ ;  /* 0x0000000104067890 */ /* 0x000fe2000fffe0ff */
[----:B------:R-:W-:Y:S01]  /*2020*/  BSSY.RECONVERGENT B0, `(.L_x_31) ;  /* 0x000002f000007945 */ /* 0x000fe20003800200 */
[----:B------:R-:W-:Y:S02]  /*2030*/  ELECT P0, URZ, PT ;  /* 0x0000000000ff782f */ /* 0x000fe40003800000 */
[----:B------:R-:W-:-:S04]  /*2040*/  UISETP.NE.AND UP0, UPT, UR6, 0x4, UPT ;  /* 0x000000040600788c */ /* 0x000fc8000bf05270 */
[----:B------:R-:W-:Y:S02]  /*2050*/  USEL UR8, URZ, 0x1, UP0 ;  /* 0x00000001ff087887 */ /* 0x000fe40008000000 */
[----:B------:R-:W-:-:S04]  /*2060*/  USEL UR15, UR6, URZ, UP0 ;  /* 0x000000ff060f7287 */ /* 0x000fc80008000000 */
[----:B------:R-:W-:Y:S01]  /*2070*/  ULEA UR6, UR15, UR7, 0x3 ;  /* 0x000000070f067291 */ /* 0x000fe2000f8e18ff */
[----:B------:R-:W-:-:S04]  /*2080*/  LOP3.LUT R12, R12, UR8, RZ, 0x3c, !PT ;  /* 0x000000080c0c7c12 */ /* 0x000fc8000f8e3cff */
[----:B-1----:R-:W-:-:S04]  /*2090*/  SHF.L.U32 R0, R12, 0x1f, RZ ;  /* 0x0000001f0c007819 */ /* 0x002fc800000006ff */
[----:B------:R1:W3:Y:S01]  /*20a0*/  SYNCS.PHASECHK.TRANS64.TRYWAIT P1, [UR6+0x20], R0 ;  /* 0x00002000ff0075a7 */ /* 0x0002e20008021106 */
[----:B------:R-:W-:Y:S05]  /*20b0*/  @!P0 BRA `(.L_x_32) ;  /* 0x0000000000948947 */ /* 0x000fea0003800000 */
[----:B------:R-:W-:Y:S02]  /*20c0*/  USHF.L.U32 UR6, UR4, 0xe, URZ ;  /* 0x0000000e04067899 */ /* 0x000fe400080006ff */
[----:B------:R-:W-:Y:S02]  /*20d0*/  UIADD3 UR40, UP3, UPT, UR42, 0x80, URZ ;  /* 0x000000802a287890 */ /* 0x000fe4000ff7e0ff */
[----:B------:R-:W-:Y:S02]  /*20e0*/  ULOP3.LUT UR32, UR6, 0x3000, UR61, 0xf8, !UPT ;  /* 0x0000300006207892 */ /* 0x000fe4000f8ef83d */
[----:B------:R-:W-:Y:S02]  /*20f0*/  UIADD3 UR38, UP2, UPT, UR42, 0x180, URZ ;  /* 0x000001802a267890 */ /* 0x000fe4000ff5e0ff */
[----:B------:R-:W-:Y:S02]  /*2100*/  ULOP3.LUT UR24, UR6, UR49, URZ, 0xfc, !UPT ;  /* 0x0000003106187292 */ /* 0x000fe4000f8efcff */
[----:B------:R-:W-:-:S02]  /*2110*/  ULEA UR16, UR4, UR55, 0xb ;  /* 0x0000003704107291 */ /* 0x000fc4000f8e58ff */
[----:B------:R-:W-:Y:S02]  /*2120*/  UIADD3 UR30, UP1, UPT, UR42, 0x280, URZ ;  /* 0x000002802a1e7890 */ /* 0x000fe4000ff3e0ff */
[----:B------:R-:W-:Y:S02]  /*2130*/  ULEA UR8, UR4, UR54, 0xc ;  /* 0x0000003604087291 */ /* 0x000fe4000f8e60ff */
[----:B------:R-:W-:Y:S02]  /*2140*/  UIADD3 UR22, UP0, UPT, UR42, 0x380, URZ ;  /* 0x000003802a167890 */ /* 0x000fe4000ff1e0ff */
[----:B------:R-:W-:Y:S02]  /*2150*/  ULOP3.LUT UR33, UR5, 0xfefffff8, URZ, 0xc0, !UPT ;  /* 0xfefffff805217892 */ /* 0x000fe4000f8ec0ff */
[----:B------:R-:W-:Y:S02]  /*2160*/  UIADD3.X UR41, UPT, UPT, URZ, UR43, URZ, UP3, !UPT ;  /* 0x0000002bff297290 */ /* 0x000fe40009ffe4ff */
[----:B------:R-:W-:-:S02]  /*2170*/  UPRMT UR6, URZ, 0x5410, UR48 ;  /* 0x00005410ff067896 */ /* 0x000fc40008000030 */
[----:B------:R-:W-:Y:S02]  /*2180*/  UIADD3 UR32, UPT, UPT, UR7, 0x10800, UR32 ;  /* 0x0001080007207890 */ /* 0x000fe4000fffe020 */
[----:B------:R-:W-:Y:S02]  /*2190*/  UIADD3.X UR39, UPT, UPT, URZ, UR43, URZ, UP2, !UPT ;  /* 0x0000002bff277290 */ /* 0x000fe400097fe4ff */
[----:B------:R-:W-:Y:S02]  /*21a0*/  UPRMT UR37, URZ, 0x5410, UR47 ;  /* 0x00005410ff257896 */ /* 0x000fe4000800002f */
[----:B------:R-:W-:Y:S02]  /*21b0*/  UIADD3 UR24, UPT, UPT, UR7, 0x20800, UR24 ;  /* 0x0002080007187890 */ /* 0x000fe4000fffe018 */
[----:B------:R-:W-:Y:S02]  /*21c0*/  UIADD3.X UR31, UPT, UPT, URZ, UR43, URZ, UP1, !UPT ;  /* 0x0000002bff1f7290 */ /* 0x000fe40008ffe4ff */
[----:B------:R-:W-:-:S02]  /*21d0*/  UIADD3 UR16, UPT, UPT, UR7, 0x30800, UR16 ;  /* 0x0003080007107890 */ /* 0x000fc4000fffe010 */
[----:B------:R-:W-:Y:S02]  /*21e0*/  UIADD3.X UR23, UPT, UPT, URZ, UR43, URZ, UP0, !UPT ;  /* 0x0000002bff177290 */ /* 0x000fe400087fe4ff */
[----:B------:R-:W-:Y:S02]  /*21f0*/  UPRMT UR14, URZ, 0x5410, UR46 ;  /* 0x00005410ff0e7896 */ /* 0x000fe4000800002e */
[----:B------:R-:W-:Y:S01]  /*2200*/  UIADD3 UR8, UPT, UPT, UR7, 0x32800, UR8 ;  /* 0x0003280007087890 */ /* 0x000fe2000fffe008 */
[----:B------:R-:W-:Y:S01]  /*2210*/  UMOV UR50, 0x0 ;  /* 0x0000000000327882 */ /* 0x000fe20000000000 */
[----:B------:R-:W-:Y:S01]  /*2220*/  UMOV UR51, 0x10000000 ;  /* 0x1000000000337882 */ /* 0x000fe20000000000 */
[----:B------:R-:W-:Y:S01]  /*2230*/  UMOV UR26, UR34 ;  /* 0x00000022001a7c82 */ /* 0x000fe20008000000 */
[----:B------:R-:W-:Y:S01]  /*2240*/  UMOV UR28, UR36 ;  /* 0x00000024001c7c82 */ /* 0x000fe20008000000 */
[----:B------:R-:W-:Y:S01]  /*2250*/  UMOV UR18, URZ ;  /* 0x000000ff00127c82 */ /* 0x000fe20008000000 */
[----:B------:R-:W-:Y:S01]  /*2260*/  UMOV UR25, UR33 ;  /* 0x0000002100197c82 */ /* 0x000fe20008000000 */
[----:B------:R-:W-:Y:S01]  /*2270*/  UMOV UR21, UR36 ;  /* 0x0000002400157c82 */ /* 0x000fe20008000000 */
[----:B------:R-:W-:Y:S01]  /*2280*/  UMOV UR17, UR33 ;  /* 0x0000002100117c82 */ /* 0x000fe20008000000 */
[----:B------:R4:W-:Y:S01]  /*2290*/  UTMALDG.3D.MULTICAST.2CTA [UR32], [UR40], UR6, desc[UR50] ;  /* 0x00003220280073b4 */ /* 0x0009e20008211806 */
[----:B------:R-:W-:Y:S01]  /*22a0*/  UMOV UR13, UR36 ;  /* 0x00000024000d7c82 */ /* 0x000fe20008000000 */
[----:B------:R-:W-:Y:S01]  /*22b0*/  UMOV UR9, UR33 ;  /* 0x0000002100097c82 */ /* 0x000fe20008000000 */
[----:B------:R-:W-:Y:S01]  /*22c0*/  UMOV UR10, UR18 ;  /* 0x00000012000a7c82 */ /* 0x000fe20008000000 */
[----:B------:R4:W-:Y:S01]  /*22d0*/  UTMALDG.3D.MULTICAST.2CTA [UR24], [UR38], UR37, desc[UR50] ;  /* 0x00003218260073b4 */ /* 0x0009e20008211825 */
[----:B------:R4:W-:Y:S01]  /*22e0*/  UTMALDG.4D.MULTICAST.2CTA [UR16], [UR30], UR6, desc[UR50] ;  /* 0x000032101e0073b4 */ /* 0x0009e20008219806 */
[----:B------:R4:W-:Y:S02]  /*22f0*/  UTMALDG.4D.MULTICAST.2CTA [UR8], [UR22], UR14, desc[UR50] ;  /* 0x00003208160073b4 */ /* 0x0009e4000821980e */
[----:B----4-:R-:W-:Y:S01]  /*2300*/  NOP ;  /* 0x0000000000007918 */ /* 0x010fe20000000000 */
.L_x_32:
[----:B------:R-:W-:Y:S05]  /*2310*/  BSYNC.RECONVERGENT B0 ;  /* 0x0000000000007941 */ /* 0x000fea0003800200 */
.L_x_31:
[----:B------:R-:W-:Y:S02]  /*2320*/  UIADD3 UR34, UPT, UPT, UR34, 0x100, URZ ;  /* 0x0000010022227890 */ /* 0x000fe4000fffe0ff */
[----:B------:R-:W-:Y:S02]  /*2330*/  UIADD3 UR12, UPT, UPT, UR12, 0x4, URZ ;  /* 0x000000040c0c7890 */ /* 0x000fe4000fffe0ff */
[----:B------:R-:W-:Y:S01]  /*2340*/  UIADD3 UR19, UPT, UPT, UR19, 0x4, URZ ;  /* 0x0000000413137890 */ /* 0x000fe2000fffe0ff */
[----:B------:R-:W-:Y:S01]  /*2350*/  UMOV UR4, UR15 ;  /* 0x0000000f00047c82 */ /* 0x000fe20008000000 */
[----:B------:R-:W-:Y:S01]  /*2360*/  UMOV UR14, UR56 ;  /* 0x00000038000e7c82 */ /* 0x000fe20008000000 */
[----:B------:R-:W-:Y:S09]  /*2370*/  BRA.U UP4, `(.L_x_33) ;  /* 0xfffffff904e07547 */ /* 0x000ff2000b83ffff */
.L_x_25:
[----:B------:R-:W-:Y:S01]  /*2380*/  ULEA UR4, UR15, UR7, 0x3 ;  /* 0x000000070f047291 */ /* 0x000fe2000f8e18ff */
[----:B-1----:R-:W-:Y:S01]  /*2390*/  SHF.L.U32 R0, R12, 0x1f, RZ ;  /* 0x0000001f0c007819 */ /* 0x002fe200000006ff */
[----:B------:R-:W-:Y:S01]  /*23a0*/  @!P2 SYNCS.ARRIVE.TRANS64.A1T0 RZ, [UR7+0x88], RZ ;  /* 0x000088ffffffa9a7 */ /* 0x000fe20008100007 */
[----:B------:R-:W-:-:S06]  /*23b0*/  UISETP.GT.AND UP0, UPT, UR66, UR65, UPT ;  /* 0x000000414200728c */ /* 0x000fcc000bf04270 */
[----:B--23--:R1:W2:Y:S03]  /*23c0*/  SYNCS.PHASECHK.TRANS64.TRYWAIT P1, [UR4+0x20], R0 ;  /* 0x00002000ff0075a7 */ /* 0x00c2a60008021104 */
[----:B------:R-:W-:Y:S05]  /*23d0*/  BRA.U !UP0, `(.L_x_34) ;  /* 0x0000000508207547 */ /* 0x000fea000b800000 */
[----:B------:R-:W-:Y:S01]  /*23e0*/  UIADD3 UR29, UPT, UPT, UR69, UR14, URZ ;  /* 0x0000000e451d7290 */ /* 0x000fe2000fffe0ff */
[----:B------:R-:W-:-:S11]  /*23f0*/  UMOV UR5, UR15 ;  /* 0x0000000f00057c82 */ /* 0x000fd60008000000 */
.L_x_42:
[----:B------:R-:W-:Y:S01]  /*2400*/  ULEA UR6, UR5, UR7, 0x3 ;  /* 0x0000000705067291 */ /* 0x000fe2000f8e18ff */
[----:B--2---:R-:W-:Y:S01]  /*2410*/  @P4 MOV R2, 0x13000 ;  /* 0x0001300000024802 */ /* 0x004fe20000000f00 */
[----:B--23--:R-:W-:Y:S10]  /*2420*/  @P1 BRA `(.L_x_35) ;  /* 0x00000000000c1947 */ /* 0x00cff40003800000 */
[----:B------:R-:W-:-:S04]  /*2430*/  SHF.L.U32 R3, R12, 0x1f, RZ ;  /* 0x0000001f0c037819 */ /* 0x000fc800000006ff */
[----:B------:R-:W2:Y:S02]  /*2440*/  SYNCS.PHASECHK.TRANS64.TRYWAIT P0, [UR6+0x20], R3 ;  /* 0x00002003ff0075a7 */ /* 0x000ea40008001106 */
[----:B--2---:R-:W-:Y:S05]  /*2450*/  @!P0 BRA `(.L_x_36) ;  /* 0x000000a400e48947 */ /* 0x004fea0003800000 */
.L_x_35:
[----:B------:R2:W-:Y:S01]  /*2460*/  @P4 SYNCS.ARRIVE.TRANS64 RZ, [UR6], R2 ;  /* 0x00000002ffff49a7 */ /* 0x0005e20008000006 */
[----:B------:R-:W-:-:S04]  /*2470*/  ULOP3.LUT UR4, UR45, 0x2, URZ, 0xfc, !UPT ;  /* 0x000000022d047892 */ /* 0x000fc8000f8efcff */
[----:B------:R-:W-:-:S09]  /*2480*/  UISETP.NE.AND UP0, UPT, UR4, 0x2, UPT ;  /* 0x000000020400788c */ /* 0x000fd2000bf05270 */
[----:B------:R-:W-:Y:S05]  /*2490*/  BRA.U UP0, `(.L_x_37) ;  /* 0x0000000100047547 */ /* 0x000fea000b800000 */
[----:B------:R-:W-:Y:S05]  /*24a0*/  BPT.TRAP 0x1 ;  /* 0x000000040000795c */ /* 0x000fea0000300000 */
.L_x_37:
[----:B------:R-:W-:Y:S04]  /*24b0*/  BSSY.RECONVERGENT B0, `(.L_x_38) ;  /* 0x0000003000007945 */ /* 0x000fe80003800200 */
[----:B------:R-:W-:Y:S05]  /*24c0*/  @!P3 BRA `(.L_x_39) ;  /* 0x000000000004b947 */ /* 0x000fea0003800000 */
[----:B------:R-:W-:Y:S05]  /*24d0*/  BPT.TRAP 0x1 ;  /* 0x000000040000795c */ /* 0x000fea0000300000 */
.L_x_39:
[----:B------:R-:W-:Y:S05]  /*24e0*/  BSYNC.RECONVERGENT B0 ;  /* 0x0000000000007941 */ /* 0x000fea0003800200 */
.L_x_38:
        /* <DEDUP_REMOVED lines=16> */
[----:B------:R-:W-:-:S02]  /*25f0*/  USHF.L.U32 UR34, UR14, 0x8, URZ ;  /* 0x000000080e227899 */ /* 0x000fc400080006ff */
[----:B------:R-:W-:Y:S02]  /*2600*/  ULOP3.LUT UR33, UR6, 0xfefffff8, URZ, 0xc0, !UPT ;  /* 0xfefffff806217892 */ /* 0x000fe4000f8ec0ff */
[----:B------:R-:W-:Y:S02]  /*2610*/  UIADD3.X UR31, UPT, UPT, URZ, UR43, URZ, UP3, !UPT ;  /* 0x0000002bff1f7290 */ /* 0x000fe40009ffe4ff */
[----:B------:R-:W-:Y:S02]  /*2620*/  UIADD3 UR32, UPT, UPT, UR7, 0x10800, UR32 ;  /* 0x0001080007207890 */ /* 0x000fe4000fffe020 */
[----:B------:R-:W-:Y:S02]  /*2630*/  UPRMT UR4, URZ, 0x5410, UR48 ;  /* 0x00005410ff047896 */ /* 0x000fe40008000030 */
[----:B------:R-:W-:Y:S02]  /*2640*/  UIADD3.X UR23, UPT, UPT, URZ, UR43, URZ, UP2, !UPT ;  /* 0x0000002bff177290 */ /* 0x000fe400097fe4ff */
[----:B------:R-:W-:-:S02]  /*2650*/  UIADD3 UR24, UPT, UPT, UR7, 0x20800, UR24 ;  /* 0x0002080007187890 */ /* 0x000fc4000fffe018 */
[----:B------:R-:W-:Y:S02]  /*2660*/  UPRMT UR9, URZ, 0x5410, UR47 ;  /* 0x00005410ff097896 */ /* 0x000fe4000800002f */
[----:B------:R-:W-:Y:S02]  /*2670*/  USHF.L.U32 UR12, UR14, 0x2, URZ ;  /* 0x000000020e0c7899 */ /* 0x000fe400080006ff */
[----:B------:R-:W-:Y:S01]  /*2680*/  UIADD3 UR38, UP1, UPT, UR42, 0x280, URZ ;  /* 0x000002802a267890 */ /* 0x000fe2000ff3e0ff */
[----:B------:R-:W-:Y:S01]  /*2690*/  UMOV UR50, 0x0 ;  /* 0x0000000000327882 */ /* 0x000fe20000000000 */
[----:B------:R-:W-:Y:S01]  /*26a0*/  UMOV UR51, 0x10000000 ;  /* 0x1000000000337882 */ /* 0x000fe20000000000 */
[----:B------:R-:W-:Y:S01]  /*26b0*/  UIADD3 UR40, UP0, UPT, UR42, 0x380, URZ ;  /* 0x000003802a287890 */ /* 0x000fe2000ff1e0ff */
[----:B------:R-:W-:Y:S01]  /*26c0*/  UTMALDG.3D.MULTICAST.2CTA [UR32], [UR30], UR4, desc[UR50] ;  /* 0x000032201e0073b4 */ /* 0x000fe20008211804 */
[----:B------:R-:W-:Y:S01]  /*26d0*/  UMOV UR28, UR36 ;  /* 0x00000024001c7c82 */ /* 0x000fe20008000000 */
[----:B------:R-:W-:Y:S01]  /*26e0*/  UMOV UR25, UR33 ;  /* 0x0000002100197c82 */ /* 0x000fe20008000000 */
[----:B------:R-:W-:Y:S01]  /*26f0*/  UMOV UR26, UR34 ;  /* 0x00000022001a7c82 */ /* 0x000fe20008000000 */
[----:B------:R-:W-:-:S02]  /*2700*/  ULEA UR16, UR5, UR58, 0xb ;  /* 0x0000003a05107291 */ /* 0x000fc4000f8e58ff */
[----:B------:R-:W-:Y:S02]  /*2710*/  UIADD3.X UR39, UPT, UPT, URZ, UR43, URZ, UP1, !UPT ;  /* 0x0000002bff277290 */ /* 0x000fe40008ffe4ff */
[----:B------:R-:W-:Y:S01]  /*2720*/  ULOP3.LUT UR19, UR12, UR52, URZ, 0xfc, !UPT ;  /* 0x000000340c137292 */ /* 0x000fe2000f8efcff */
[----:B------:R4:W-:Y:S01]  /*2730*/  UTMALDG.3D.MULTICAST.2CTA [UR24], [UR22], UR9, desc[UR50] ;  /* 0x00003218160073b4 */ /* 0x0009e20008211809 */
[----:B------:R-:W-:Y:S02]  /*2740*/  ULEA UR8, UR5, UR57, 0xc ;  /* 0x0000003905087291 */ /* 0x000fe4000f8e60ff */
[----:B------:R-:W-:Y:S02]  /*2750*/  UIADD3 UR12, UPT, UPT, UR53, UR12, URZ ;  /* 0x0000000c350c7290 */ /* 0x000fe4000fffe0ff */
[----:B------:R-:W-:Y:S01]  /*2760*/  UIADD3.X UR41, UPT, UPT, URZ, UR43, URZ, UP0, !UPT ;  /* 0x0000002bff297290 */ /* 0x000fe200087fe4ff */
[----:B------:R-:W-:Y:S01]  /*2770*/  UMOV UR18, URZ ;  /* 0x000000ff00127c82 */ /* 0x000fe20008000000 */
[----:B------:R-:W-:Y:S01]  /*2780*/  UMOV UR21, UR36 ;  /* 0x0000002400157c82 */ /* 0x000fe20008000000 */
[----:B------:R-:W-:Y:S01]  /*2790*/  UMOV UR17, UR33 ;  /* 0x0000002100117c82 */ /* 0x000fe20008000000 */
[----:B------:R-:W-:Y:S01]  /*27a0*/  UMOV UR13, UR36 ;  /* 0x00000024000d7c82 */ /* 0x000fe20008000000 */
[----:B------:R-:W-:Y:S01]  /*27b0*/  UMOV UR10, UR18 ;  /* 0x00000012000a7c82 */ /* 0x000fe20008000000 */
[----:B------:R1:W-:Y:S01]  /*27c0*/  UTMALDG.4D.MULTICAST.2CTA [UR16], [UR38], UR4, desc[UR50] ;  /* 0x00003210260073b4 */ /* 0x0003e20008219804 */
[----:B----4-:R-:W-:Y:S01]  /*27d0*/  UPRMT UR22, URZ, 0x5410, UR46 ;  /* 0x00005410ff167896 */ /* 0x010fe2000800002e */
[----:B------:R-:W-:-:S08]  /*27e0*/  UMOV UR9, UR33 ;  /* 0x0000002100097c82 */ /* 0x000fd00008000000 */
[----:B------:R1:W-:Y:S02]  /*27f0*/  UTMALDG.4D.MULTICAST.2CTA [UR8], [UR40], UR22, desc[UR50] ;  /* 0x00003208280073b4 */ /* 0x0003e40008219816 */
[----:B-1----:R-:W-:Y:S01]  /*2800*/  NOP ;  /* 0x0000000000007918 */ /* 0x002fe20000000000 */
.L_x_41:
[----:B------:R-:W-:Y:S05]  /*2810*/  BSYNC.RECONVERGENT B0 ;  /* 0x0000000000007941 */ /* 0x000fea0003800200 */
.L_x_40:
[----:B------:R-:W-:Y:S01]  /*2820*/  UIADD3 UR14, UPT, UPT, UR14, 0x1, URZ ;  /* 0x000000010e0e7890 */ /* 0x000fe2000fffe0ff */
[----:B------:R-:W-:-:S03]  /*2830*/  UMOV UR5, UR15 ;  /* 0x0000000f00057c82 */ /* 0x000fc60008000000 */
[----:B------:R-:W-:-:S09]  /*2840*/  UISETP.NE.AND UP0, UPT, UR14, UR29, UPT ;  /* 0x0000001d0e00728c */ /* 0x000fd2000bf05270 */
[----:B------:R-:W-:Y:S05]  /*2850*/  BRA.U UP0, `(.L_x_42) ;  /* 0xfffffff900e87547 */ /* 0x000fea000b83ffff */
.L_x_34:
[C---:B------:R-:W-:Y:S01]  /*2860*/  LEA R3, R11.reuse, UR7, 0x3 ;  /* 0x000000070b037c11 */ /* 0x040fe2000f8e18ff */
[----:B------:R-:W-:Y:S01]  /*2870*/  NOP ;  /* 0x0000000000007918 */ /* 0x000fe20000000000 */
[----:B-1----:R-:W-:Y:S02]  /*2880*/  SHF.L.U32 R0, R10, 0x1f, RZ ;  /* 0x0000001f0a007819 */ /* 0x002fe400000006ff */
[----:B------:R-:W-:Y:S02]  /*2890*/  LEA R5, R11, UR7, 0x4 ;  /* 0x000000070b057c11 */ /* 0x000fe4000f8e20ff */
[----:B------:R-:W1:Y:S02]  /*28a0*/  SYNCS.PHASECHK.TRANS64.TRYWAIT P0, [R3+URZ+0x90], R0 ;  /* 0x00009000030075a7 */ /* 0x000e6400080011ff */
[----:B-1----:R-:W-:Y:S05]  /*28b0*/  @!P0 BRA `(.L_x_43) ;  /* 0x000000a000e48947 */ /* 0x002fea0003800000 */
.L_x_156:
[----:B------:R-:W4:Y:S01]  /*28c0*/  LDS.128 R4, [R5+0xf0] ;  /* 0x0000f00005047984 */ /* 0x000f220000000c00 */
[----:B------:R-:W-:Y:S01]  /*28d0*/  UISETP.GE.AND UP0, UPT, UR44, 0x1, UPT ;  /* 0x000000012c00788c */ /* 0x000fe2000bf06270 */
[----:B------:R-:W-:Y:S01]  /*28e0*/  @!PT LDS RZ, [RZ] ;  /* 0x00000000fffff984 */ /* 0x000fe20000000800 */
[----:B------:R-:W-:Y:S01]  /*28f0*/  @!PT LDS RZ, [RZ] ;  /* 0x00000000fffff984 */ /* 0x000fe20000000800 */
[----:B------:R-:W-:Y:S01]  /*2900*/  @!PT LDS RZ, [RZ] ;  /* 0x00000000fffff984 */ /* 0x000fe20000000800 */
[----:B------:R-:W-:Y:S01]  /*2910*/  @!PT LDS RZ, [RZ] ;  /* 0x00000000fffff984 */ /* 0x000fe20000000800 */
[----:B------:R1:W-:Y:S06]  /*2920*/  MEMBAR.ALL.CTA ;  /* 0x0000000000007992 */ /* 0x0003ec0000008000 */
[----:B-1----:R-:W1:Y:S01]  /*2930*/  FENCE.VIEW.ASYNC.S ;  /* 0x00000000000073c6 */ /* 0x002e620000000000 */
[----:B----4-:R-:W-:-:S13]  /*2940*/  LOP3.LUT P0, RZ, R6, 0x1, RZ, 0xc0, !PT ;  /* 0x0000000106ff7812 */ /* 0x010fda000780c0ff */
[----:B-1----:R-:W-:Y:S01]  /*2950*/  VOTEU.ANY UP1, P0 ;  /* 0x0000000000ff7886 */ /* 0x002fe20000020100 */
[----:B------:R-:W-:-:S13]  /*2960*/  PLOP3.LUT P0, PT, PT, PT, UP1, 0x80, 0x8 ;  /* 0x000000000008781c */ /* 0x000fda0003f0f018 */
[----:B------:R-:W-:Y:S02]  /*2970*/  @P0 LOP3.LUT R0, R5, 0xffff, RZ, 0xc0, !PT ;  /* 0x0000ffff05000812 */ /* 0x000fe400078ec0ff */
[----:B--2---:R-:W-:Y:S02]  /*2980*/  @P0 MOV R2, R4 ;  /* 0x0000000400020202 */ /* 0x004fe40000000f00 */
[----:B------:R-:W-:Y:S01]  /*2990*/  @P0 R2UR UR5, R0 ;  /* 0x00000000000502ca */ /* 0x000fe200000e0000 */
[----:B------:R-:W-:Y:S01]  /*29a0*/  VIADD R0, R3, 0xa0 ;  /* 0x000000a003007836 */ /* 0x000fe20000000000 */
[----:B------:R-:W-:Y:S02]  /*29b0*/  @P0 SHF.R.U32.HI R4, RZ, 0x10, R5 ;  /* 0x00000010ff040819 */ /* 0x000fe40000011605 */
[----:B------:R-:W-:Y:S02]  /*29c0*/  @P0 R2UR UR6, R2 ;  /* 0x00000000020602ca */ /* 0x000fe400000e0000 */
[----:B------:R-:W-:-:S02]  /*29d0*/  PRMT R0, RZ, 0x654, R0 ;  /* 0x00000654ff007816 */ /* 0x000fc40000000000 */
[----:B------:R-:W-:Y:S02]  /*29e0*/  @P0 R2UR UR4, R4 ;  /* 0x00000000040402ca */ /* 0x000fe400000e0000 */
[----:B------:R1:W-:Y:S03]  /*29f0*/  SYNCS.ARRIVE.TRANS64.RED.A1T0 RZ, [R0+URZ], RZ ;  /* 0x000000ff00ff79a7 */ /* 0x0003e600081004ff */
[----:B------:R-:W-:-:S04]  /*2a00*/  @UP1 UMOV UR59, UR5 ;  /* 0x00000005003b1c82 */ /* 0x000fc80008000000 */
[----:B------:R-:W-:-:S04]  /*2a10*/  @UP1 UMOV UR60, UR6 ;  /* 0x00000006003c1c82 */ /* 0x000fc80008000000 */
[----:B------:R-:W-:Y:S01]  /*2a20*/  @UP1 UMOV UR36, UR4 ;  /* 0x0000000400241c82 */ /* 0x000fe20008000000 */
[----:B------:R-:W-:Y:S05]  /*2a30*/  BRA.U !UP0, `(.L_x_44) ;  /* 0x0000000108d47547 */ /* 0x000fea000b800000 */
[----:B------:R-:W2:Y:S01]  /*2a40*/  LDCU.128 UR16, c[0x0][0xf10] ;  /* 0x0001e200ff1077ac */ /* 0x000ea20008000c00 */
[----:B------:R-:W4:Y:S01]  /*2a50*/  LDCU UR22, c[0x0][0xf20] ;  /* 0x0001e400ff1677ac */ /* 0x000f220008000800 */
[----:B------:R-:W3:Y:S01]  /*2a60*/  LDCU UR14, c[0x0][0xf0c] ;  /* 0x0001e180ff0e77ac */ /* 0x000ee20008000800 */
[----:B------:R-:W1:Y:S01]  /*2a70*/  LDCU.64 UR8, c[0x0][0xf28] ;  /* 0x0001e500ff0877ac */ /* 0x000e620008000a00 */
[----:B------:R-:W-:Y:S02]  /*2a80*/  UISETP.NE.AND UP3, UPT, UR44, 0x1, UPT ;  /* 0x000000012c00788c */ /* 0x000fe4000bf65270 */
[----:B--2---:R-:W-:Y:S02]  /*2a90*/  UIMAD.WIDE.U32 UR10, UR63, UR19, URZ ;  /* 0x000000133f0a72a5 */ /* 0x004fe4000f8e00ff */
[----:B------:R-:W-:Y:S02]  /*2aa0*/  UIMAD.WIDE.U32 UR4, UR64, UR16, URZ ;  /* 0x00000010400472a5 */ /* 0x000fe4000f8e00ff */
[----:B------:R-:W-:-:S02]  /*2ab0*/  UISETP.NE.AND UP0, UPT, UR18, 0x1, UPT ;  /* 0x000000011200788c */ /* 0x000fc4000bf05270 */
[----:B------:R-:W-:Y:S01]  /*2ac0*/  UIMAD.WIDE.U32 UR20, UR59, UR19, URZ ;  /* 0x000000133b1472a5 */ /* 0x000fe2000f8e00ff */
[----:B------:R-:W-:Y:S02]  /*2ad0*/  UMOV UR10, UR11 ;  /* 0x0000000b000a7c82 */ /* 0x000fe40008000000 */
[----:B------:R-:W-:Y:S01]  /*2ae0*/  UMOV UR4, UR5 ;  /* 0x0000000500047c82 */ /* 0x000fe20008000000 */
[----:B----4-:R-:W-:Y:S02]  /*2af0*/  USHF.R.U32.HI UR10, URZ, UR22, UR10 ;  /* 0x00000016ff0a7299 */ /* 0x010fe4000801160a */
[----:B---3--:R-:W-:Y:S02]  /*2b00*/  UISETP.NE.AND UP2, UPT, UR14, 0x1, UPT ;  /* 0x000000010e00788c */ /* 0x008fe4000bf45270 */
[----:B------:R-:W-:Y:S02]  /*2b10*/  USHF.R.U32.HI UR4, URZ, UR17, UR4 ;  /* 0x00000011ff047299 */ /* 0x000fe40008011604 */
[----:B------:R-:W-:-:S02]  /*2b20*/  USEL UR5, UR63, UR10, !UP0 ;  /* 0x0000000a3f057287 */ /* 0x000fc4000c000000 */
[----:B------:R-:W-:Y:S02]  /*2b30*/  USEL UR6, UR64, UR4, !UP2 ;  /* 0x0000000440067287 */ /* 0x000fe4000d000000 */
[----:B-1----:R-:W-:Y:S01]  /*2b40*/  UIMAD.WIDE.U32 UR10, UR5, UR8, URZ ;  /* 0x00000008050a72a5 */ /* 0x002fe2000f8e00ff */
[----:B------:R-:W-:Y:S01]  /*2b50*/  UMOV UR4, UR21 ;  /* 0x0000001500047c82 */ /* 0x000fe20008000000 */
[----:B------:R-:W-:Y:S02]  /*2b60*/  UIMAD.WIDE.U32 UR12, UR60, UR16, URZ ;  /* 0x000000103c0c72a5 */ /* 0x000fe4000f8e00ff */
[----:B------:R-:W-:-:S03]  /*2b70*/  UIMAD.WIDE.U32 UR20, UR6, UR8, URZ ;  /* 0x00000008061472a5 */ /* 0x000fc6000f8e00ff */
[----:B------:R-:W-:Y:S01]  /*2b80*/  UMOV UR10, UR11 ;  /* 0x0000000b000a7c82 */ /* 0x000fe20008000000 */
[----:B------:R-:W-:Y:S02]  /*2b90*/  USHF.R.U32.HI UR4, URZ, UR22, UR4 ;  /* 0x00000016ff047299 */ /* 0x000fe40008011604 */
[----:B------:R-:W-:Y:S01]  /*2ba0*/  @UP3 USHF.R.U32.HI UR5, URZ, UR9, UR10 ;  /* 0x00000009ff053299 */ /* 0x000fe2000801160a */
[----:B------:R-:W-:Y:S01]  /*2bb0*/  UMOV UR12, UR13 ;  /* 0x0000000d000c7c82 */ /* 0x000fe20008000000 */
[----:B------:R-:W-:Y:S01]  /*2bc0*/  UMOV UR20, UR21 ;  /* 0x0000001500147c82 */ /* 0x000fe20008000000 */
[----:B------:R-:W-:Y:S02]  /*2bd0*/  USHF.R.U32.HI UR17, URZ, UR17, UR12 ;  /* 0x00000011ff117299 */ /* 0x000fe4000801160c */
[----:B------:R-:W-:Y:S02]  /*2be0*/  USEL UR4, UR59, UR4, !UP0 ;  /* 0x000000043b047287 */ /* 0x000fe4000c000000 */
[----:B------:R-:W-:-:S02]  /*2bf0*/  @UP3 USHF.R.U32.HI UR6, URZ, UR9, UR20 ;  /* 0x00000009ff063299 */ /* 0x000fc40008011614 */
[----:B------:R-:W-:Y:S02]  /*2c00*/  UIMAD UR10, UR44, UR5, URZ ;  /* 0x000000052c0a72a4 */ /* 0x000fe4000f8e02ff */
[----:B------:R-:W-:Y:S02]  /*2c10*/  USEL UR5, UR60, UR17, !UP2 ;  /* 0x000000113c057287 */ /* 0x000fe4000d000000 */
[----:B------:R-:W-:Y:S02]  /*2c20*/  UIMAD UR12, UR44, UR6, URZ ;  /* 0x000000062c0c72a4 */ /* 0x000fe4000f8e02ff */
[----:B------:R-:W-:Y:S02]  /*2c30*/  UISETP.GE.AND UP0, UPT, UR4, UR10, UPT ;  /* 0x0000000a0400728c */ /* 0x000fe4000bf06270 */
[----:B------:R-:W-:Y:S02]  /*2c40*/  UIMAD.WIDE.U32 UR10, UR4, UR8, URZ ;  /* 0x00000008040a72a5 */ /* 0x000fe4000f8e00ff */
[----:B------:R-:W-:-:S02]  /*2c50*/  UISETP.GE.OR UP0, UPT, UR5, UR12, UP0 ;  /* 0x0000000c0500728c */ /* 0x000fc40008706670 */
        /* <DEDUP_REMOVED lines=19> */
.L_x_44:
[----:B------:R-:W2:Y:S02]  /*2d90*/  LDCU UR4, c[0x0][0xf30] ;  /* 0x0001e600ff0477ac */ /* 0x000ea40008000800 */
[----:B--2---:R-:W-:-:S09]  /*2da0*/  UISETP.NE.AND UP0, UPT, UR4, 0x1, UPT ;  /* 0x000000010400788c */ /* 0x004fd2000bf05270 */
[----:B------:R-:W-:Y:S05]  /*2db0*/  BRA.U UP0, `(.L_x_45) ;  /* 0x0000000100447547 */ /* 0x000fea000b800000 */
[----:B------:R-:W2:Y:S01]  /*2dc0*/  LDCU.128 UR16, c[0x0][0xf10] ;  /* 0x0001e200ff1077ac */ /* 0x000ea20008000c00 */
[----:B------:R-:W4:Y:S01]  /*2dd0*/  LDCU UR10, c[0x0][0xf0c] ;  /* 0x0001e180ff0a77ac */ /* 0x000f220008000800 */
[----:B------:R-:W1:Y:S01]  /*2de0*/  LDCU UR6, c[0x0][0xf20] ;  /* 0x0001e400ff0677ac */ /* 0x000e620008000800 */
[----:B--2---:R-:W-:Y:S02]  /*2df0*/  UIMAD.WIDE.U32 UR8, UR60, UR16, URZ ;  /* 0x000000103c0872a5 */ /* 0x004fe4000f8e00ff */
[----:B------:R-:W-:Y:S02]  /*2e00*/  UIMAD.WIDE.U32 UR4, UR59, UR19, URZ ;  /* 0x000000133b0472a5 */ /* 0x000fe4000f8e00ff */
[----:B----4-:R-:W-:Y:S02]  /*2e10*/  UISETP.NE.AND UP2, UPT, UR10, 0x1, UPT ;  /* 0x000000010a00788c */ /* 0x010fe4000bf45270 */
[----:B------:R-:W-:Y:S01]  /*2e20*/  UISETP.NE.AND UP0, UPT, UR18, 0x1, UPT ;  /* 0x000000011200788c */ /* 0x000fe2000bf05270 */
[----:B------:R-:W-:-:S02]  /*2e30*/  UMOV UR8, UR9 ;  /* 0x0000000900087c82 */ /* 0x000fc40008000000 */
[----:B------:R-:W-:Y:S01]  /*2e40*/  UMOV UR4, UR5 ;  /* 0x0000000500047c82 */ /* 0x000fe20008000000 */
[----:B------:R-:W-:Y:S02]  /*2e50*/  USHF.R.U32.HI UR17, URZ, UR17, UR8 ;  /* 0x00000011ff117299 */ /* 0x000fe40008011608 */
[----:B-1----:R-:W-:Y:S02]  /*2e60*/  USHF.R.U32.HI UR4, URZ, UR6, UR4 ;  /* 0x00000006ff047299 */ /* 0x002fe40008011604 */
[----:B------:R-:W-:Y:S02]  /*2e70*/  USEL UR5, UR60, UR17, !UP2 ;  /* 0x000000113c057287 */ /* 0x000fe4000d000000 */
[----:B------:R-:W-:-:S04]  /*2e80*/  USEL UR4, UR59, UR4, !UP0 ;  /* 0x000000043b047287 */ /* 0x000fc8000c000000 */
[----:B------:R-:W-:Y:S02]  /*2e90*/  UIADD3 UR6, UPT, UPT, UR5, -UR4, URZ ;  /* 0x8000000405067290 */ /* 0x000fe4000fffe0ff */
[----:B------:R-:W-:Y:S02]  /*2ea0*/  UIADD3 UR4, UPT, UPT, -UR5, UR4, URZ ;  /* 0x0000000405047290 */ /* 0x000fe4000fffe1ff */
[----:B------:R-:W-:Y:S02]  /*2eb0*/  UIMAD UR59, UR6, UR18, UR59 ;  /* 0x00000012063b72a4 */ /* 0x000fe4000f8e023b */
[----:B------:R-:W-:-:S12]  /*2ec0*/  UIMAD UR60, UR4, UR10, UR60 ;  /* 0x0000000a043c72a4 */ /* 0x000fd8000f8e023c */
.L_x_45:
[----:B------:R-:W-:Y:S01]  /*2ed0*/  VIADD R11, R11, 0x1 ;  /* 0x000000010b0b7836 */ /* 0x000fe20000000000 */
[----:B------:R-:W-:Y:S02]  /*2ee0*/  R2UR UR5, R146 ;  /* 0x00000000920572ca */ /* 0x000fe400000e0000 */
[----:B------:R-:W-:Y:S02]  /*2ef0*/  R2UR UR4, R145 ;  /* 0x00000000910472ca */ /* 0x000fe400000e0000 */
[C---:B------:R-:W-:Y:S02]  /*2f00*/  ISETP.NE.AND P0, PT, R11.reuse, 0x2, PT ;  /* 0x000000020b00780c */ /* 0x040fe40003f05270 */
[----:B------:R-:W-:Y:S02]  /*2f10*/  PLOP3.LUT P2, PT, PT, PT, PT, 0x80, 0x8 ;  /* 0x000000000008781c */ /* 0x000fe40003f4f070 */
[----:B------:R-:W-:Y:S02]  /*2f20*/  SEL R3, RZ, 0x1, P0 ;  /* 0x00000001ff037807 */ /* 0x000fe40000000000 */
[----:B------:R-:W-:-:S02]  /*2f30*/  SEL R11, R11, RZ, P0 ;  /* 0x000000ff0b0b7207 */ /* 0x000fc40000000000 */
[----:B------:R-:W-:Y:S01]  /*2f40*/  LOP3.LUT R10, R10, R3, RZ, 0x3c, !PT ;  /* 0x000000030a0a7212 */ /* 0x000fe200078e3cff */
[----:B------:R-:W-:Y:S02]  /*2f50*/  UIADD3 UR20, UPT, UPT, UR60, UR5, URZ ;  /* 0x000000053c147290 */ /* 0x000fe4000fffe0ff */
[----:B------:R-:W-:Y:S01]  /*2f60*/  UIADD3 UR16, UPT, UPT, UR59, UR4, URZ ;  /* 0x000000043b107290 */ /* 0x000fe2000fffe0ff */
[----:B------:R-:W-:Y:S11]  /*2f70*/  BRA.U UP1, `(.L_x_46) ;  /* 0xffffffed01647547 */ /* 0x000ff6000b83ffff */
[----:B------:R-:W-:Y:S01]  /*2f80*/  UIADD3 UR7, UPT, UPT, UR7, 0x20, URZ ;  /* 0x0000002007077890 */ /* 0x000fe2000fffe0ff */
[----:B------:R-:W-:-:S03]  /*2f90*/  SHF.L.U32 R3, R12, 0x1f, RZ ;  /* 0x0000001f0c037819 */ /* 0x000fc600000006ff */
[----:B------:R-:W-:-:S09]  /*2fa0*/  ULEA UR4, UR15, UR7, 0x3 ;  /* 0x000000070f047291 */ /* 0x000fd2000f8e18ff */
[----:B------:R-:W2:Y:S02]  /*2fb0*/  SYNCS.PHASECHK.TRANS64.TRYWAIT P0, [UR4], R3 ;  /* 0x00000003ff0075a7 */ /* 0x000ea40008001104 */
[----:B--2---:R-:W-:Y:S05]  /*2fc0*/  @!P0 BRA `(.L_x_47) ;  /* 0x0000009c00348947 */ /* 0x004fea0003800000 */
.L_x_158:
[----:B------:R-:W-:-:S04]  /*2fd0*/  UIADD3 UR4, UPT, UPT, UR15, 0x1, URZ ;  /* 0x000000010f047890 */ /* 0x000fc8000fffe0ff */
[----:B------:R-:W-:-:S04]  /*2fe0*/  UISETP.NE.AND UP0, UPT, UR4, 0x4, UPT ;  /* 0x000000040400788c */ /* 0x000fc8000bf05270 */
[----:B------:R-:W-:Y:S02]  /*2ff0*/  USEL UR6, URZ, 0x1, UP0 ;  /* 0x00000001ff067887 */ /* 0x000fe40008000000 */
[----:B------:R-:W-:-:S04]  /*3000*/  USEL UR4, UR4, URZ, UP0 ;  /* 0x000000ff04047287 */ /* 0x000fc80008000000 */
[----:B------:R-:W-:Y:S01]  /*3010*/  ULEA UR5, UR4, UR7, 0x3 ;  /* 0x0000000704057291 */ /* 0x000fe2000f8e18ff */
[----:B------:R-:W-:-:S04]  /*3020*/  LOP3.LUT R2, R12, UR6, RZ, 0x3c, !PT ;  /* 0x000000060c027c12 */ /* 0x000fc8000f8e3cff */
[----:B-1----:R-:W-:-:S04]  /*3030*/  SHF.L.U32 R3, R2, 0x1f, RZ ;  /* 0x0000001f02037819 */ /* 0x002fc800000006ff */
[----:B------:R-:W1:Y:S02]  /*3040*/  SYNCS.PHASECHK.TRANS64.TRYWAIT P0, [UR5], R3 ;  /* 0x00000003ff0075a7 */ /* 0x000e640008001105 */
[----:B-1----:R-:W-:Y:S05]  /*3050*/  @!P0 BRA `(.L_x_48) ;  /* 0x0000009c00288947 */ /* 0x002fea0003800000 */
.L_x_160:
        /* <DEDUP_REMOVED lines=9> */
.L_x_162:
[----:B------:R-:W-:-:S04]  /*30f0*/  UIADD3 UR4, UPT, UPT, UR4, 0x1, URZ ;  /* 0x0000000104047890 */ /* 0x000fc8000fffe0ff */
[----:B------:R-:W-:-:S04]  /*3100*/  UISETP.NE.AND UP0, UPT, UR4, 0x4, UPT ;  /* 0x000000040400788c */ /* 0x000fc8000bf05270 */
[----:B------:R-:W-:Y:S02]  /*3110*/  USEL UR5, URZ, 0x1, UP0 ;  /* 0x00000001ff057887 */ /* 0x000fe40008000000 */
[----:B------:R-:W-:-:S04]  /*3120*/  USEL UR4, UR4, URZ, UP0 ;  /* 0x000000ff04047287 */ /* 0x000fc80008000000 */
[----:B------:R-:W-:Y:S01]  /*3130*/  ULEA UR4, UR4, UR7, 0x3 ;  /* 0x0000000704047291 */ /* 0x000fe2000f8e18ff */
[----:B-1----:R-:W-:-:S04]  /*3140*/  LOP3.LUT R3, R2, UR5, RZ, 0x3c, !PT ;  /* 0x0000000502037c12 */ /* 0x002fc8000f8e3cff */
[----:B------:R-:W-:Y:S01]  /*3150*/  SHF.L.U32 R3, R3, 0x1f, RZ ;  /* 0x0000001f03037819 */ /* 0x000fe200000006ff */
[----:B------:R-:W-:-:S07]  /*3160*/  IMAD.U32 R0, RZ, RZ, UR4 ;  /* 0x00000004ff007e24 */ /* 0x000fce000f8e00ff */
.L_x_50:
[----:B-1----:R1:W2:Y:S02]  /*3170*/  SYNCS.PHASECHK.TRANS64.TRYWAIT P0, [R0+URZ], R3 ;  /* 0x00000003000075a7 */ /* 0x0022a400080011ff */
[----:B--2---:R-:W-:Y:S05]  /*3180*/  @!P0 NANOSLEEP.SYNCS 0x989680 ;  /* 0x009896800000895d */ /* 0x004fea0003900000 */
[----:B------:R-:W2:Y:S02]  /*3190*/  @!P0 SYNCS.PHASECHK.TRANS64 P0, [R0+URZ], R3 ;  /* 0x00000003000085a7 */ /* 0x000ea400080010ff */
[----:B--2---:R-:W-:Y:S05]  /*31a0*/  @P0 EXIT ;  /* 0x000000000000094d */ /* 0x004fea0003800000 */
[----:B------:R-:W-:Y:S05]  /*31b0*/  BRA `(.L_x_50) ;  /* 0xfffffffc00ec7947 */ /* 0x000fea000383ffff */
.L_x_22:
[----:B------:R-:W-:-:S04]  /*31c0*/  UISETP.NE.AND UP0, UPT, UR62, URZ, UPT ;  /* 0x000000ff3e00728c */ /* 0x000fc8000bf05270 */
[----:B------:R-:W-:-:S09]  /*31d0*/  UISETP.NE.OR UP0, UPT, UR17, 0x1, UP0 ;  /* 0x000000011100788c */ /* 0x000fd20008705670 */
[----:B------:R-:W-:Y:S05]  /*31e0*/  BRA.U UP0, `(.L_x_51) ;  /* 0x0000000500487547 */ /* 0x000fea000b800000 */
[----:B------:R-:W-:Y:S01]  /*31f0*/  ISETP.GE.U32.AND P2, PT, R3, 0x10, PT ;  /* 0x000000100300780c */ /* 0x000fe20003f46070 */
[----:B------:R-:W-:Y:S01]  /*3200*/  IMAD.MOV.U32 R12, RZ, RZ, 0x1 ;  /* 0x00000001ff0c7424 */ /* 0x000fe200078e00ff */
[----:B------:R-:W-:Y:S02]  /*3210*/  CS2R R10, SRZ ;  /* 0x00000000000a7805 */ /* 0x000fe4000001ff00 */
[----:B------:R-:W-:Y:S01]  /*3220*/  CS2R R8, SRZ ;  /* 0x0000000000087805 */ /* 0x000fe2000001ff00 */
[----:B------:R-:W-:Y:S01]  /*3230*/  UMOV UR6, 0x400 ;  /* 0x0000040000067882 */ /* 0x000fe20000000000 */
[----:B------:R-:W-:Y:S01]  /*3240*/  UMOV UR5, URZ ;  /* 0x000000ff00057c82 */ /* 0x000fe20008000000 */
[----:B------:R-:W-:-:S12]  /*3250*/  ULEA UR6, UR62, UR6, 0x18 ;  /* 0x000000063e067291 */ /* 0x000fd8000f8ec0ff */
.L_x_55:
[----:B------:R-:W-:Y:S02]  /*3260*/  LEA R0, R8, UR6, 0x3 ;  /* 0x0000000608007c11 */ /* 0x000fe4000f8e18ff */
[----:B------:R-:W-:-:S03]  /*3270*/  SHF.L.U32 R5, R9, 0x1f, RZ ;  /* 0x0000001f09057819 */ /* 0x000fc600000006ff */
[----:B------:R-:W-:Y:S01]  /*3280*/  VIADD R4, R0, 0xd0 ;  /* 0x000000d000047836 */ /* 0x000fe20000000000 */
[----:B------:R-:W1:Y:S02]  /*3290*/  SYNCS.PHASECHK.TRANS64.TRYWAIT P0, [R0+URZ+0xc0], R5 ;  /* 0x0000c005000075a7 */ /* 0x000e6400080011ff */
[----:B-1----:R-:W-:Y:S05]  /*32a0*/  @!P0 BRA `(.L_x_52) ;  /* 0x0000009800c48947 */ /* 0x002fea0003800000 */
.L_x_163:
[----:B------:R-:W-:Y:S01]  /*32b0*/  ULEA UR4, UR5, UR6, 0x3 ;  /* 0x0000000605047291 */ /* 0x000fe2000f8e18ff */
[----:B------:R-:W-:Y:S01]  /*32c0*/  PRMT R4, RZ, 0x654, R4 ;  /* 0x00000654ff047816 */ /* 0x000fe20000000004 */
[----:B-1----:R-:W-:Y:S01]  /*32d0*/  @!P2 IMAD.MOV.U32 R5, RZ, RZ, 0x10 ;  /* 0x00000010ff05a424 */ /* 0x002fe200078e00ff */
[----:B------:R-:W-:Y:S01]  /*32e0*/  SHF.L.U32 R7, R12, 0x1f, RZ ;  /* 0x0000001f0c077819 */ /* 0x000fe200000006ff */
[----:B------:R-:W-:Y:S01]  /*32f0*/  UIADD3 UR7, UPT, UPT, UR4, 0x90, URZ ;  /* 0x0000009004077890 */ /* 0x000fe2000fffe0ff */
[----:B------:R1:W-:Y:S05]  /*3300*/  SYNCS.ARRIVE.TRANS64.RED.A1T0 RZ, [R4+URZ], RZ ;  /* 0x000000ff04ff79a7 */ /* 0x0003ea00081004ff */
[----:B------:R-:W-:Y:S01]  /*3310*/  IMAD.U32 R0, RZ, RZ, UR7 ;  /* 0x00000007ff007e24 */ /* 0x000fe2000f8e00ff */
[----:B------:R-:W2:Y:S04]  /*3320*/  SYNCS.PHASECHK.TRANS64.TRYWAIT P0, [UR4+0xa0], R7 ;  /* 0x0000a007ff0075a7 */ /* 0x000ea80008001104 */
[----:B------:R-:W-:Y:S01]  /*3330*/  PRMT R13, R3, 0x654, R0 ;  /* 0x00000654030d7816 */ /* 0x000fe20000000000 */
[----:B-12---:R-:W-:Y:S06]  /*3340*/  @!P0 BRA `(.L_x_53) ;  /* 0x0000009800b08947 */ /* 0x006fec0003800000 */
.L_x_165:
[----:B------:R-:W-:Y:S01]  /*3350*/  ULEA UR8, UR5, UR6, 0x4 ;  /* 0x0000000605087291 */ /* 0x000fe2000f8e20ff */
[----:B------:R-:W-:Y:S01]  /*3360*/  SEL R2, R13, R2, !P2 ;  /* 0x000000020d027207 */ /* 0x000fe20005000000 */
[----:B------:R-:W-:Y:S01]  /*3370*/  UIADD3 UR9, UPT, UPT, UR4, 0x90, URZ ;  /* 0x0000009004097890 */ /* 0x000fe2000fffe0ff */
[----:B-1----:R-:W-:Y:S01]  /*3380*/  LEA R0, R11, UR6, 0x3 ;  /* 0x000000060b007c11 */ /* 0x002fe2000f8e18ff */
[----:B------:R-:W-:Y:S01]  /*3390*/  UIADD3 UR8, UPT, UPT, UR8, 0xf0, URZ ;  /* 0x000000f008087890 */ /* 0x000fe2000fffe0ff */
[----:B------:R1:W-:Y:S01]  /*33a0*/  @!P2 SYNCS.ARRIVE.TRANS64.RED RZ, [R2+URZ], R5 ;  /* 0x0000000502ffa9a7 */ /* 0x0003e200080004ff */
[----:B------:R-:W-:Y:S01]  /*33b0*/  UIADD3 UR4, UPT, UPT, UR5, 0x1, URZ ;  /* 0x0000000105047890 */ /* 0x000fe2000fffe0ff */
[----:B------:R-:W-:-:S03]  /*33c0*/  VIADD R8, R8, 0x1 ;  /* 0x0000000108087836 */ /* 0x000fc60000000000 */
[----:B------:R-:W-:Y:S02]  /*33d0*/  UISETP.NE.AND UP0, UPT, UR4, 0x2, UPT ;  /* 0x000000020400788c */ /* 0x000fe4000bf05270 */
[----:B------:R-:W-:Y:S01]  /*33e0*/  ISETP.NE.AND P0, PT, R8, 0x2, PT ;  /* 0x000000020800780c */ /* 0x000fe20003f05270 */
[----:B------:R-:W-:Y:S06]  /*33f0*/  UGETNEXTWORKID.BROADCAST [UR8], [UR9] ;  /* 0x00000000080073ca */ /* 0x000fec0008000100 */
[----:B------:R-:W-:Y:S02]  /*3400*/  USEL UR7, URZ, 0x1, UP0 ;  /* 0x00000001ff077887 */ /* 0x000fe40008000000 */
[----:B------:R-:W-:-:S04]  /*3410*/  USEL UR5, UR4, URZ, UP0 ;  /* 0x000000ff04057287 */ /* 0x000fc80008000000 */
[----:B------:R-:W-:Y:S02]  /*3420*/  LOP3.LUT R12, R12, UR7, RZ, 0x3c, !PT ;  /* 0x000000070c0c7c12 */ /* 0x000fe4000f8e3cff */
[----:B-1----:R-:W-:-:S04]  /*3430*/  SHF.L.U32 R5, R10, 0x1f, RZ ;  /* 0x0000001f0a057819 */ /* 0x002fc800000006ff */
[----:B------:R-:W1:Y:S02]  /*3440*/  SYNCS.PHASECHK.TRANS64.TRYWAIT P1, [R0+URZ+0x90], R5 ;  /* 0x00009005000075a7 */ /* 0x000e6400080211ff */
[----:B-1----:R-:W-:Y:S05]  /*3450*/  @!P1 BRA `(.L_x_54) ;  /* 0x0000009800849947 */ /* 0x002fea0003800000 */
.L_x_166:
[C---:B------:R-:W-:Y:S01]  /*3460*/  LEA R4, R11.reuse, UR6, 0x4 ;  /* 0x000000060b047c11 */ /* 0x040fe2000f8e20ff */
[----:B-1----:R-:W-:Y:S01]  /*3470*/  VIADD R0, R0, 0xa0 ;  /* 0x000000a000007836 */ /* 0x002fe20000000000 */
[----:B------:R-:W-:Y:S01]  /*3480*/  SEL R8, R8, RZ, P0 ;  /* 0x000000ff08087207 */ /* 0x000fe20000000000 */
[----:B------:R-:W-:-:S03]  /*3490*/  VIADD R11, R11, 0x1 ;  /* 0x000000010b0b7836 */ /* 0x000fc60000000000 */
[----:B------:R-:W1:Y:S01]  /*34a0*/  LDS.128 R4, [R4+0xf0] ;  /* 0x0000f00004047984 */ /* 0x000e620000000c00 */
[----:B------:R-:W-:Y:S02]  /*34b0*/  PRMT R0, RZ, 0x654, R0 ;  /* 0x00000654ff007816 */ /* 0x000fe40000000000 */
[C---:B------:R-:W-:Y:S01]  /*34c0*/  ISETP.NE.AND P1, PT, R11.reuse, 0x2, PT ;  /* 0x000000020b00780c */ /* 0x040fe20003f25270 */
[----:B------:R-:W-:Y:S01]  /*34d0*/  @!PT LDS RZ, [RZ] ;  /* 0x00000000fffff984 */ /* 0x000fe20000000800 */
[----:B------:R-:W-:Y:S01]  /*34e0*/  @!PT LDS RZ, [RZ] ;  /* 0x00000000fffff984 */ /* 0x000fe20000000800 */
[----:B------:R-:W-:Y:S01]  /*34f0*/  @!PT LDS RZ, [RZ] ;  /* 0x00000000fffff984 */ /* 0x000fe20000000800 */
[----:B------:R-:W-:Y:S01]  /*3500*/  @!PT LDS RZ, [RZ] ;  /* 0x00000000fffff984 */ /* 0x000fe20000000800 */
[----:B------:R2:W-:Y:S06]  /*3510*/  MEMBAR.ALL.CTA ;  /* 0x0000000000007992 */ /* 0x0005ec0000008000 */
[----:B--2---:R-:W2:Y:S01]  /*3520*/  FENCE.VIEW.ASYNC.S ;  /* 0x00000000000073c6 */ /* 0x004ea20000000000 */
[----:B------:R-:W-:Y:S01]  /*3530*/  SEL R11, R11, RZ, P1 ;  /* 0x000000ff0b0b7207 */ /* 0x000fe20000800000 */
[----:B--2---:R2:W-:Y:S01]  /*3540*/  SYNCS.ARRIVE.TRANS64.RED.A1T0 RZ, [R0+URZ], RZ ;  /* 0x000000ff00ff79a7 */ /* 0x0045e200081004ff */
[----:B-1----:R-:W-:-:S02]  /*3550*/  LOP3.LUT P3, RZ, R6, 0x1, RZ, 0xc0, !PT ;  /* 0x0000000106ff7812 */ /* 0x002fc4000786c0ff */
[----:B------:R-:W-:-:S04]  /*3560*/  SEL R5, RZ, 0x1, P1 ;  /* 0x00000001ff057807 */ /* 0x000fc80000800000 */
[----:B------:R-:W-:Y:S02]  /*3570*/  LOP3.LUT R10, R10, R5, RZ, 0x3c, !PT ;  /* 0x000000050a0a7212 */ /* 0x000fe400078e3cff */
[----:B--2---:R-:W-:-:S04]  /*3580*/  SEL R0, RZ, 0x1, P0 ;  /* 0x00000001ff007807 */ /* 0x004fc80000000000 */
[----:B------:R-:W-:Y:S01]  /*3590*/  LOP3.LUT R9, R9, R0, RZ, 0x3c, !PT ;  /* 0x0000000009097212 */ /* 0x000fe200078e3cff */
[----:B------:R-:W-:Y:S06]  /*35a0*/  @P3 BRA `(.L_x_55) ;  /* 0xfffffffc002c3947 */ /* 0x000fec000383ffff */
[----:B------:R-:W-:Y:S01]  /*35b0*/  ULEA UR4, UR5, UR6, 0x3 ;  /* 0x0000000605047291 */ /* 0x000fe2000f8e18ff */
[----:B------:R-:W-:-:S08]  /*35c0*/  SHF.L.U32 R3, R12, 0x1f, RZ ;  /* 0x0000001f0c037819 */ /* 0x000fd000000006ff */
[----:B------:R-:W1:Y:S02]  /*35d0*/  SYNCS.PHASECHK.TRANS64 P0, [UR4+0xa0], R3 ;  /* 0x0000a003ff0075a7 */ /* 0x000e640008001004 */
[----:B-1----:R-:W-:Y:S05]  /*35e0*/  @P0 BRA `(.L_x_56) ;  /* 0x0000000000080947 */ /* 0x002fea0003800000 */
[----:B------:R-:W1:Y:S02]  /*35f0*/  SYNCS.PHASECHK.TRANS64.TRYWAIT P0, [UR4+0xa0], R3 ;  /* 0x0000a003ff0075a7 */ /* 0x000e640008001104 */
[----:B-1----:R-:W-:Y:S05]  /*3600*/  @!P0 BRA `(.L_x_57) ;  /* 0x00000098002c8947 */ /* 0x002fea0003800000 */
.L_x_56:
[----:B------:R-:W-:-:S04]  /*3610*/  UIADD3 UR7, UPT, UPT, UR5, 0x1, URZ ;  /* 0x0000000105077890 */ /* 0x000fc8000fffe0ff */
[----:B------:R-:W-:-:S04]  /*3620*/  UISETP.NE.AND UP0, UPT, UR7, 0x2, UPT ;  /* 0x000000020700788c */ /* 0x000fc8000bf05270 */
[----:B------:R-:W-:Y:S02]  /*3630*/  USEL UR8, URZ, 0x1, UP0 ;  /* 0x00000001ff087887 */ /* 0x000fe40008000000 */
[----:B------:R-:W-:-:S04]  /*3640*/  USEL UR7, UR7, URZ, UP0 ;  /* 0x000000ff07077287 */ /* 0x000fc80008000000 */
[----:B------:R-:W-:Y:S01]  /*3650*/  ULEA UR7, UR7, UR6, 0x3 ;  /* 0x0000000607077291 */ /* 0x000fe2000f8e18ff */
[----:B-1----:R-:W-:-:S04]  /*3660*/  LOP3.LUT R3, R12, UR8, RZ, 0x3c, !PT ;  /* 0x000000080c037c12 */ /* 0x002fc8000f8e3cff */
[----:B------:R-:W-:-:S04]  /*3670*/  SHF.L.U32 R0, R3, 0x1f, RZ ;  /* 0x0000001f03007819 */ /* 0x000fc800000006ff */
[----:B------:R-:W1:Y:S02]  /*3680*/  SYNCS.PHASECHK.TRANS64 P0, [UR7+0xa0], R0 ;  /* 0x0000a000ff0075a7 */ /* 0x000e640008001007 */
[----:B-1----:R-:W-:Y:S05]  /*3690*/  @P0 EXIT ;  /* 0x000000000000094d */ /* 0x002fea0003800000 */
[----:B------:R-:W-:Y:S02]  /*36a0*/  SHF.L.U32 R3, R3, 0x1f, RZ ;  /* 0x0000001f03037819 */ /* 0x000fe400000006ff */
[----:B------:R-:W-:-:S07]  /*36b0*/  MOV R0, UR7 ;  /* 0x0000000700007c02 */ /* 0x000fce0008000f00 */
.L_x_58:
[----:B-1----:R1:W2:Y:S02]  /*36c0*/  SYNCS.PHASECHK.TRANS64.TRYWAIT P0, [R0+URZ+0xa0], R3 ;  /* 0x0000a003000075a7 */ /* 0x0022a400080011ff */
[----:B--2---:R-:W-:Y:S05]  /*36d0*/  @!P0 NANOSLEEP.SYNCS 0x989680 ;  /* 0x009896800000895d */ /* 0x004fea0003900000 */
[----:B------:R-:W2:Y:S02]  /*36e0*/  @!P0 SYNCS.PHASECHK.TRANS64 P0, [R0+URZ+0xa0], R3 ;  /* 0x0000a003000085a7 */ /* 0x000ea400080010ff */
[----:B--2---:R-:W-:Y:S05]  /*36f0*/  @P0 EXIT ;  /* 0x000000000000094d */ /* 0x004fea0003800000 */
[----:B------:R-:W-:Y:S05]  /*3700*/  BRA `(.L_x_58) ;  /* 0xfffffffc00ec7947 */ /* 0x000fea000383ffff */
.L_x_51:
[----:B------:R-:W-:Y:S05]  /*3710*/  BRA.U UP4, `(.L_x_59) ;  /* 0x0000001904d47547 */ /* 0x000fea000b800000 */
[----:B------:R-:W-:Y:S01]  /*3720*/  UMOV UR4, 0x40 ;  /* 0x0000004000047882 */ /* 0x000fe20000000000 */
[----:B------:R-:W-:Y:S01]  /*3730*/  NOP ;  /* 0x0000000000007918 */ /* 0x000fe20000000000 */
[----:B------:R-:W-:Y:S01]  /*3740*/  ULEA UR5, UR62, UR4, 0x18 ;  /* 0x000000043e057291 */ /* 0x000fe2000f8ec0ff */
[----:B------:R-:W-:Y:S02]  /*3750*/  UMOV UR6, 0x400 ;  /* 0x0000040000067882 */ /* 0x000fe40000000000 */
[----:B------:R-:W-:-:S06]  /*3760*/  ULEA UR6, UR62, UR6, 0x18 ;  /* 0x000000063e067291 */ /* 0x000fcc000f8ec0ff */
[----:B------:R-:W1:Y:S02]  /*3770*/  LDS.U8 R3, [UR5+0x1c] ;  /* 0x00001c05ff037984 */ /* 0x000e640008000000 */
[----:B-1----:R-:W-:-:S13]  /*3780*/  ISETP.NE.AND P0, PT, R3, RZ, PT ;  /* 0x000000ff0300720c */ /* 0x002fda0003f05270 */
[----:B------:R-:W-:Y:S05]  /*3790*/  @P0 BRA `(.L_x_60) ;  /* 0x00000004000c0947 */ /* 0x000fea0003800000 */
[----:B------:R-:W-:Y:S02]  /*37a0*/  UISETP.NE.U32.AND UP1, UPT, UR27, 0x1, UPT ;  /* 0x000000011b00788c */ /* 0x000fe4000bf25070 */
[----:B------:R-:W-:Y:S02]  /*37b0*/  ULOP3.LUT UR62, UR62, 0x1, URZ, 0x3c, !UPT ;  /* 0x000000013e3e7892 */ /* 0x000fe4000f8e3cff */
[----:B------:R-:W-:-:S05]  /*37c0*/  UIADD3 UR7, UPT, UPT, UR5, 0x8, URZ ;  /* 0x0000000805077890 */ /* 0x000fca000fffe0ff */
[----:B------:R-:W-:Y:S07]  /*37d0*/  BRA.U !UP1, `(.L_x_61) ;  /* 0x00000001099c7547 */ /* 0x000fee000b800000 */
[----:B------:R-:W-:Y:S01]  /*37e0*/  ELECT P0, URZ, PT ;  /* 0x0000000000ff782f */ /* 0x000fe20003800000 */
[----:B------:R-:W-:-:S12]  /*37f0*/  BSSY B0, `(.L_x_61) ;  /* 0x0000025000007945 */ /* 0x000fd80003800000 */
[----:B------:R-:W-:Y:S05]  /*3800*/  @!P0 BRA `(.L_x_62) ;  /* 0x00000000008c8947 */ /* 0x000fea0003800000 */
[----:B------:R-:W-:-:S05]  /*3810*/  UMOV UR4, 0x10 ;  /* 0x0000001000047882 */ /* 0x000fca0000000000 */
[----:B------:R-:W-:Y:S04]  /*3820*/  DEPBAR.LE SB1, 0x36 ;  /* 0x00009d800000791a */ /* 0x000fe80000000000 */
[----:B------:R-:W1:Y:S02]  /*3830*/  UTCATOMSWS.2CTA.FIND_AND_SET.ALIGN UP0, UR4, UR4 ;  /* 0x00000004000475e3 */ /* 0x000e640008200800 */
[----:B-1----:R-:W-:Y:S01]  /*3840*/  MOV R10, UR4 ;  /* 0x00000004000a7c02 */ /* 0x002fe20008000f00 */
[----:B------:R-:W-:Y:S06]  /*3850*/  BRA.U UP0, `(.L_x_63) ;  /* 0x0000000100187547 */ /* 0x000fec000b800000 */
.L_x_64:
[----:B------:R-:W-:Y:S05]  /*3860*/  NANOSLEEP 0x64 ;  /* 0x000000640000795d */ /* 0x000fea0003800000 */
[----:B------:R-:W-:-:S05]  /*3870*/  UMOV UR4, 0x10 ;  /* 0x0000001000047882 */ /* 0x000fca0000000000 */
[----:B------:R-:W-:Y:S04]  /*3880*/  DEPBAR.LE SB1, 0x36 ;  /* 0x00009d800000791a */ /* 0x000fe80000000000 */
[----:B------:R-:W1:Y:S02]  /*3890*/  UTCATOMSWS.2CTA.FIND_AND_SET.ALIGN UP0, UR4, UR4 ;  /* 0x00000004000475e3 */ /* 0x000e640008200800 */
[----:B-1----:R-:W-:Y:S01]  /*38a0*/  MOV R10, UR4 ;  /* 0x00000004000a7c02 */ /* 0x002fe20008000f00 */
[----:B------:R-:W-:Y:S05]  /*38b0*/  BRA.U !UP0, `(.L_x_64) ;  /* 0xfffffffd08e87547 */ /* 0x000fea000b83ffff */
.L_x_63:
[----:B------:R-:W1:Y:S01]  /*38c0*/  LDS R6, [UR5+0x10] ;  /* 0x00001005ff067984 */ /* 0x000e620008000800 */
[----:B------:R-:W-:Y:S01]  /*38d0*/  IMAD.U32 R3, RZ, RZ, UR6 ;  /* 0x00000006ff037e24 */ /* 0x000fe2000f8e00ff */
[----:B------:R-:W-:-:S03]  /*38e0*/  MOV R4, UR62 ;  /* 0x0000003e00047c02 */ /* 0x000fc60008000f00 */
[----:B------:R-:W-:Y:S01]  /*38f0*/  VIADD R3, R3, 0x110 ;  /* 0x0000011003037836 */ /* 0x000fe20000000000 */
[----:B-1----:R-:W-:-:S04]  /*3900*/  SHF.L.U32 R6, R6, 0x1f, RZ ;  /* 0x0000001f06067819 */ /* 0x002fc800000006ff */
[----:B------:R-:W1:Y:S02]  /*3910*/  SYNCS.PHASECHK.TRANS64.TRYWAIT P0, [UR5+0x8], R6 ;  /* 0x00000806ff0075a7 */ /* 0x000e640008001105 */
[----:B-1----:R-:W-:Y:S05]  /*3920*/  @P0 BRA `(.L_x_65) ;  /* 0x0000000000080947 */ /* 0x002fea0003800000 */
[----:B------:R-:W1:Y:S02]  /*3930*/  SYNCS.PHASECHK.TRANS64.TRYWAIT P0, [UR5+0x8], R6 ;  /* 0x00000806ff0075a7 */ /* 0x000e640008001105 */
[----:B-1----:R-:W-:Y:S05]  /*3940*/  @!P0 BRA `(.L_x_66) ;  /* 0x0000009400748947 */ /* 0x002fea0003800000 */
.L_x_65:
[----:B------:R-:W-:Y:S01]  /*3950*/  PRMT R4, R4, 0x654, R3 ;  /* 0x0000065404047816 */ /* 0x000fe20000000003 */
[----:B------:R-:W-:Y:S01]  /*3960*/  HFMA2 R3, -RZ, RZ, 0, 5.9604644775390625e-08 ;  /* 0x00000001ff037431 */ /* 0x000fe200000001ff */
[----:B------:R-:W-:Y:S01]  /*3970*/  UPRMT UR4, UR62, 0x654, UR7 ;  /* 0x000006543e047896 */ /* 0x000fe20008000007 */
[----:B------:R-:W-:Y:S02]  /*3980*/  IMAD.MOV.U32 R7, RZ, RZ, 0xffff ;  /* 0x0000ffffff077424 */ /* 0x000fe400078e00ff */
[----:B-1----:R-:W-:Y:S02]  /*3990*/  IMAD.MOV.U32 R6, RZ, RZ, 0x4 ;  /* 0x00000004ff067424 */ /* 0x002fe400078e00ff */
[----:B------:R-:W-:Y:S01]  /*39a0*/  IMAD.SHL.U32 R9, R10, 0x20, RZ ;  /* 0x000000200a097824 */ /* 0x000fe200078e00ff */
[----:B------:R-:W-:Y:S02]  /*39b0*/  MOV R5, UR4 ;  /* 0x0000000400057c02 */ /* 0x000fe40008000f00 */
[-C--:B------:R-:W-:Y:S01]  /*39c0*/  SHF.L.U32 R8, R7, R10.reuse, RZ ;  /* 0x0000000a07087219 */ /* 0x080fe200000006ff */
[----:B------:R1:W-:Y:S01]  /*39d0*/  SYNCS.ARRIVE.TRANS64.RED RZ, [UR4], R6 ;  /* 0x00000006ffff79a7 */ /* 0x0003e20008000404 */
[----:B------:R-:W-:Y:S01]  /*39e0*/  SHF.L.U32 R7, R3, R10, RZ ;  /* 0x0000000a03077219 */ /* 0x000fe200000006ff */
[----:B------:R1:W-:Y:S04]  /*39f0*/  STS [UR6+0x110], R9 ;  /* 0x00011009ff007988 */ /* 0x0003e80008000806 */
[----:B------:R1:W-:Y:S04]  /*3a00*/  STAS [R4.64], R10 ;  /* 0x0000000a04007dbd */ /* 0x0003e8000c0008ff */
[----:B------:R1:W-:Y:S04]  /*3a10*/  ATOMS.OR RZ, [UR5+0x14], R8 ;  /* 0x00001408ffff798c */ /* 0x0003e8000b000005 */
[----:B------:R1:W-:Y:S04]  /*3a20*/  ATOMS.OR RZ, [UR5+0x18], R7 ;  /* 0x00001807ffff798c */ /* 0x0003e8000b000005 */
[----:B------:R1:W-:Y:S02]  /*3a30*/  ATOMS.XOR RZ, [UR5+0x10], R3 ;  /* 0x00001003ffff798c */ /* 0x0003e4000b800005 */
.L_x_62:
[----:B------:R-:W-:Y:S05]  /*3a40*/  BSYNC B0 ;  /* 0x0000000000007941 */ /* 0x000fea0003800000 */
.L_x_61:
[----:B------:R-:W-:Y:S05]  /*3a50*/  BRA.U UP1, `(.L_x_67) ;  /* 0x00000001016c7547 */ /* 0x000fea000b800000 */
[----:B------:R-:W-:-:S03]  /*3a60*/  UMOV UR4, 0xffffffff ;  /* 0xffffffff00047882 */ /* 0x000fc60000000000 */
[----:B------:R-:W-:Y:S05]  /*3a70*/  BRA.DIV UR4, `(.L_x_68) ;  /* 0x0000009604407947 */ /* 0x000fea000b800000 */
[----:B------:R-:W-:-:S13]  /*3a80*/  ELECT P6, URZ, PT ;  /* 0x0000000000ff782f */ /* 0x000fda00038c0000 */
.L_x_170:
[----:B------:R-:W-:Y:S05]  /*3a90*/  @!P6 BRA `(.L_x_67) ;  /* 0x00000000005ce947 */ /* 0x000fea0003800000 */
[----:B-1----:R-:W1:Y:S02]  /*3aa0*/  LDS R4, [UR5+0x10] ;  /* 0x00001005ff047984 */ /* 0x002e640008000800 */
[----:B-1----:R-:W-:-:S04]  /*3ab0*/  SHF.L.U32 R4, R4, 0x1f, RZ ;  /* 0x0000001f04047819 */ /* 0x002fc800000006ff */
[----:B------:R-:W1:Y:S02]  /*3ac0*/  SYNCS.PHASECHK.TRANS64.TRYWAIT P0, [UR5+0x8], R4 ;  /* 0x00000804ff0075a7 */ /* 0x000e640008001105 */
[----:B-1----:R-:W-:Y:S05]  /*3ad0*/  @P0 BRA `(.L_x_69) ;  /* 0x0000000000080947 */ /* 0x002fea0003800000 */
[----:B------:R-:W1:Y:S02]  /*3ae0*/  SYNCS.PHASECHK.TRANS64.TRYWAIT P0, [UR5+0x8], R4 ;  /* 0x00000804ff0075a7 */ /* 0x000e640008001105 */
[----:B-1----:R-:W-:Y:S05]  /*3af0*/  @!P0 BRA `(.L_x_70) ;  /* 0x0000009400408947 */ /* 0x002fea0003800000 */
.L_x_69:
[----:B------:R-:W2:Y:S01]  /*3b00*/  LDS R6, [UR6+0x110] ;  /* 0x00011006ff067984 */ /* 0x000ea20008000800 */
[----:B-1----:R-:W-:Y:S02]  /*3b10*/  HFMA2 R3, -RZ, RZ, 0, 5.9604644775390625e-08 ;  /* 0x00000001ff037431 */ /* 0x002fe400000001ff */
[----:B------:R-:W-:Y:S01]  /*3b20*/  IMAD.MOV.U32 R4, RZ, RZ, 0xffff ;  /* 0x0000ffffff047424 */ /* 0x000fe200078e00ff */
[----:B------:R-:W-:Y:S01]  /*3b30*/  UPRMT UR4, UR62, 0x654, UR7 ;  /* 0x000006543e047896 */ /* 0x000fe20008000007 */
[----:B--2---:R-:W-:-:S03]  /*3b40*/  IMAD.SHL.U32 R5, R6, 0x20, RZ ;  /* 0x0000002006057824 */ /* 0x004fc600078e00ff */
[-C--:B------:R-:W-:Y:S02]  /*3b50*/  SHF.L.U32 R4, R4, R6.reuse, RZ ;  /* 0x0000000604047219 */ /* 0x080fe400000006ff */
[----:B------:R-:W-:Y:S01]  /*3b60*/  SHF.L.U32 R6, R3, R6, RZ ;  /* 0x0000000603067219 */ /* 0x000fe200000006ff */
[----:B------:R2:W-:Y:S04]  /*3b70*/  STS [UR6+0x110], R5 ;  /* 0x00011005ff007988 */ /* 0x0005e80008000806 */
[----:B------:R2:W-:Y:S04]  /*3b80*/  ATOMS.OR RZ, [UR5+0x14], R4 ;  /* 0x00001404ffff798c */ /* 0x0005e8000b000005 */
[----:B------:R2:W-:Y:S01]  /*3b90*/  ATOMS.OR RZ, [UR5+0x18], R6 ;  /* 0x00001806ffff798c */ /* 0x0005e2000b000005 */
[----:B------:R-:W-:Y:S03]  /*3ba0*/  SYNCS.ARRIVE.TRANS64.RED.A1T0 RZ, [UR4], RZ ;  /* 0x000000ffffff79a7 */ /* 0x000fe60008100404 */
[----:B------:R2:W-:Y:S01]  /*3bb0*/  ATOMS.XOR RZ, [UR5+0x10], R3 ;  /* 0x00001003ffff798c */ /* 0x0005e2000b800005 */
[----:B------:R-:W-:Y:S05]  /*3bc0*/  BRA `(.L_x_67) ;  /* 0x0000000000107947 */ /* 0x000fea0003800000 */
.L_x_60:
[----:B------:R-:W-:Y:S02]  /*3bd0*/  MOV R3, 0xffffffff ;  /* 0xffffffff00037802 */ /* 0x000fe40000000f00 */
[----:B------:R-:W-:-:S03]  /*3be0*/  MOV R4, 0x3c10 ;  /* 0x00003c1000047802 */ /* 0x000fc60000000f00 */
[----:B------:R1:W-:Y:S04]  /*3bf0*/  STS [UR6+0x110], R3 ;  /* 0x00011003ff007988 */ /* 0x0003e80008000806 */
[----:B-1---5:R-:W-:Y:S05]  /*3c00*/  CALL.REL.NOINC `($__internal_1_$__cuda_sm10x_tcgen05_guardrail_trap_phase_invalid_during_alloc) ;  /* 0x0000009800e87944 */ /* 0x022fea0003c00000 */
.L_x_67:
[----:B------:R-:W-:Y:S05]  /*3c10*/  WARPSYNC.ALL ;  /* 0x0000000000007948 */ /* 0x000fea0003800000 */
[----:B------:R-:W3:Y:S01]  /*3c20*/  S2UR UR4, SR_CgaCtaId ;  /* 0x00000000000479c3 */ /* 0x000ee20000008800 */
[----:B------:R-:W-:Y:S01]  /*3c30*/  UMOV UR50, 0x400 ;  /* 0x0000040000327882 */ /* 0x000fe20000000000 */
[----:B------:R-:W-:-:S06]  /*3c40*/  NOP ;  /* 0x0000000000007918 */ /* 0x000fcc0000000000 */
[----:B------:R-:W-:Y:S06]  /*3c50*/  BAR.ARV 0x6, 0xa0 ;  /* 0x0182800000007b1d */ /* 0x000fec0000002000 */
[----:B------:R-:W4:Y:S01]  /*3c60*/  LDCU UR13, c[0x0][0x38c] ;  /* 0x00007180ff0d77ac */ /* 0x000f220008000800 */
[----:B------:R-:W-:Y:S02]  /*3c70*/  LOP3.LUT R2, R2, 0xffff, RZ, 0xc0, !PT ;  /* 0x0000ffff02027812 */ /* 0x000fe400078ec0ff */
[----:B-1----:R-:W-:Y:S01]  /*3c80*/  CS2R R8, SRZ ;  /* 0x0000000000087805 */ /* 0x002fe2000001ff00 */
[----:B------:R-:W-:Y:S01]  /*3c90*/  UMOV UR71, 0x1 ;  /* 0x0000000100477882 */ /* 0x000fe20000000000 */
[----:B------:R-:W-:Y:S01]  /*3ca0*/  UMOV UR5, URZ ;  /* 0x000000ff00057c82 */ /* 0x000fe20008000000 */
[----:B------:R-:W-:Y:S01]  /*3cb0*/  UISETP.NE.AND UP3, UPT, UR27, URZ, UPT ;  /* 0x000000ff1b00728c */ /* 0x000fe2000bf65270 */
[----:B------:R-:W-:Y:S01]  /*3cc0*/  UMOV UR76, URZ ;  /* 0x000000ff004c7c82 */ /* 0x000fe20008000000 */
[----:B------:R-:W-:Y:S01]  /*3cd0*/  UMOV UR74, URZ ;  /* 0x000000ff004a7c82 */ /* 0x000fe20008000000 */
[----:B---3--:R-:W-:Y:S01]  /*3ce0*/  ULEA UR50, UR4, UR50, 0x18 ;  /* 0x0000003204327291 */ /* 0x008fe2000f8ec0ff */
[----:B------:R-:W-:Y:S01]  /*3cf0*/  UMOV UR72, URZ ;  /* 0x000000ff00487c82 */ /* 0x000fe20008000000 */
[----:B------:R-:W-:-:S02]  /*3d00*/  UMOV UR58, URZ ;  /* 0x000000ff003a7c82 */ /* 0x000fc40008000000 */
[----:B------:R-:W-:Y:S02]  /*3d10*/  UIADD3 UR7, UPT, UPT, UR50, 0x10800, URZ ;  /* 0x0001080032077890 */ /* 0x000fe4000fffe0ff */
[----:B------:R-:W-:Y:S02]  /*3d20*/  UIADD3 UR4, UPT, UPT, UR50, 0x30800, URZ ;  /* 0x0003080032047890 */ /* 0x000fe4000fffe0ff */
[----:B----4-:R-:W-:Y:S01]  /*3d30*/  UIADD3 UR13, UPT, UPT, UR13, 0xff, URZ ;  /* 0x000000ff0d0d7890 */ /* 0x010fe2000fffe0ff */
[----:B--2---:R-:W1:Y:S01]  /*3d40*/  LDS R3, [UR50+0x110] ;  /* 0x00011032ff037984 */ /* 0x004e620008000800 */
[----:B------:R-:W-:Y:S02]  /*3d50*/  USHF.R.U32.HI UR11, URZ, 0x4, UR7 ;  /* 0x00000004ff0b7899 */ /* 0x000fe40008011607 */
[----:B------:R-:W-:Y:S02]  /*3d60*/  USHF.R.U32.HI UR7, URZ, 0x4, UR4 ;  /* 0x00000004ff077899 */ /* 0x000fe40008011604 */
[----:B------:R-:W-:-:S02]  /*3d70*/  USHF.R.S32.HI UR10, URZ, 0x1f, UR13 ;  /* 0x0000001fff0a7899 */ /* 0x000fc4000801140d */
[----:B------:R-:W-:Y:S02]  /*3d80*/  UIADD3 UR6, UPT, UPT, UR50, 0x20800, URZ ;  /* 0x0002080032067890 */ /* 0x000fe4000fffe0ff */
[----:B------:R-:W-:Y:S02]  /*3d90*/  ULOP3.LUT UR7, UR7, 0x3fff, URZ, 0xc0, !UPT ;  /* 0x00003fff07077892 */ /* 0x000fe4000f8ec0ff */
[----:B------:R-:W-:Y:S02]  /*3da0*/  UIADD3 UR8, UPT, UPT, UR50, 0x32800, URZ ;  /* 0x0003280032087890 */ /* 0x000fe4000fffe0ff */
[----:B------:R-:W-:Y:S02]  /*3db0*/  ULEA.HI UR4, UR10, UR13, URZ, 0x8 ;  /* 0x0000000d0a047291 */ /* 0x000fe4000f8f40ff */
[----:B------:R-:W-:Y:S02]  /*3dc0*/  USHF.R.U32.HI UR9, URZ, 0x4, UR6 ;  /* 0x00000004ff097899 */ /* 0x000fe40008011606 */
[----:B------:R-:W-:-:S02]  /*3dd0*/  ULOP3.LUT UR11, UR11, 0x3fff, URZ, 0xc0, !UPT ;  /* 0x00003fff0b0b7892 */ /* 0x000fc4000f8ec0ff */
[----:B------:R-:W-:Y:S02]  /*3de0*/  ULOP3.LUT UR69, UR7, 0x10000, URZ, 0xfc, !UPT ;  /* 0x0001000007457892 */ /* 0x000fe4000f8efcff */
[----:B------:R-:W-:Y:S02]  /*3df0*/  USHF.R.U32.HI UR6, URZ, 0x4, UR8 ;  /* 0x00000004ff067899 */ /* 0x000fe40008011608 */
[----:B------:R-:W-:Y:S02]  /*3e00*/  ULOP3.LUT UR9, UR9, 0x3fff, URZ, 0xc0, !UPT ;  /* 0x00003fff09097892 */ /* 0x000fe4000f8ec0ff */
[----:B------:R-:W-:Y:S02]  /*3e10*/  ULOP3.LUT UR51, UR11, 0x10000, URZ, 0xfc, !UPT ;  /* 0x000100000b337892 */ /* 0x000fe4000f8efcff */
[----:B------:R-:W-:Y:S02]  /*3e20*/  ULOP3.LUT UR6, UR6, 0x3fff, URZ, 0xc0, !UPT ;  /* 0x00003fff06067892 */ /* 0x000fe4000f8ec0ff */
[----:B------:R-:W-:-:S02]  /*3e30*/  UIADD3 UR14, UPT, UPT, UR50, 0xb0, URZ ;  /* 0x000000b0320e7890 */ /* 0x000fc4000fffe0ff */
[----:B------:R-:W-:Y:S02]  /*3e40*/  ULOP3.LUT UR68, UR9, 0x10000, URZ, 0xfc, !UPT ;  /* 0x0001000009447892 */ /* 0x000fe4000f8efcff */
[----:B------:R-:W-:Y:S02]  /*3e50*/  ULOP3.LUT UR70, UR6, 0x10000, URZ, 0xfc, !UPT ;  /* 0x0001000006467892 */ /* 0x000fe4000f8efcff */
[----:B------:R-:W-:Y:S01]  /*3e60*/  USHF.R.S32.HI UR17, URZ, 0x8, UR4 ;  /* 0x00000008ff117899 */ /* 0x000fe20008011404 */
[----:B------:R-:W-:Y:S01]  /*3e70*/  UMOV UR56, URZ ;  /* 0x000000ff00387c82 */ /* 0x000fe20008000000 */
[----:B------:R-:W-:Y:S01]  /*3e80*/  UMOV UR54, URZ ;  /* 0x000000ff00367c82 */ /* 0x000fe20008000000 */
[----:B------:R-:W-:Y:S01]  /*3e90*/  UMOV UR52, URZ ;  /* 0x000000ff00347c82 */ /* 0x000fe20008000000 */
[----:B-1----:R-:W-:Y:S01]  /*3ea0*/  R2UR UR12, R3 ;  /* 0x00000000030c72ca */ /* 0x002fe200000e0000 */
[----:B------:R-:W-:Y:S02]  /*3eb0*/  IMAD.U32 R3, RZ, RZ, UR14 ;  /* 0x0000000eff037e24 */ /* 0x000fe4000f8e00ff */
[----:B------:R-:W-:-:S02]  /*3ec0*/  IMAD.U32 R10, RZ, RZ, UR17 ;  /* 0x00000011ff0a7e24 */ /* 0x000fc4000f8e00ff */
[----:B------:R-:W-:-:S08]  /*3ed0*/  IMAD.MOV.U32 R3, RZ, RZ, RZ ;  /* 0x000000ffff037224 */ /* 0x000fd000078e00ff */
[----:B------:R-:W-:Y:S02]  /*3ee0*/  UIADD3 UR60, UPT, UPT, UR12, 0x1cc, URZ ;  /* 0x000001cc0c3c7890 */ /* 0x000fe4000fffe0ff */
[----:B------:R-:W-:Y:S02]  /*3ef0*/  UIADD3 UR64, UPT, UPT, UR12, 0x1c4, URZ ;  /* 0x000001c40c407890 */ /* 0x000fe4000fffe0ff */
[----:B------:R-:W-:Y:S02]  /*3f00*/  USHF.R.U32.HI UR13, URZ, 0x11, UR60 ;  /* 0x00000011ff0d7899 */ /* 0x000fe4000801163c */
[----:B------:R-:W-:Y:S02]  /*3f10*/  USHF.R.U32.HI UR7, URZ, 0x11, UR64 ;  /* 0x00000011ff077899 */ /* 0x000fe40008011640 */
[----:B------:R-:W-:Y:S02]  /*3f20*/  UIADD3 UR66, UPT, UPT, UR12, 0x1c0, URZ ;  /* 0x000001c00c427890 */ /* 0x000fe4000fffe0ff */
[----:B------:R-:W-:-:S02]  /*3f30*/  UIADD3 UR67, UPT, UPT, UR12, 0x1d0, URZ ;  /* 0x000001d00c437890 */ /* 0x000fc4000fffe0ff */
[----:B------:R-:W-:Y:S02]  /*3f40*/  ULOP3.LUT UR11, UR7, 0x6000, URZ, 0xc0, !UPT ;  /* 0x00006000070b7892 */ /* 0x000fe4000f8ec0ff */
[----:B------:R-:W-:Y:S02]  /*3f50*/  UIADD3 UR65, UPT, UPT, UR12, 0x1d8, URZ ;  /* 0x000001d80c417890 */ /* 0x000fe4000fffe0ff */
[----:B------:R-:W-:Y:S01]  /*3f60*/  ULOP3.LUT UR7, UR13, 0x6000, URZ, 0xc0, !UPT ;  /* 0x000060000d077892 */ /* 0x000fe2000f8ec0ff */
[----:B------:R-:W-:Y:S01]  /*3f70*/  R2UR UR13, R2 ;  /* 0x00000000020d72ca */ /* 0x000fe200000e0000 */
[----:B------:R-:W-:Y:S02]  /*3f80*/  UIADD3 UR62, UPT, UPT, UR12, 0x1c8, URZ ;  /* 0x000001c80c3e7890 */ /* 0x000fe4000fffe0ff */
[----:B------:R-:W-:Y:S02]  /*3f90*/  UIADD3 UR63, UPT, UPT, UR12, 0x1e0, URZ ;  /* 0x000001e00c3f7890 */ /* 0x000fe4000fffe0ff */
[----:B------:R-:W-:-:S02]  /*3fa0*/  UIADD3 UR61, UPT, UPT, UR12, 0x1e8, URZ ;  /* 0x000001e80c3d7890 */ /* 0x000fc4000fffe0ff */
[----:B------:R-:W-:Y:S02]  /*3fb0*/  USHF.R.U32.HI UR9, URZ, 0x11, UR66 ;  /* 0x00000011ff097899 */ /* 0x000fe40008011642 */
[----:B------:R-:W-:Y:S02]  /*3fc0*/  USHF.R.U32.HI UR8, URZ, 0x1a, UR67 ;  /* 0x0000001aff087899 */ /* 0x000fe40008011643 */
[----:B------:R-:W-:Y:S02]  /*3fd0*/  USHF.R.U32.HI UR6, URZ, 0x1a, UR65 ;  /* 0x0000001aff067899 */ /* 0x000fe40008011641 */
[----:B------:R-:W-:Y:S01]  /*3fe0*/  USHF.R.U32.HI UR4, URZ, 0x11, UR62 ;  /* 0x00000011ff047899 */ /* 0x000fe2000801163e */
[----:B------:R-:W-:Y:S01]  /*3ff0*/  MOV R11, UR13 ;  /* 0x0000000d000b7c02 */ /* 0x000fe20008000f00 */
[----:B------:R-:W-:Y:S02]  /*4000*/  USHF.R.U32.HI UR10, URZ, 0x1a, UR63 ;  /* 0x0000001aff0a7899 */ /* 0x000fe4000801163f */
[----:B------:R-:W-:-:S02]  /*4010*/  USHF.R.U32.HI UR15, URZ, 0x1a, UR61 ;  /* 0x0000001aff0f7899 */ /* 0x000fc4000801163d */
[----:B------:R-:W-:Y:S02]  /*4020*/  ULOP3.LUT UR16, UR9, 0x6000, URZ, 0xc0, !UPT ;  /* 0x0000600009107892 */ /* 0x000fe4000f8ec0ff */
[----:B------:R-:W-:Y:S02]  /*4030*/  ULOP3.LUT UR14, UR8, 0x30, URZ, 0xc0, !UPT ;  /* 0x00000030080e7892 */ /* 0x000fe4000f8ec0ff */
[----:B------:R-:W-:Y:S02]  /*4040*/  ULOP3.LUT UR9, UR6, 0x30, URZ, 0xc0, !UPT ;  /* 0x0000003006097892 */ /* 0x000fe4000f8ec0ff */
[----:B------:R-:W-:Y:S02]  /*4050*/  ULOP3.LUT UR4, UR4, 0x6000, URZ, 0xc0, !UPT ;  /* 0x0000600004047892 */ /* 0x000fe4000f8ec0ff */
[----:B------:R-:W-:Y:S02]  /*4060*/  ULOP3.LUT UR8, UR10, 0x30, URZ, 0xc0, !UPT ;  /* 0x000000300a087892 */ /* 0x000fe4000f8ec0ff */
[----:B------:R-:W-:-:S02]  /*4070*/  ULOP3.LUT UR6, UR15, 0x30, URZ, 0xc0, !UPT ;  /* 0x000000300f067892 */ /* 0x000fc4000f8ec0ff */
        /* <DEDUP_REMOVED lines=8> */
[----:B------:R-:W-:Y:S02]  /*4100*/  UIADD3 UR13, UPT, UPT, UR17, -0x1, URZ ;  /* 0xffffffff110d7890 */ /* 0x000fe4000fffe0ff */
[----:B------:R-:W-:Y:S02]  /*4110*/  UPRMT UR15, UR10, 0x5410, UR16 ;  /* 0x000054100a0f7896 */ /* 0x000fe40008000010 */
[----:B------:R-:W-:Y:S02]  /*4120*/  UPRMT UR77, UR9, 0x5410, UR11 ;  /* 0x00005410094d7896 */ /* 0x000fe4000800000b */
[----:B------:R-:W-:Y:S01]  /*4130*/  UPRMT UR75, UR8, 0x5410, UR4 ;  /* 0x00005410084b7896 */ /* 0x000fe20008000004 */
[----:B------:R-:W-:Y:S01]  /*4140*/  MOV R12, UR13 ;  /* 0x0000000d000c7c02 */ /* 0x000fe20008000f00 */
[----:B------:R-:W-:Y:S01]  /*4150*/  UPRMT UR73, UR6, 0x5410, UR7 ;  /* 0x0000541006497896 */ /* 0x000fe20008000007 */
[----:B------:R-:W-:Y:S01]  /*4160*/  MOV R15, UR15 ;  /* 0x0000000f000f7c02 */ /* 0x000fe20008000f00 */
[----:B------:R-:W-:Y:S01]  /*4170*/  UMOV UR14, URZ ;  /* 0x000000ff000e7c82 */ /* 0x000fe20008000000 */
[----:B------:R-:W-:Y:S01]  /*4180*/  UMOV UR59, UR15 ;  /* 0x0000000f003b7c82 */ /* 0x000fe20008000000 */
[----:B------:R-:W-:Y:S01]  /*4190*/  IMAD.U32 R14, RZ, RZ, UR14 ;  /* 0x0000000eff0e7e24 */ /* 0x000fe2000f8e00ff */
[----:B------:R-:W-:Y:S01]  /*41a0*/  UMOV UR57, UR77 ;  /* 0x0000004d00397c82 */ /* 0x000fe20008000000 */
[----:B------:R-:W-:Y:S01]  /*41b0*/  UMOV UR55, UR75 ;  /* 0x0000004b00377c82 */ /* 0x000fe20008000000 */
[----:B------:R-:W-:-:S05]  /*41c0*/  UMOV UR53, UR73 ;  /* 0x0000004900357c82 */ /* 0x000fca0008000000 */
.L_x_83:
[C---:B------:R-:W-:Y:S02]  /*41d0*/  LEA R2, R9.reuse, UR50, 0x3 ;  /* 0x0000003209027c11 */ /* 0x040fe4000f8e18ff */
[----:B------:R-:W-:Y:S02]  /*41e0*/  SHF.L.U32 R5, R8, 0x1f, RZ ;  /* 0x0000001f08057819 */ /* 0x000fe400000006ff */
[----:B------:R-:W-:Y:S02]  /*41f0*/  LEA R4, R9, UR50, 0x4 ;  /* 0x0000003209047c11 */ /* 0x000fe4000f8e20ff */
[----:B------:R-:W1:Y:S02]  /*4200*/  SYNCS.PHASECHK.TRANS64.TRYWAIT P0, [R2+URZ+0x90], R5 ;  /* 0x00009005020075a7 */ /* 0x000e6400080011ff */
[----:B-1-3--:R-:W-:Y:S05]  /*4210*/  @!P0 BRA `(.L_x_71) ;  /* 0x0000008c00908947 */ /* 0x00afea0003800000 */
.L_x_171:
[----:B-1----:R-:W1:Y:S01]  /*4220*/  LDS.128 R4, [R4+0xf0] ;  /* 0x0000f00004047984 */ /* 0x002e620000000c00 */
[----:B------:R-:W-:Y:S02]  /*4230*/  VIADD R2, R2, 0xa0 ;  /* 0x000000a002027836 */ /* 0x000fe40000000000 */
[----:B------:R-:W-:Y:S01]  /*4240*/  VIADD R9, R9, 0x1 ;  /* 0x0000000109097836 */ /* 0x000fe20000000000 */
[----:B------:R-:W-:Y:S01]  /*4250*/  @!PT LDS RZ, [RZ] ;  /* 0x00000000fffff984 */ /* 0x000fe20000000800 */
[----:B------:R-:W-:Y:S01]  /*4260*/  @!PT LDS RZ, [RZ] ;  /* 0x00000000fffff984 */ /* 0x000fe20000000800 */
[----:B------:R-:W-:Y:S01]  /*4270*/  @!PT LDS RZ, [RZ] ;  /* 0x00000000fffff984 */ /* 0x000fe20000000800 */
[----:B------:R-:W-:Y:S01]  /*4280*/  @!PT LDS RZ, [RZ] ;  /* 0x00000000fffff984 */ /* 0x000fe20000000800 */
[----:B------:R2:W-:Y:S06]  /*4290*/  MEMBAR.ALL.CTA ;  /* 0x0000000000007992 */ /* 0x0005ec0000008000 */
[----:B--2---:R-:W2:Y:S01]  /*42a0*/  FENCE.VIEW.ASYNC.S ;  /* 0x00000000000073c6 */ /* 0x004ea20000000000 */
[----:B------:R-:W-:-:S04]  /*42b0*/  PRMT R2, RZ, 0x654, R2 ;  /* 0x00000654ff027816 */ /* 0x000fc80000000002 */
[----:B--2---:R2:W-:Y:S01]  /*42c0*/  SYNCS.ARRIVE.TRANS64.RED.A1T0 RZ, [R2+URZ], RZ ;  /* 0x000000ff02ff79a7 */ /* 0x0045e200081004ff */
[----:B-1----:R-:W-:Y:S01]  /*42d0*/  LOP3.LUT P2, RZ, R6, 0x1, RZ, 0xc0, !PT ;  /* 0x0000000106ff7812 */ /* 0x002fe2000784c0ff */
[----:B--2---:R-:W-:-:S12]  /*42e0*/  BRA.U UP3, `(.L_x_72) ;  /* 0x0000000d030c7547 */ /* 0x004fd8000b800000 */
[----:B------:R-:W1:Y:S01]  /*42f0*/  LDCU UR6, c[0x0][0x38c] ;  /* 0x00007180ff0677ac */ /* 0x000e620008000800 */
[----:B------:R-:W-:Y:S01]  /*4300*/  R2UR UR13, R10 ;  /* 0x000000000a0d72ca */ /* 0x000fe200000e0000 */
[----:B------:R-:W-:Y:S01]  /*4310*/  ULOP3.LUT UR46, UR71, 0x1, URZ, 0x3c, !UPT ;  /* 0x00000001472e7892 */ /* 0x000fe2000f8e3cff */
[----:B------:R-:W-:Y:S01]  /*4320*/  UMOV UR11, URZ ;  /* 0x000000ff000b7c82 */ /* 0x000fe20008000000 */
[----:B------:R-:W-:Y:S02]  /*4330*/  UMOV UR4, 0x1 ;  /* 0x0000000100047882 */ /* 0x000fe40000000000 */
[----:B------:R-:W-:Y:S01]  /*4340*/  UIMAD UR46, UR46, 0xc0, UR12 ;  /* 0x000000c02e2e78a4 */ /* 0x000fe2000f8e020c */
[----:B------:R-:W-:Y:S01]  /*4350*/  UMOV UR47, UR5 ;  /* 0x00000005002f7c82 */ /* 0x000fe20008000000 */
[----:B-1----:R-:W-:-:S09]  /*4360*/  UISETP.GE.AND UP0, UPT, UR6, 0x1, UPT ;  /* 0x000000010600788c */ /* 0x002fd2000bf06270 */
[----:B------:R-:W-:Y:S05]  /*4370*/  BRA.U !UP0, `(.L_x_73) ;  /* 0x0000000508747547 */ /* 0x000fea000b800000 */
[----:B------:R-:W-:Y:S01]  /*4380*/  ULEA UR13, UR5, UR50, 0x3 ;  /* 0x00000032050d7291 */ /* 0x000fe2000f8e18ff */
[----:B------:R-:W-:-:S08]  /*4390*/  SHF.L.U32 R5, R3, 0x1f, RZ ;  /* 0x0000001f03057819 */ /* 0x000fd000000006ff */
[----:B------:R-:W1:Y:S02]  /*43a0*/  SYNCS.PHASECHK.TRANS64.TRYWAIT P0, [UR13], R5 ;  /* 0x00000005ff0075a7 */ /* 0x000e64000800110d */
[----:B-1----:R-:W-:Y:S05]  /*43b0*/  @P0 BRA `(.L_x_74) ;  /* 0x0000000000080947 */ /* 0x002fea0003800000 */
[----:B------:R-:W1:Y:S02]  /*43c0*/  SYNCS.PHASECHK.TRANS64.TRYWAIT P0, [UR13], R5 ;  /* 0x00000005ff0075a7 */ /* 0x000e64000800110d */
[----:B-1----:R-:W-:Y:S05]  /*43d0*/  @!P0 BRA `(.L_x_75) ;  /* 0x0000008c00348947 */ /* 0x002fea0003800000 */
.L_x_74:
[----:B------:R-:W-:Y:S01]  /*43e0*/  UISETP.GE.U32.AND UP1, UPT, UR6, 0x101, UPT ;  /* 0x000001010600788c */ /* 0x000fe2000bf26070 */
[----:B-1----:R-:W-:Y:S01]  /*43f0*/  IMAD.U32 R5, RZ, RZ, UR71 ;  /* 0x00000047ff057e24 */ /* 0x002fe2000f8e00ff */
[----:B------:R-:W-:Y:S01]  /*4400*/  UIADD3 UR47, UPT, UPT, UR5, 0x1, URZ ;  /* 0x00000001052f7890 */ /* 0x000fe2000fffe0ff */
[----:B------:R-:W-:Y:S01]  /*4410*/  BSSY.RECONVERGENT B0, `(.L_x_76) ;  /* 0x0000034000007945 */ /* 0x000fe20003800200 */
[----:B------:R-:W-:Y:S02]  /*4420*/  ELECT P3, URZ, PT ;  /* 0x0000000000ff782f */ /* 0x000fe40003860000 */
[----:B------:R-:W-:Y:S01]  /*4430*/  UISETP.NE.AND UP0, UPT, UR47, 0x4, UPT ;  /* 0x000000042f00788c */ /* 0x000fe2000bf05270 */
[----:B------:R-:W-:Y:S02]  /*4440*/  PLOP3.LUT P1, PT, PT, PT, UP1, 0x80, 0x8 ;  /* 0x000000000008781c */ /* 0x000fe40003f2f018 */
[----:B------:R-:W-:Y:S01]  /*4450*/  SHF.L.U32 R5, R5, 0x1f, RZ ;  /* 0x0000001f05057819 */ /* 0x000fe200000006ff */
[----:B------:R-:W-:-:S02]  /*4460*/  USEL UR6, URZ, 0x1, UP0 ;  /* 0x00000001ff067887 */ /* 0x000fc40008000000 */
[----:B------:R-:W-:-:S04]  /*4470*/  USEL UR47, UR47, URZ, UP0 ;  /* 0x000000ff2f2f7287 */ /* 0x000fc80008000000 */
[----:B------:R-:W-:Y:S01]  /*4480*/  @UP1 ULEA UR4, UR47, UR50, 0x3 ;  /* 0x000000322f041291 */ /* 0x000fe2000f8e18ff */
[----:B------:R-:W-:-:S04]  /*4490*/  LOP3.LUT R3, R3, UR6, RZ, 0x3c, !PT ;  /* 0x0000000603037c12 */ /* 0x000fc8000f8e3cff */
[----:B------:R-:W-:-:S04]  /*44a0*/  @P1 SHF.L.U32 R2, R3, 0x1f, RZ ;  /* 0x0000001f03021819 */ /* 0x000fc800000006ff */
[----:B------:R-:W1:Y:S01]  /*44b0*/  @P1 SYNCS.PHASECHK.TRANS64.TRYWAIT P0, [UR4], R2 ;  /* 0x00000002ff0015a7 */ /* 0x000e620008001104 */
[----:B------:R-:W-:Y:S01]  /*44c0*/  UMOV UR4, 0x1 ;  /* 0x0000000100047882 */ /* 0x000fe20000000000 */
[----:B-1----:R-:W-:Y:S01]  /*44d0*/  @P1 VOTEU.ANY UP0, P0 ;  /* 0x0000000000ff1886 */ /* 0x002fe20000000100 */
[----:B------:R-:W-:Y:S01]  /*44e0*/  @UP1 USEL UR4, URZ, 0x1, !UP0 ;  /* 0x00000001ff041887 */ /* 0x000fe2000c000000 */
[----:B------:R-:W-:Y:S11]  /*44f0*/  @!P3 BRA `(.L_x_77) ;  /* 0x000000000094b947 */ /* 0x000ff60003800000 */
[----:B------:R-:W-:Y:S02]  /*4500*/  ULEA UR8, UR5, UR69, 0x7 ;  /* 0x0000004505087291 */ /* 0x000fe4000f8e38ff */
[----:B------:R-:W-:Y:S02]  /*4510*/  ULEA UR6, UR5, UR70, 0x8 ;  /* 0x0000004605067291 */ /* 0x000fe4000f8e40ff */
[----:B------:R-:W-:Y:S02]  /*4520*/  UIADD3 UR26, UPT, UPT, UR8, 0x20, URZ ;  /* 0x00000020081a7890 */ /* 0x000fe4000fffe0ff */
[----:B------:R-:W-:Y:S02]  /*4530*/  UIADD3 UR28, UPT, UPT, UR8, 0x40, URZ ;  /* 0x00000040081c7890 */ /* 0x000fe4000fffe0ff */
[----:B------:R-:W-:Y:S02]  /*4540*/  UIADD3 UR30, UPT, UPT, UR8, 0x60, URZ ;  /* 0x00000060081e7890 */ /* 0x000fe4000fffe0ff */
[----:B------:R-:W-:-:S02]  /*4550*/  UIADD3 UR10, UPT, UPT, UR6, 0x20, URZ ;  /* 0x00000020060a7890 */ /* 0x000fc4000fffe0ff */
[----:B------:R-:W-:Y:S02]  /*4560*/  UIADD3 UR14, UPT, UPT, UR6, 0x40, URZ ;  /* 0x00000040060e7890 */ /* 0x000fe4000fffe0ff */
[----:B------:R-:W-:Y:S01]  /*4570*/  UIADD3 UR16, UPT, UPT, UR6, 0x60, URZ ;  /* 0x0000006006107890 */ /* 0x000fe2000fffe0ff */
[----:B------:R-:W-:Y:S01]  /*4580*/  UMOV UR9, 0x4008 ;  /* 0x0000400800097882 */ /* 0x000fe20000000000 */
[----:B------:R-:W-:Y:S01]  /*4590*/  UIADD3 UR18, UPT, UPT, UR6, 0x80, URZ ;  /* 0x0000008006127890 */ /* 0x000fe2000fffe0ff */
[----:B------:R1:W-:Y:S01]  /*45a0*/  UTCCP.T.S.2CTA.4x32dp128bit tmem[UR12+0x1c0], gdesc[UR8] ;  /* 0x0001c0080c0079e7 */ /* 0x0003e20009300000 */
        /* <DEDUP_REMOVED lines=10> */
[----:B------:R-:W-:Y:S01]  /*4650*/  UMOV UR11, 0x4008 ;  /* 0x00004008000b7882 */ /* 0x000fe20000000000 */
[----:B------:R-:W-:Y:S01]  /*4660*/  UMOV UR15, 0x4008 ;  /* 0x00004008000f7882 */ /* 0x000fe20000000000 */
[----:B------:R1:W-:Y:S01]  /*4670*/  UTCCP.T.S.2CTA.4x32dp128bit tmem[UR12+0x1d0], gdesc[UR6] ;  /* 0x0001d0060c0079e7 */ /* 0x0003e20009300000 */
        /* <DEDUP_REMOVED lines=10> */
[----:B------:R1:W-:Y:S01]  /*4720*/  UTCCP.T.S.2CTA.4x32dp128bit tmem[UR12+0x1e8], gdesc[UR22] ;  /* 0x0001e8160c0079e7 */ /* 0x0003e20009300000 */
[----:B------:R1:W-:Y:S01]  /*4730*/  UTCCP.T.S.2CTA.4x32dp128bit tmem[UR12+0x1ec], gdesc[UR24] ;  /* 0x0001ec180c0079e7 */ /* 0x0003e20009300000 */
[----:B------:R-:W-:Y:S01]  /*4740*/  NOP ;  /* 0x0000000000007918 */ /* 0x000fe20000000000 */
.L_x_77:
[----:B-1----:R-:W-:Y:S05]  /*4750*/  BSYNC.RECONVERGENT B0 ;  /* 0x0000000000007941 */ /* 0x002fea0003800200 */
.L_x_76:
[----:B------:R-:W1:Y:S02]  /*4760*/  SYNCS.PHASECHK.TRANS64.TRYWAIT P0, [UR50+0xb8], R5 ;  /* 0x0000b805ff0075a7 */ /* 0x000e640008001132 */
[----:B-1----:R-:W-:Y:S05]  /*4770*/  @!P0 BRA `(.L_x_78) ;  /* 0x0000008800648947 */ /* 0x002fea0003800000 */
.L_x_174:
[----:B------:R-:W-:Y:S02]  /*4780*/  ELECT P0, URZ, PT ;  /* 0x0000000000ff782f */ /* 0x000fe40003800000 */
[----:B------:R-:W-:Y:S01]  /*4790*/  R2UR UR26, R14 ;  /* 0x000000000e1a72ca */ /* 0x000fe200000e0000 */
[----:B------:R-:W-:Y:S01]  /*47a0*/  ULEA UR8, UR5, UR68, 0xa ;  /* 0x0000004405087291 */ /* 0x000fe2000f8e50ff */
[----:B------:R-:W-:Y:S01]  /*47b0*/  R2UR UR27, R15 ;  /* 0x000000000f1b72ca */ /* 0x000fe200000e0000 */
[----:B------:R-:W-:Y:S02]  /*47c0*/  ULEA UR6, UR5, UR51, 0xa ;  /* 0x0000003305067291 */ /* 0x000fe4000f8e50ff */
[----:B------:R-:W-:Y:S02]  /*47d0*/  UIADD3 UR24, UPT, UPT, UR8, 0x2, URZ ;  /* 0x0000000208187890 */ /* 0x000fe4000fffe0ff */
[----:B------:R-:W-:Y:S02]  /*47e0*/  UIADD3 UR22, UPT, UPT, UR6, 0x2, URZ ;  /* 0x0000000206167890 */ /* 0x000fe4000fffe0ff */
[----:B------:R-:W-:-:S02]  /*47f0*/  UIADD3 UR20, UPT, UPT, UR8, 0x4, URZ ;  /* 0x0000000408147890 */ /* 0x000fc4000fffe0ff */
[----:B------:R-:W-:Y:S01]  /*4800*/  UIADD3 UR18, UPT, UPT, UR6, 0x4, URZ ;  /* 0x0000000406127890 */ /* 0x000fe2000fffe0ff */
[----:B-1----:R-:W-:Y:S01]  /*4810*/  @P0 LOP3.LUT R2, R0, 0xffff, RZ, 0xc0, !PT ;  /* 0x0000ffff00020812 */ /* 0x002fe200078ec0ff */
[----:B------:R-:W-:Y:S02]  /*4820*/  UIADD3 UR14, UPT, UPT, UR6, 0x6, URZ ;  /* 0x00000006060e7890 */ /* 0x000fe4000fffe0ff */
[----:B------:R-:W-:Y:S01]  /*4830*/  UIADD3 UR16, UPT, UPT, UR8, 0x6, URZ ;  /* 0x0000000608107890 */ /* 0x000fe2000fffe0ff */
[----:B------:R-:W-:Y:S01]  /*4840*/  @P0 R2UR UR5, R2 ;  /* 0x00000000020502ca */ /* 0x000fe200000e0000 */
[----:B------:R-:W-:Y:S01]  /*4850*/  UIADD3 UR10, UPT, UPT, UR13, 0x20, URZ ;  /* 0x000000200d0a7890 */ /* 0x000fe2000fffe0ff */
[----:B------:R-:W-:Y:S01]  /*4860*/  R2UR UR13, R12 ;  /* 0x000000000c0d72ca */ /* 0x000fe200000e0000 */
[----:B------:R-:W-:Y:S01]  /*4870*/  UMOV UR9, 0x40004040 ;  /* 0x4000404000097882 */ /* 0x000fe20000000000 */
[----:B------:R-:W-:Y:S01]  /*4880*/  UMOV UR7, 0x40004040 ;  /* 0x4000404000077882 */ /* 0x000fe20000000000 */
[----:B------:R-:W-:Y:S01]  /*4890*/  UMOV UR25, 0x40004040 ;  /* 0x4000404000197882 */ /* 0x000fe20000000000 */
[----:B------:R-:W-:Y:S01]  /*48a0*/  UMOV UR23, 0x40004040 ;  /* 0x4000404000177882 */ /* 0x000fe20000000000 */
[----:B------:R1:W-:Y:S01]  /*48b0*/  UTCOMMA.2CTA.4X gdesc[UR6], gdesc[UR8], tmem[UR46], tmem[UR26], idesc[UR27], tmem[UR66], !UPT ;  /* 0x80421a08060075ea */ /* 0x0003e2000fa0002e */
[----:B------:R-:W-:Y:S01]  /*48c0*/  UMOV UR21, 0x40004040 ;  /* 0x4000404000157882 */ /* 0x000fe20000000000 */
[----:B------:R-:W-:Y:S01]  /*48d0*/  UMOV UR19, 0x40004040 ;  /* 0x4000404000137882 */ /* 0x000fe20000000000 */
[----:B------:R-:W-:Y:S01]  /*48e0*/  UMOV UR17, 0x40004040 ;  /* 0x4000404000117882 */ /* 0x000fe20000000000 */
[----:B------:R-:W-:Y:S01]  /*48f0*/  UMOV UR15, 0x40004040 ;  /* 0x40004040000f7882 */ /* 0x000fe20000000000 */
[----:B------:R1:W-:Y:S01]  /*4900*/  UTCOMMA.2CTA.4X gdesc[UR22], gdesc[UR24], tmem[UR46], tmem[UR76], idesc[UR77], tmem[UR64], UPT ;  /* 0x80404c18160075ea */ /* 0x0003e2000ba0002e */
[----:B------:R1:W-:Y:S01]  /*4910*/  UTCOMMA.2CTA.4X gdesc[UR18], gdesc[UR20], tmem[UR46], tmem[UR74], idesc[UR75], tmem[UR62], UPT ;  /* 0x803e4a14120075ea */ /* 0x0003e2000ba0002e */
[----:B------:R1:W-:Y:S01]  /*4920*/  UTCOMMA.2CTA.4X gdesc[UR14], gdesc[UR16], tmem[UR46], tmem[UR72], idesc[UR73], tmem[UR60], UPT ;  /* 0x803c48100e0075ea */ /* 0x0003e2000ba0002e */
[----:B------:R1:W-:Y:S01]  /*4930*/  UTCBAR.2CTA.MULTICAST [UR10], URZ, UR5 ;  /* 0x000000ff0a0073e9 */ /* 0x0003e20008200805 */
[----:B------:R-:W-:-:S05]  /*4940*/  UMOV UR11, 0x1 ;  /* 0x00000001000b7882 */ /* 0x000fca0000000000 */
.L_x_73:
[----:B------:R-:W-:-:S09]  /*4950*/  UISETP.GE.AND UP0, UPT, UR13, 0x1, UPT ;  /* 0x000000010d00788c */ /* 0x000fd2000bf06270 */
[----:B------:R-:W-:Y:S05]  /*4960*/  BRA.U !UP0, `(.L_x_79) ;  /* 0x00000005085c7547 */ /* 0x000fea000b800000 */
[----:B-1----:R-:W-:-:S05]  /*4970*/  UMOV UR5, UR47 ;  /* 0x0000002f00057c82 */ /* 0x002fca0008000000 */
.L_x_82:
[----:B------:R-:W-:Y:S02]  /*4980*/  UISETP.NE.AND UP0, UPT, UR4, URZ, UPT ;  /* 0x000000ff0400728c */ /* 0x000fe4000bf05270 */
[----:B---3--:R-:W-:Y:S07]  /*4990*/  ULEA UR7, UR5, UR50, 0x3 ;  /* 0x0000003205077291 */ /* 0x008fee000f8e18ff */
[----:B------:R-:W-:Y:S05]  /*49a0*/  BRA.U UP0, `(.L_x_80) ;  /* 0x00000001000c7547 */ /* 0x000fea000b800000 */
[----:B------:R-:W-:Y:S04]  /*49b0*/  SHF.L.U32 R5, R3, 0x1f, RZ ;  /* 0x0000001f03057819 */ /* 0x000fe800000006ff */
[----:B------:R-:W1:Y:S02]  /*49c0*/  SYNCS.PHASECHK.TRANS64.TRYWAIT P0, [UR7], R5 ;  /* 0x00000005ff0075a7 */ /* 0x000e640008001107 */
[----:B-1----:R-:W-:Y:S05]  /*49d0*/  @!P0 BRA `(.L_x_81) ;  /* 0x0000008400e48947 */ /* 0x002fea0003800000 */
.L_x_80:
[----:B------:R-:W-:Y:S02]  /*49e0*/  UISETP.NE.AND UP1, UPT, UR13, 0x1, UPT ;  /* 0x000000010d00788c */ /* 0x000fe4000bf25270 */
[----:B------:R-:W-:Y:S01]  /*49f0*/  UIADD3 UR4, UPT, UPT, UR5, 0x1, URZ ;  /* 0x0000000105047890 */ /* 0x000fe2000fffe0ff */
[----:B------:R-:W-:Y:S03]  /*4a00*/  ELECT P3, URZ, PT ;  /* 0x0000000000ff782f */ /* 0x000fe60003860000 */
[----:B------:R-:W-:Y:S01]  /*4a10*/  UISETP.NE.AND UP0, UPT, UR4, 0x4, UPT ;  /* 0x000000040400788c */ /* 0x000fe2000bf05270 */
[----:B------:R-:W-:Y:S01]  /*4a20*/  PLOP3.LUT P1, PT, PT, PT, UP1, 0x80, 0x8 ;  /* 0x000000000008781c */ /* 0x000fe20003f2f018 */
[----:B------:R-:W-:Y:S02]  /*4a30*/  ULEA UR10, UR5, UR69, 0x7 ;  /* 0x00000045050a7291 */ /* 0x000fe4000f8e38ff */
[----:B------:R-:W-:Y:S02]  /*4a40*/  USEL UR6, URZ, 0x1, UP0 ;  /* 0x00000001ff067887 */ /* 0x000fe40008000000 */
[----:B------:R-:W-:Y:S02]  /*4a50*/  USEL UR47, UR4, URZ, UP0 ;  /* 0x000000ff042f7287 */ /* 0x000fe40008000000 */
[----:B------:R-:W-:Y:S02]  /*4a60*/  UIADD3 UR40, UPT, UPT, UR10, 0x20, URZ ;  /* 0x000000200a287890 */ /* 0x000fe4000fffe0ff */
[----:B------:R-:W-:Y:S01]  /*4a70*/  @UP1 ULEA UR4, UR47, UR50, 0x3 ;  /* 0x000000322f041291 */ /* 0x000fe2000f8e18ff */
[----:B------:R-:W-:Y:S01]  /*4a80*/  LOP3.LUT R3, R3, UR6, RZ, 0x3c, !PT ;  /* 0x0000000603037c12 */ /* 0x000fe2000f8e3cff */
[----:B------:R-:W-:Y:S01]  /*4a90*/  UIADD3 UR42, UPT, UPT, UR10, 0x40, URZ ;  /* 0x000000400a2a7890 */ /* 0x000fe2000fffe0ff */
[----:B-1----:R-:W-:Y:S01]  /*4aa0*/  @P3 LOP3.LUT R2, R0, 0xffff, RZ, 0xc0, !PT ;  /* 0x0000ffff00023812 */ /* 0x002fe200078ec0ff */
[----:B------:R-:W-:Y:S01]  /*4ab0*/  UIADD3 UR44, UPT, UPT, UR10, 0x60, URZ ;  /* 0x000000600a2c7890 */ /* 0x000fe2000fffe0ff */
[----:B------:R-:W-:Y:S01]  /*4ac0*/  @P1 SHF.L.U32 R4, R3, 0x1f, RZ ;  /* 0x0000001f03041819 */ /* 0x000fe200000006ff */
[----:B------:R-:W-:Y:S01]  /*4ad0*/  UISETP.NE.U32.AND UP0, UPT, UR11, URZ, UPT ;  /* 0x000000ff0b00728c */ /* 0x000fe2000bf05070 */
[----:B------:R-:W-:Y:S01]  /*4ae0*/  @P3 R2UR UR48, R2 ;  /* 0x00000000023032ca */ /* 0x000fe200000e0000 */
[----:B------:R-:W-:Y:S01]  /*4af0*/  ULEA UR8, UR5, UR68, 0xa ;  /* 0x0000004405087291 */ /* 0x000fe2000f8e50ff */
[----:B------:R-:W1:Y:S01]  /*4b00*/  @P1 SYNCS.PHASECHK.TRANS64.TRYWAIT P0, [UR4], R4 ;  /* 0x00000004ff0015a7 */ /* 0x000e620008001104 */
[----:B------:R-:W-:Y:S02]  /*4b10*/  ULEA UR4, UR5, UR70, 0x8 ;  /* 0x0000004605047291 */ /* 0x000fe4000f8e40ff */
[----:B------:R-:W-:Y:S02]  /*4b20*/  ULEA UR6, UR5, UR51, 0xa ;  /* 0x0000003305067291 */ /* 0x000fe4000f8e50ff */
[----:B------:R-:W-:Y:S02]  /*4b30*/  UIADD3 UR26, UPT, UPT, UR4, 0x20, URZ ;  /* 0x00000020041a7890 */ /* 0x000fe4000fffe0ff */
        /* <DEDUP_REMOVED lines=12> */
[----:B------:R-:W-:Y:S01]  /*4c00*/  UIADD3 UR49, UPT, UPT, UR7, 0x20, URZ ;  /* 0x0000002007317890 */ /* 0x000fe2000fffe0ff */
[----:B------:R-:W-:Y:S01]  /*4c10*/  UMOV UR11, 0x4008 ;  /* 0x00004008000b7882 */ /* 0x000fe20000000000 */
[----:B------:R-:W-:Y:S01]  /*4c20*/  UMOV UR41, 0x4008 ;  /* 0x0000400800297882 */ /* 0x000fe20000000000 */
[----:B------:R-:W-:Y:S01]  /*4c30*/  UTCCP.T.S.2CTA.4x32dp128bit tmem[UR12+0x1c0], gdesc[UR10] ;  /* 0x0001c00a0c0079e7 */ /* 0x000fe20009300000 */
[----:B------:R-:W-:Y:S01]  /*4c40*/  UTCCP.T.S.2CTA.4x32dp128bit tmem[UR12+0x1c4], gdesc[UR40] ;  /* 0x0001c4280c0079e7 */ /* 0x000fe20009300000 */
[----:B------:R-:W-:Y:S01]  /*4c50*/  UMOV UR43, 0x4008 ;  /* 0x00004008002b7882 */ /* 0x000fe20000000000 */
[----:B------:R-:W-:Y:S01]  /*4c60*/  UMOV UR45, 0x4008 ;  /* 0x00004008002d7882 */ /* 0x000fe20000000000 */
[----:B------:R-:W-:Y:S01]  /*4c70*/  UTCCP.T.S.2CTA.4x32dp128bit tmem[UR12+0x1c8], gdesc[UR42] ;  /* 0x0001c82a0c0079e7 */ /* 0x000fe20009300000 */
[----:B------:R-:W-:Y:S01]  /*4c80*/  UTCCP.T.S.2CTA.4x32dp128bit tmem[UR12+0x1cc], gdesc[UR44] ;  /* 0x0001cc2c0c0079e7 */ /* 0x000fe20009300000 */
[----:B------:R-:W-:Y:S01]  /*4c90*/  UMOV UR5, 0x4008 ;  /* 0x0000400800057882 */ /* 0x000fe20000000000 */
[----:B------:R-:W-:Y:S01]  /*4ca0*/  UMOV UR27, 0x4008 ;  /* 0x00004008001b7882 */ /* 0x000fe20000000000 */
[----:B------:R2:W-:Y:S01]  /*4cb0*/  UTCCP.T.S.2CTA.4x32dp128bit tmem[UR12+0x1d0], gdesc[UR4] ;  /* 0x0001d0040c0079e7 */ /* 0x0005e20009300000 */
[----:B------:R3:W-:Y:S01]  /*4cc0*/  UTCCP.T.S.2CTA.4x32dp128bit tmem[UR12+0x1d4], gdesc[UR26] ;  /* 0x0001d41a0c0079e7 */ /* 0x0007e20009300000 */
        /* <DEDUP_REMOVED lines=14> */
[----:B------:R-:W-:Y:S01]  /*4db0*/  UMOV UR25, 0x40004040 ;  /* 0x4000404000197882 */ /* 0x000fe20000000000 */
[----:B------:R3:W-:Y:S01]  /*4dc0*/  UTCOMMA.2CTA.4X gdesc[UR6], gdesc[UR8], tmem[UR46], tmem[UR58], idesc[UR59], tmem[UR66], UP0 ;  /* 0x80423a08060075ea */ /* 0x0007e2000820002e */
[----:B------:R-:W-:Y:S02]  /*4dd0*/  UISETP.GT.U32.AND UP0, UPT, UR13, 0x1, UPT ;  /* 0x000000010d00788c */ /* 0x000fe4000bf04070 */
[----:B------:R-:W-:Y:S01]  /*4de0*/  UIADD3 UR13, UPT, UPT, UR13, -0x1, URZ ;  /* 0xffffffff0d0d7890 */ /* 0x000fe2000fffe0ff */
[----:B------:R-:W-:Y:S01]  /*4df0*/  UMOV UR23, 0x40004040 ;  /* 0x4000404000177882 */ /* 0x000fe20000000000 */
[----:B------:R-:W-:Y:S01]  /*4e00*/  UMOV UR21, 0x40004040 ;  /* 0x4000404000157882 */ /* 0x000fe20000000000 */
[----:B------:R3:W-:Y:S01]  /*4e10*/  UTCOMMA.2CTA.4X gdesc[UR22], gdesc[UR24], tmem[UR46], tmem[UR56], idesc[UR57], tmem[UR64], UPT ;  /* 0x80403818160075ea */ /* 0x0007e2000ba0002e */
[----:B------:R-:W-:Y:S01]  /*4e20*/  UMOV UR19, 0x40004040 ;  /* 0x4000404000137882 */ /* 0x000fe20000000000 */
[----:B------:R-:W-:Y:S01]  /*4e30*/  UMOV UR17, 0x40004040 ;  /* 0x4000404000117882 */ /* 0x000fe20000000000 */
[----:B------:R3:W-:Y:S01]  /*4e40*/  UTCOMMA.2CTA.4X gdesc[UR18], gdesc[UR20], tmem[UR46], tmem[UR54], idesc[UR55], tmem[UR62], UPT ;  /* 0x803e3614120075ea */ /* 0x0007e2000ba0002e */
[----:B------:R-:W-:Y:S01]  /*4e50*/  UMOV UR15, 0x40004040 ;  /* 0x40004040000f7882 */ /* 0x000fe20000000000 */
[----:B--2---:R-:W-:Y:S01]  /*4e60*/  UMOV UR4, 0x1 ;  /* 0x0000000100047882 */ /* 0x004fe20000000000 */
[----:B------:R3:W-:Y:S01]  /*4e70*/  UTCOMMA.2CTA.4X gdesc[UR14], gdesc[UR16], tmem[UR46], tmem[UR52], idesc[UR53], tmem[UR60], UPT ;  /* 0x803c34100e0075ea */ /* 0x0007e2000ba0002e */
[----:B------:R3:W-:Y:S01]  /*4e80*/  UTCBAR.2CTA.MULTICAST [UR49], URZ, UR48 ;  /* 0x000000ff310073e9 */ /* 0x0007e20008200830 */
[----:B------:R-:W-:Y:S01]  /*4e90*/  UMOV UR11, 0x1 ;  /* 0x00000001000b7882 */ /* 0x000fe20000000000 */
[----:B------:R-:W-:Y:S01]  /*4ea0*/  UMOV UR5, UR47 ;  /* 0x0000002f00057c82 */ /* 0x000fe20008000000 */
[----:B-1----:R-:W-:Y:S01]  /*4eb0*/  @P1 VOTEU.ANY UP2, P0 ;  /* 0x0000000000ff1886 */ /* 0x002fe20000040100 */
[----:B------:R-:W-:Y:S01]  /*4ec0*/  @UP1 USEL UR4, URZ, 0x1, !UP2 ;  /* 0x00000001ff041887 */ /* 0x000fe2000d000000 */
[----:B------:R-:W-:Y:S11]  /*4ed0*/  BRA.U UP0, `(.L_x_82) ;  /* 0xfffffff900a87547 */ /* 0x000ff6000b83ffff */
.L_x_79:
[----:B-1----:R-:W-:Y:S01]  /*4ee0*/  R2UR UR5, R11 ;  /* 0x000000000b0572ca */ /* 0x002fe200000e0000 */
[----:B------:R-:W-:-:S12]  /*4ef0*/  UIADD3 UR4, UPT, UPT, UR50, 0xb0, URZ ;  /* 0x000000b032047890 */ /* 0x000fd8000fffe0ff */
[----:B------:R1:W-:Y:S02]  /*4f00*/  UTCBAR.2CTA.MULTICAST [UR4], URZ, UR5 ;  /* 0x000000ff040073e9 */ /* 0x0003e40008200805 */
[----:B-1----:R-:W-:Y:S01]  /*4f10*/  UMOV UR5, UR47 ;  /* 0x0000002f00057c82 */ /* 0x002fe20008000000 */
.L_x_72:
[----:B------:R-:W-:Y:S01]  /*4f20*/  ISETP.NE.AND P0, PT, R9, 0x2, PT ;  /* 0x000000020900780c */ /* 0x000fe20003f05270 */
[----:B------:R-:W-:-:S03]  /*4f30*/  ULOP3.LUT UR71, UR71, 0x1, URZ, 0x3c, !UPT ;  /* 0x0000000147477892 */ /* 0x000fc6000f8e3cff */
[----:B------:R-:W-:Y:S02]  /*4f40*/  SEL R5, RZ, 0x1, P0 ;  /* 0x00000001ff057807 */ /* 0x000fe40000000000 */
[----:B------:R-:W-:Y:S02]  /*4f50*/  SEL R9, R9, RZ, P0 ;  /* 0x000000ff09097207 */ /* 0x000fe40000000000 */
[----:B------:R-:W-:Y:S01]  /*4f60*/  LOP3.LUT R8, R8, R5, RZ, 0x3c, !PT ;  /* 0x0000000508087212 */ /* 0x000fe200078e3cff */
[----:B------:R-:W-:Y:S06]  /*4f70*/  @P2 BRA `(.L_x_83) ;  /* 0xfffffff000942947 */ /* 0x000fec000383ffff */
[----:B---3--:R-:W1:Y:S01]  /*4f80*/  S2UR UR6, SR_CgaCtaId ;  /* 0x00000000000679c3 */ /* 0x008e620000008800 */
[----:B------:R-:W-:Y:S01]  /*4f90*/  ELECT P0, URZ, PT ;  /* 0x0000000000ff782f */ /* 0x000fe20003800000 */
[----:B------:R-:W-:Y:S01]  /*4fa0*/  IMAD.MOV.U32 R0, RZ, RZ, 0x1 ;  /* 0x00000001ff007424 */ /* 0x000fe200078e00ff */
[----:B------:R-:W-:Y:S01]  /*4fb0*/  UMOV UR4, 0x40 ;  /* 0x0000004000047882 */ /* 0x000fe20000000000 */
[----:B------:R-:W-:-:S04]  /*4fc0*/  SHF.L.U32 R3, RZ, 0x1f, RZ ;  /* 0x0000001fff037819 */ /* 0x000fc800000006ff */
[----:B------:R-:W-:Y:S01]  /*4fd0*/  UVIRTCOUNT.DEALLOC.SMPOOL 0x80 ;  /* 0x000000800000784c */ /* 0x000fe20000000000 */
[----:B-1----:R-:W-:-:S09]  /*4fe0*/  ULEA UR6, UR6, UR4, 0x18 ;  /* 0x0000000406067291 */ /* 0x002fd2000f8ec0ff */
[----:B------:R1:W-:Y:S01]  /*4ff0*/  @P0 STS.U8 [UR6+0x1c], R0 ;  /* 0x00001c00ff000988 */ /* 0x0003e20008000006 */
[----:B------:R-:W2:Y:S02]  /*5000*/  SYNCS.PHASECHK.TRANS64.TRYWAIT P0, [UR50+0xe0], R3 ;  /* 0x0000e003ff0075a7 */ /* 0x000ea40008001132 */
[----:B-12---:R-:W-:Y:S05]  /*5010*/  @!P0 BRA `(.L_x_84) ;  /* 0x00000080006c8947 */ /* 0x006fea0003800000 */
.L_x_177:
[----:B------:R-:W-:Y:S01]  /*5020*/  NOP ;  /* 0x0000000000007918 */ /* 0x000fe20000000000 */
[----:B-1----:R-:W1:Y:S01]  /*5030*/  LDS R0, [UR6+0x14] ;  /* 0x00001406ff007984 */ /* 0x002e620008000800 */
[----:B------:R-:W-:Y:S01]  /*5040*/  ULOP3.LUT UR4, UR12, 0xffff, URZ, 0xc0, !UPT ;  /* 0x0000ffff0c047892 */ /* 0x000fe2000f8ec0ff */
[----:B------:R-:W-:Y:S01]  /*5050*/  UMOV UR5, 0xffff ;  /* 0x0000ffff00057882 */ /* 0x000fe20000000000 */
[----:B------:R-:W-:Y:S02]  /*5060*/  UMOV UR7, 0x1 ;  /* 0x0000000100077882 */ /* 0x000fe40000000000 */
[----:B------:R-:W-:-:S04]  /*5070*/  USHF.R.U32.HI UR4, URZ, 0x5, UR4 ;  /* 0x00000005ff047899 */ /* 0x000fc80008011604 */
[----:B------:R-:W-:Y:S02]  /*5080*/  USHF.L.U32 UR5, UR5, UR4, URZ ;  /* 0x0000000405057299 */ /* 0x000fe400080006ff */
[----:B------:R-:W-:-:S04]  /*5090*/  USHF.L.U32 UR4, UR7, UR4, URZ ;  /* 0x0000000407047299 */ /* 0x000fc800080006ff */
[----:B-1----:R-:W-:-:S04]  /*50a0*/  LOP3.LUT R0, R0, UR5, RZ, 0xc0, !PT ;  /* 0x0000000500007c12 */ /* 0x002fc8000f8ec0ff */
[----:B------:R-:W-:-:S13]  /*50b0*/  ISETP.NE.AND P0, PT, R0, UR5, PT ;  /* 0x0000000500007c0c */ /* 0x000fda000bf05270 */
[----:B------:R-:W-:Y:S05]  /*50c0*/  @P0 BRA `(.L_x_85) ;  /* 0x0000000000580947 */ /* 0x000fea0003800000 */
[----:B------:R-:W1:Y:S02]  /*50d0*/  LDS R0, [UR6+0x18] ;  /* 0x00001806ff007984 */ /* 0x000e640008000800 */
[----:B-1----:R-:W-:-:S04]  /*50e0*/  LOP3.LUT R0, R0, UR4, RZ, 0xc0, !PT ;  /* 0x0000000400007c12 */ /* 0x002fc8000f8ec0ff */
[----:B------:R-:W-:-:S13]  /*50f0*/  ISETP.NE.AND P0, PT, R0, UR4, PT ;  /* 0x0000000400007c0c */ /* 0x000fda000bf05270 */
[----:B------:R-:W-:Y:S05]  /*5100*/  @P0 BRA `(.L_x_86) ;  /* 0x00000000003c0947 */ /* 0x000fea0003800000 */
[----:B------:R-:W1:Y:S01]  /*5110*/  S2R R2, SR_LANEID ;  /* 0x0000000000027919 */ /* 0x000e620000000000 */
[----:B------:R-:W-:Y:S01]  /*5120*/  ULOP3.LUT UR5, URZ, UR5, URZ, 0x33, !UPT ;  /* 0x00000005ff057292 */ /* 0x000fe2000f8e33ff */
[----:B------:R-:W-:Y:S01]  /*5130*/  LOP3.LUT R4, RZ, UR4, RZ, 0x33, !PT ;  /* 0x00000004ff047c12 */ /* 0x000fe2000f8e33ff */
[----:B------:R-:W-:Y:S02]  /*5140*/  VOTEU.ANY UR4, UPT, PT ;  /* 0x0000000000047886 */ /* 0x000fe400038e0100 */
[----:B------:R-:W-:Y:S01]  /*5150*/  UFLO.U32 UR4, UR4 ;  /* 0x00000004000472bd */ /* 0x000fe200080e0000 */
[----:B------:R-:W2:Y:S01]  /*5160*/  REDUX UR7, R4 ;  /* 0x00000000040773c4 */ /* 0x000ea20000000000 */
[----:B------:R-:W-:-:S06]  /*5170*/  IMAD.U32 R0, RZ, RZ, UR5 ;  /* 0x00000005ff007e24 */ /* 0x000fcc000f8e00ff */
[----:B------:R3:W-:Y:S01]  /*5180*/  UTCATOMSWS.AND URZ, UR5 ;  /* 0x0000000500ff79e3 */ /* 0x0007e20008000000 */
[----:B------:R-:W4:Y:S01]  /*5190*/  REDUX UR8, R0 ;  /* 0x00000000000873c4 */ /* 0x000f220000000000 */
[----:B-1----:R-:W-:Y:S01]  /*51a0*/  ISETP.EQ.U32.AND P0, PT, R2, UR4, PT ;  /* 0x0000000402007c0c */ /* 0x002fe2000bf02070 */
[----:B--2---:R-:W-:Y:S01]  /*51b0*/  IMAD.U32 R2, RZ, RZ, UR7 ;  /* 0x00000007ff027e24 */ /* 0x004fe2000f8e00ff */
[----:B----4-:R-:W-:-:S11]  /*51c0*/  MOV R3, UR8 ;  /* 0x0000000800037c02 */ /* 0x010fd60008000f00 */
[----:B------:R3:W-:Y:S04]  /*51d0*/  @P0 ATOMS.AND RZ, [UR6+0x14], R3 ;  /* 0x00001403ffff098c */ /* 0x0007e8000a800006 */
[----:B------:R3:W-:Y:S01]  /*51e0*/  @P0 ATOMS.AND RZ, [UR6+0x18], R2 ;  /* 0x00001802ffff098c */ /* 0x0007e2000a800006 */
[----:B------:R-:W-:Y:S05]  /*51f0*/  BRA `(.L_x_87) ;  /* 0x0000000000147947 */ /* 0x000fea0003800000 */
.L_x_86:
[----:B------:R-:W-:Y:S02]  /*5200*/  MOV R2, 0x5220 ;  /* 0x0000522000027802 */ /* 0x000fe40000000f00 */
[----:B-----5:R-:W-:Y:S05]  /*5210*/  CALL.REL.NOINC `($__internal_0_$__cuda_sm10x_tcgen05_guardrail_trap_col_being_dealloced_not_returned_by_alloc) ;  /* 0x0000008400587944 */ /* 0x020fea0003c00000 */
[----:B------:R-:W-:Y:S05]  /*5220*/  BRA `(.L_x_87) ;  /* 0x0000000000087947 */ /* 0x000fea0003800000 */
.L_x_85:
[----:B------:R-:W-:Y:S02]  /*5230*/  MOV R2, 0x5250 ;  /* 0x0000525000027802 */ /* 0x000fe40000000f00 */
[----:B-----5:R-:W-:Y:S05]  /*5240*/  CALL.REL.NOINC `($__internal_2_$__cuda_sm10x_tcgen05_guardrail_trap_unallocated_columns_being_dealloced) ;  /* 0x0000008400647944 */ /* 0x020fea0003c00000 */
.L_x_87:
[----:B------:R-:W-:Y:S01]  /*5250*/  NOP ;  /* 0x0000000000007918 */ /* 0x000fe20000000000 */
[----:B---3--:R-:W-:Y:S05]  /*5260*/  EXIT ;  /* 0x000000000000794d */ /* 0x008fea0003800000 */
.L_x_59:
[----:B------:R-:W-:-:S09]  /*5270*/  UISETP.NE.OR UP0, UPT, UR17, 0x3, !UP3 ;  /* 0x000000031100788c */ /* 0x000fd2000df05670 */
[----:B------:R-:W-:Y:S05]  /*5280*/  BRA.U UP0, `(.L_x_88) ;  /* 0x00000011008c7547 */ /* 0x000fea000b800000 */
[----:B------:R-:W1:Y:S01]  /*5290*/  LDCU UR37, c[0x0][0x370] ;  /* 0x00006e00ff2577ac */ /* 0x000e620008000800 */
[----:B------:R-:W2:Y:S01]  /*52a0*/  LDC.64 R16, c[0x0][0x348] ;  /* 0x0000d200ff107b82 */ /* 0x000ea20000000a00 */
[----:B------:R-:W-:Y:S02]  /*52b0*/  HFMA2 R13, -RZ, RZ, 0, 0 ;  /* 0x00000000ff0d7431 */ /* 0x000fe400000001ff */
[----:B------:R-:W-:Y:S01]  /*52c0*/  IMAD.MOV.U32 R15, RZ, RZ, 0x1 ;  /* 0x00000001ff0f7424 */ /* 0x000fe200078e00ff */
[----:B------:R-:W1:Y:S01]  /*52d0*/  LDCU.128 UR40, c[0x0][0xf10] ;  /* 0x0001e200ff2877ac */ /* 0x000e620008000c00 */
[----:B------:R-:W-:Y:S01]  /*52e0*/  IMAD.MOV.U32 R14, RZ, RZ, RZ ;  /* 0x000000ffff0e7224 */ /* 0x000fe200078e00ff */
[----:B------:R-:W-:Y:S01]  /*52f0*/  MOV R7, 0x4000 ;  /* 0x0000400000077802 */ /* 0x000fe20000000f00 */
[----:B------:R-:W3:Y:S01]  /*5300*/  LDCU UR31, c[0x0][0x374] ;  /* 0x00006e80ff1f77ac */ /* 0x000ee20008000800 */
[----:B------:R-:W4:Y:S01]  /*5310*/  LDC.64 R2, c[0x0][0xc88] ;  /* 0x00032200ff027b82 */ /* 0x000f220000000a00 */
[----:B------:R-:W2:Y:S01]  /*5320*/  LDCU UR15, c[0x0][0xf0c] ;  /* 0x0001e180ff0f77ac */ /* 0x000ea20008000800 */
[----:B------:R-:W2:Y:S06]  /*5330*/  LDCU UR48, c[0x0][0xf20] ;  /* 0x0001e400ff3077ac */ /* 0x000eac0008000800 */
[----:B------:R-:W4:Y:S01]  /*5340*/  LDC.64 R4, c[0x0][0xc90] ;  /* 0x00032400ff047b82 */ /* 0x000f220000000a00 */
[----:B------:R-:W2:Y:S01]  /*5350*/  LDCU UR4, c[0x0][0xf30] ;  /* 0x0001e600ff0477ac */ /* 0x000ea20008000800 */
[----:B------:R-:W-:Y:S01]  /*5360*/  UMOV UR21, 0x400 ;  /* 0x0000040000157882 */ /* 0x000fe20000000000 */
[----:B-1----:R-:W-:-:S02]  /*5370*/  UIMAD.WIDE.U32 UR6, UR37, UR40, URZ ;  /* 0x00000028250672a5 */ /* 0x002fc4000f8e00ff */
[----:B------:R-:W-:Y:S02]  /*5380*/  ULEA UR21, UR62, UR21, 0x18 ;  /* 0x000000153e157291 */ /* 0x000fe4000f8ec0ff */
[----:B---3--:R-:W-:Y:S02]  /*5390*/  UIMAD.WIDE.U32 UR8, UR31, UR43, URZ ;  /* 0x0000002b1f0872a5 */ /* 0x008fe4000f8e00ff */
[----:B------:R-:W-:Y:S02]  /*53a0*/  UIADD3 UR39, UPT, UPT, UR21, 0x58, URZ ;  /* 0x0000005815277890 */ /* 0x000fe4000fffe0ff */
[----:B------:R-:W-:Y:S02]  /*53b0*/  UIADD3 UR33, UPT, UPT, UR21, 0x40, URZ ;  /* 0x0000004015217890 */ /* 0x000fe4000fffe0ff */
[----:B------:R-:W-:Y:S02]  /*53c0*/  UIADD3 UR25, UPT, UPT, UR21, 0x48, URZ ;  /* 0x0000004815197890 */ /* 0x000fe4000fffe0ff */
[----:B------:R-:W-:Y:S01]  /*53d0*/  UIADD3 UR17, UPT, UPT, UR21, 0x50, URZ ;  /* 0x0000005015117890 */ /* 0x000fe2000fffe0ff */
[----:B------:R-:W-:Y:S01]  /*53e0*/  UMOV UR6, UR7 ;  /* 0x0000000700067c82 */ /* 0x000fe20008000000 */
[----:B------:R-:W-:Y:S01]  /*53f0*/  UMOV UR38, UR9 ;  /* 0x0000000900267c82 */ /* 0x000fe20008000000 */
[----:B------:R-:W-:-:S02]  /*5400*/  UPRMT UR39, UR62, 0x654, UR39 ;  /* 0x000006543e277896 */ /* 0x000fc40008000027 */
[----:B------:R-:W-:Y:S02]  /*5410*/  UPRMT UR46, UR62, 0x654, UR33 ;  /* 0x000006543e2e7896 */ /* 0x000fe40008000021 */
[----:B------:R-:W-:Y:S02]  /*5420*/  UPRMT UR45, UR62, 0x654, UR25 ;  /* 0x000006543e2d7896 */ /* 0x000fe40008000019 */
[----:B------:R-:W-:Y:S02]  /*5430*/  UPLOP3.LUT UP3, UPT, UPT, UPT, UPT, 0x40, 0x4 ;  /* 0x000000000004789c */ /* 0x000fe40003f6e870 */
[----:B------:R-:W-:Y:S02]  /*5440*/  UISETP.GE.AND UP0, UPT, UR44, 0x1, UPT ;  /* 0x000000012c00788c */ /* 0x000fe4000bf06270 */
[----:B------:R-:W-:Y:S01]  /*5450*/  UISETP.NE.AND UP4, UPT, UR44, 0x1, UPT ;  /* 0x000000012c00788c */ /* 0x000fe2000bf85270 */
[----:B------:R-:W1:Y:S01]  /*5460*/  LDCU.64 UR22, c[0x0][0xf28] ;  /* 0x0001e500ff1677ac */ /* 0x000e620008000a00 */
[----:B--2---:R-:W-:-:S02]  /*5470*/  UISETP.NE.AND UP6, UPT, UR15, 0x1, UPT ;  /* 0x000000010f00788c */ /* 0x004fc4000bfc5270 */
[----:B------:R-:W-:Y:S02]  /*5480*/  UISETP.NE.AND UP5, UPT, UR42, 0x1, UPT ;  /* 0x000000012a00788c */ /* 0x000fe4000bfa5270 */
[----:B------:R-:W-:Y:S02]  /*5490*/  USHF.R.U32.HI UR47, URZ, UR41, UR6 ;  /* 0x00000029ff2f7299 */ /* 0x000fe40008011606 */
[----:B------:R-:W-:Y:S02]  /*54a0*/  UPRMT UR62, UR62, 0x654, UR17 ;  /* 0x000006543e3e7896 */ /* 0x000fe40008000011 */
[----:B------:R-:W-:Y:S02]  /*54b0*/  USHF.R.U32.HI UR38, URZ, UR48, UR38 ;  /* 0x00000030ff267299 */ /* 0x000fe40008011626 */
[----:B------:R-:W-:Y:S01]  /*54c0*/  UISETP.NE.AND UP2, UPT, UR4, 0x1, UPT ;  /* 0x000000010400788c */ /* 0x000fe2000bf45270 */
[----:B------:R-:W-:-:S10]  /*54d0*/  UMOV UR29, URZ ;  /* 0x000000ff001d7c82 */ /* 0x000fd40008000000 */
.L_x_99:
[C---:B------:R-:W-:Y:S02]  /*54e0*/  LEA R12, R14.reuse, UR21, 0x3 ;  /* 0x000000150e0c7c11 */ /* 0x040fe4000f8e18ff */
[----:B------:R-:W-:Y:S02]  /*54f0*/  SHF.L.U32 R9, R13, 0x1f, RZ ;  /* 0x0000001f0d097819 */ /* 0x000fe400000006ff */
[----:B------:R-:W-:Y:S02]  /*5500*/  LEA R10, R14, UR21, 0x4 ;  /* 0x000000150e0a7c11 */ /* 0x000fe4000f8e20ff */
[----:B--2---:R-:W2:Y:S02]  /*5510*/  SYNCS.PHASECHK.TRANS64.TRYWAIT P0, [R12+URZ+0x90], R9 ;  /* 0x000090090c0075a7 */ /* 0x004ea400080011ff */
[----:B--2---:R-:W-:Y:S05]  /*5520*/  @!P0 BRA `(.L_x_89) ;  /* 0x0000007c00408947 */ /* 0x004fea0003800000 */
.L_x_178:
[----:B--2---:R-:W2:Y:S01]  /*5530*/  LDS.128 R8, [R10+0xf0] ;  /* 0x0000f0000a087984 */ /* 0x004ea20000000c00 */
[----:B------:R-:W-:Y:S01]  /*5540*/  UISETP.GE.AND UP0, UPT, UR44, 0x1, UPT ;  /* 0x000000012c00788c */ /* 0x000fe2000bf06270 */
[----:B------:R-:W-:Y:S01]  /*5550*/  @!PT LDS RZ, [RZ] ;  /* 0x00000000fffff984 */ /* 0x000fe20000000800 */
[----:B------:R-:W-:Y:S01]  /*5560*/  @!PT LDS RZ, [RZ] ;  /* 0x00000000fffff984 */ /* 0x000fe20000000800 */
[----:B------:R-:W-:Y:S01]  /*5570*/  @!PT LDS RZ, [RZ] ;  /* 0x00000000fffff984 */ /* 0x000fe20000000800 */
[----:B------:R-:W-:Y:S01]  /*5580*/  @!PT LDS RZ, [RZ] ;  /* 0x00000000fffff984 */ /* 0x000fe20000000800 */
[----:B------:R3:W-:Y:S06]  /*5590*/  MEMBAR.ALL.CTA ;  /* 0x0000000000007992 */ /* 0x0007ec0000008000 */
[----:B---3--:R-:W3:Y:S01]  /*55a0*/  FENCE.VIEW.ASYNC.S ;  /* 0x00000000000073c6 */ /* 0x008ee20000000000 */
[----:B--2---:R-:W-:Y:S11]  /*55b0*/  LOP3.LUT P0, RZ, R10, 0x1, RZ, 0xc0, !PT ;  /* 0x000000010aff7812 */ /* 0x004ff6000780c0ff */
[----:B------:R-:W-:Y:S02]  /*55c0*/  @!UPT UIADD3 URZ, UPT, UPT, URZ, URZ, URZ ;  /* 0x000000fffffff290 */ /* 0x000fe4000fffe0ff */
[----:B---3--:R-:W-:Y:S01]  /*55d0*/  VOTEU.ANY UP1, P0 ;  /* 0x0000000000ff7886 */ /* 0x008fe20000020100 */
[----:B------:R-:W-:Y:S11]  /*55e0*/  PLOP3.LUT P0, PT, PT, PT, UP1, 0x80, 0x8 ;  /* 0x000000000008781c */ /* 0x000ff60003f0f018 */
[----:B------:R-:W-:Y:S02]  /*55f0*/  @!UPT UIADD3 URZ, UPT, UPT, URZ, URZ, URZ ;  /* 0x000000fffffff290 */ /* 0x000fe4000fffe0ff */
[----:B------:R-:W-:Y:S02]  /*5600*/  @P0 SHF.R.U32.HI R0, RZ, 0x10, R9 ;  /* 0x00000010ff000819 */ /* 0x000fe40000011609 */
[----:B------:R-:W-:Y:S02]  /*5610*/  @P0 MOV R6, R8 ;  /* 0x0000000800060202 */ /* 0x000fe40000000f00 */
[----:B------:R-:W-:Y:S01]  /*5620*/  @P0 R2UR UR4, R0 ;  /* 0x00000000000402ca */ /* 0x000fe200000e0000 */
[----:B------:R-:W-:Y:S01]  /*5630*/  VIADD R0, R12, 0xa0 ;  /* 0x000000a00c007836 */ /* 0x000fe20000000000 */
[----:B------:R-:W-:Y:S02]  /*5640*/  @P0 LOP3.LUT R8, R9, 0xffff, RZ, 0xc0, !PT ;  /* 0x0000ffff09080812 */ /* 0x000fe400078ec0ff */
[----:B------:R-:W-:Y:S02]  /*5650*/  @P0 R2UR UR6, R6 ;  /* 0x00000000060602ca */ /* 0x000fe400000e0000 */
[----:B------:R-:W-:Y:S02]  /*5660*/  PRMT R0, RZ, 0x654, R0 ;  /* 0x00000654ff007816 */ /* 0x000fe40000000000 */
[----:B------:R-:W-:Y:S02]  /*5670*/  @P0 R2UR UR5, R8 ;  /* 0x00000000080502ca */ /* 0x000fe400000e0000 */
[----:B------:R2:W-:Y:S03]  /*5680*/  SYNCS.ARRIVE.TRANS64.RED.A1T0 RZ, [R0+URZ], RZ ;  /* 0x000000ff00ff79a7 */ /* 0x0005e600081004ff */
[----:B------:R-:W-:Y:S04]  /*5690*/  @UP1 UMOV UR30, UR4 ;  /* 0x00000004001e1c82 */ /* 0x000fe80008000000 */
[----:B------:R-:W-:Y:S04]  /*56a0*/  @UP1 UMOV UR14, UR6 ;  /* 0x00000006000e1c82 */ /* 0x000fe80008000000 */
[----:B------:R-:W-:Y:S01]  /*56b0*/  @UP1 UMOV UR13, UR5 ;  /* 0x00000005000d1c82 */ /* 0x000fe20008000000 */
[----:B------:R-:W-:Y:S05]  /*56c0*/  BRA.U !UP0, `(.L_x_90) ;  /* 0x0000000108a47547 */ /* 0x000fea000b800000 */
[----:B------:R-:W-:Y:S02]  /*56d0*/  UIMAD.WIDE.U32 UR18, UR13, UR43, URZ ;  /* 0x0000002b0d1272a5 */ /* 0x000fe4000f8e00ff */
[----:B------:R-:W-:Y:S02]  /*56e0*/  UIMAD.WIDE.U32 UR26, UR14, UR40, URZ ;  /* 0x000000280e1a72a5 */ /* 0x000fe4000f8e00ff */
[----:B------:R-:W-:Y:S02]  /*56f0*/  USEL UR4, UR31, UR38, !UP5 ;  /* 0x000000261f047287 */ /* 0x000fe4000e800000 */
[----:B------:R-:W-:Y:S02]  /*5700*/  USEL UR7, UR37, UR47, !UP6 ;  /* 0x0000002f25077287 */ /* 0x000fe4000f000000 */
[----:B-1----:R-:W-:Y:S02]  /*5710*/  UIMAD.WIDE.U32 UR8, UR4, UR22, URZ ;  /* 0x00000016040872a5 */ /* 0x002fe4000f8e00ff */
[----:B------:R-:W-:Y:S01]  /*5720*/  UIMAD.WIDE.U32 UR10, UR7, UR22, URZ ;  /* 0x00000016070a72a5 */ /* 0x000fe2000f8e00ff */
[----:B------:R-:W-:Y:S02]  /*5730*/  UMOV UR5, UR19 ;  /* 0x0000001300057c82 */ /* 0x000fe40008000000 */
[----:B------:R-:W-:Y:S03]  /*5740*/  USHF.R.U32.HI UR6, URZ, UR48, UR5 ;  /* 0x00000030ff067299 */ /* 0x000fe60008011605 */
[----:B------:R-:W-:Y:S01]  /*5750*/  UMOV UR5, UR27 ;  /* 0x0000001b00057c82 */ /* 0x000fe20008000000 */
[----:B------:R-:W-:Y:S02]  /*5760*/  USEL UR6, UR13, UR6, !UP5 ;  /* 0x000000060d067287 */ /* 0x000fe4000e800000 */
[----:B------:R-:W-:Y:S03]  /*5770*/  USHF.R.U32.HI UR12, URZ, UR41, UR5 ;  /* 0x00000029ff0c7299 */ /* 0x000fe60008011605 */
[----:B------:R-:W-:Y:S02]  /*5780*/  UMOV UR5, UR9 ;  /* 0x0000000900057c82 */ /* 0x000fe40008000000 */
[----:B------:R-:W-:Y:S03]  /*5790*/  @UP4 USHF.R.U32.HI UR4, URZ, UR23, UR5 ;  /* 0x00000017ff044299 */ /* 0x000fe60008011605 */
[----:B------:R-:W-:Y:S01]  /*57a0*/  UMOV UR5, UR11 ;  /* 0x0000000b00057c82 */ /* 0x000fe20008000000 */
[----:B------:R-:W-:Y:S02]  /*57b0*/  UIMAD UR4, UR44, UR4, URZ ;  /* 0x000000042c0472a4 */ /* 0x000fe4000f8e02ff */
[----:B------:R-:W-:Y:S02]  /*57c0*/  @UP4 USHF.R.U32.HI UR7, URZ, UR23, UR5 ;  /* 0x00000017ff074299 */ /* 0x000fe40008011605 */
[----:B------:R-:W-:Y:S02]  /*57d0*/  UIMAD.WIDE.U32 UR10, UR6, UR22, URZ ;  /* 0x00000016060a72a5 */ /* 0x000fe4000f8e00ff */
[----:B------:R-:W-:Y:S02]  /*57e0*/  USEL UR5, UR14, UR12, !UP6 ;  /* 0x0000000c0e057287 */ /* 0x000fe4000f000000 */
[----:B------:R-:W-:Y:S02]  /*57f0*/  UIMAD UR8, UR44, UR7, URZ ;  /* 0x000000072c0872a4 */ /* 0x000fe4000f8e02ff */
[----:B------:R-:W-:Y:S03]  /*5800*/  UISETP.GE.AND UP0, UPT, UR6, UR4, UPT ;  /* 0x000000040600728c */ /* 0x000fe6000bf06270 */
[----:B------:R-:W-:Y:S01]  /*5810*/  UMOV UR4, UR11 ;  /* 0x0000000b00047c82 */ /* 0x000fe20008000000 */
[----:B------:R-:W-:Y:S02]  /*5820*/  UISETP.GE.OR UP0, UPT, UR5, UR8, UP0 ;  /* 0x000000080500728c */ /* 0x000fe40008706670 */
[----:B------:R-:W-:Y:S02]  /*5830*/  USHF.R.U32.HI UR4, URZ, UR23, UR4 ;  /* 0x00000017ff047299 */ /* 0x000fe40008011604 */
[----:B------:R-:W-:Y:S02]  /*5840*/  UIMAD.WIDE.U32 UR8, UR5, UR22, URZ ;  /* 0x00000016050872a5 */ /* 0x000fe4000f8e00ff */
[----:B------:R-:W-:Y:S04]  /*5850*/  USEL UR10, UR6, UR4, !UP4 ;  /* 0x00000004060a7287 */ /* 0x000fe8000e000000 */
[----:B------:R-:W-:Y:S01]  /*5860*/  UIADD3 UR11, UPT, UPT, -UR10, URZ, URZ ;  /* 0x000000ff0a0b7290 */ /* 0x000fe2000fffe1ff */
[----:B------:R-:W-:Y:S02]  /*5870*/  @!UP0 UMOV UR4, UR9 ;  /* 0x0000000900048c82 */ /* 0x000fe40008000000 */
[----:B------:R-:W-:Y:S02]  /*5880*/  @!UP0 USHF.R.U32.HI UR4, URZ, UR23, UR4 ;  /* 0x00000017ff048299 */ /* 0x000fe40008011604 */
[----:B------:R-:W-:Y:S02]  /*5890*/  UIMAD UR8, UR44, UR11, UR6 ;  /* 0x0000000b2c0872a4 */ /* 0x000fe4000f8e0206 */
[----:B------:R-:W-:Y:S04]  /*58a0*/  @!UP0 USEL UR4, UR5, UR4, !UP4 ;  /* 0x0000000405048287 */ /* 0x000fe8000e000000 */
[----:B------:R-:W-:Y:S02]  /*58b0*/  @!UP0 UIMAD UR8, UR7, UR8, UR4 ;  /* 0x00000008070882a4 */ /* 0x000fe4000f8e0204 */
[----:B------:R-:W-:Y:S02]  /*58c0*/  @!UP0 UIADD3 UR9, UPT, UPT, UR10, -UR4, URZ ;  /* 0x800000040a098290 */ /* 0x000fe4000fffe0ff */
[----:B------:R-:W-:Y:S02]  /*58d0*/  UIADD3 UR4, UPT, UPT, -UR5, URZ, URZ ;  /* 0x000000ff05047290 */ /* 0x000fe4000fffe1ff */
[----:B------:R-:W-:Y:S02]  /*58e0*/  UIADD3 UR7, UPT, UPT, -UR6, URZ, URZ ;  /* 0x000000ff06077290 */ /* 0x000fe4000fffe1ff */
[----:B------:R-:W-:Y:S02]  /*58f0*/  @!UP0 UIMAD UR6, UR9, UR44, UR5 ;  /* 0x0000002c090682a4 */ /* 0x000fe4000f8e0205 */
[----:B------:R-:W-:Y:S02]  /*5900*/  UIMAD UR14, UR15, UR4, UR14 ;  /* 0x000000040f0e72a4 */ /* 0x000fe4000f8e020e */
[----:B------:R-:W-:Y:S01]  /*5910*/  UIMAD UR13, UR42, UR7, UR13 ;  /* 0x000000072a0d72a4 */ /* 0x000fe2000f8e020d */
[----:B------:R-:W-:Y:S02]  /*5920*/  @!UP0 UMOV UR5, UR8 ;  /* 0x0000000800058c82 */ /* 0x000fe40008000000 */
[----:B------:R-:W-:Y:S02]  /*5930*/  UIMAD UR14, UR5, UR15, UR14 ;  /* 0x0000000f050e72a4 */ /* 0x000fe4000f8e020e */
[----:B------:R-:W-:Y:S11]  /*5940*/  UIMAD UR13, UR6, UR42, UR13 ;  /* 0x0000002a060d72a4 */ /* 0x000ff6000f8e020d */
[----:B------:R-:W-:Y:S01]  /*5950*/  @!UPT UIADD3 URZ, UPT, UPT, URZ, URZ, URZ ;  /* 0x000000fffffff290 */ /* 0x000fe2000fffe0ff */
.L_x_90:
[----:B------:R-:W3:Y:S01]  /*5960*/  @!UP2 LDCU.128 UR8, c[0x0][0xf10] ;  /* 0x0001e200ff08a7ac */ /* 0x000ee20008000c00 */
[C---:B----4-:R-:W-:Y:S02]  /*5970*/  ISETP.NE.U32.AND P1, PT, R4.reuse, RZ, PT ;  /* 0x000000ff0400720c */ /* 0x050fe40003f25070 */
[----:B------:R-:W-:Y:S02]  /*5980*/  ISETP.NE.U32.AND P0, PT, R4, RZ, PT ;  /* 0x000000ff0400720c */ /* 0x000fe40003f05070 */
[C---:B------:R-:W-:Y:S02]  /*5990*/  ISETP.NE.AND.EX P1, PT, R5.reuse, RZ, PT, P1 ;  /* 0x000000ff0500720c */ /* 0x040fe40003f25310 */
[----:B------:R-:W-:Y:S01]  /*59a0*/  ISETP.NE.AND.EX P0, PT, R5, RZ, PT, P0 ;  /* 0x000000ff0500720c */ /* 0x000fe20003f05300 */
[----:B------:R-:W4:Y:S01]  /*59b0*/  @!UP2 LDCU UR5, c[0x0][0xf0c] ;  /* 0x0001e180ff05a7ac */ /* 0x000f220008000800 */
[----:B------:R-:W-:Y:S01]  /*59c0*/  SHF.L.U32 R9, R15, 0x1f, RZ ;  /* 0x0000001f0f097819 */ /* 0x000fe200000006ff */
[----:B------:R-:W-:Y:S02]  /*59d0*/  USHF.L.U32 UR35, UR20, 0x7, URZ ;  /* 0x0000000714237899 */ /* 0x000fe400080006ff */
[----:B---3--:R-:W-:Y:S07]  /*59e0*/  UIMAD.WIDE.U32 UR6, UR14, UR8, URZ ;  /* 0x000000080e0672a5 */ /* 0x008fee000f8e00ff */
[----:B------:R-:W-:Y:S01]  /*59f0*/  @!UP2 UMOV UR4, UR7 ;  /* 0x000000070004ac82 */ /* 0x000fe20008000000 */
[----:B----4-:R-:W-:Y:S02]  /*5a00*/  @!UP2 UISETP.NE.AND UP0, UPT, UR5, 0x1, UPT ;  /* 0x000000010500a88c */ /* 0x010fe4000bf05270 */
[----:B------:R-:W-:Y:S02]  /*5a10*/  @!UP2 USHF.R.U32.HI UR4, URZ, UR9, UR4 ;  /* 0x00000009ff04a299 */ /* 0x000fe40008011604 */
[----:B------:R-:W-:Y:S02]  /*5a20*/  UIMAD.WIDE.U32 UR6, UR13, UR11, URZ ;  /* 0x0000000b0d0672a5 */ /* 0x000fe4000f8e00ff */
[----:B------:R-:W-:Y:S02]  /*5a30*/  @!UP2 USEL UR8, UR14, UR4, !UP0 ;  /* 0x000000040e08a287 */ /* 0x000fe4000c000000 */
[----:B------:R-:W-:Y:S03]  /*5a40*/  @!UP2 UISETP.NE.AND UP0, UPT, UR10, 0x1, UPT ;  /* 0x000000010a00a88c */ /* 0x000fe6000bf05270 */
[----:B------:R-:W-:Y:S01]  /*5a50*/  @!UP2 UMOV UR6, UR7 ;  /* 0x000000070006ac82 */ /* 0x000fe20008000000 */
[----:B------:R-:W-:Y:S01]  /*5a60*/  USHF.L.U32 UR7, UR16, 0x8, URZ ;  /* 0x0000000810077899 */ /* 0x000fe200080006ff */
[----:B------:R-:W3:Y:S02]  /*5a70*/  @!UP2 LDCU UR4, c[0x0][0xf20] ;  /* 0x0001e400ff04a7ac */ /* 0x000ee40008000800 */
[----:B---3--:R-:W-:Y:S04]  /*5a80*/  @!UP2 USHF.R.U32.HI UR6, URZ, UR4, UR6 ;  /* 0x00000004ff06a299 */ /* 0x008fe80008011606 */
[----:B------:R-:W-:Y:S04]  /*5a90*/  @!UP2 USEL UR6, UR13, UR6, !UP0 ;  /* 0x000000060d06a287 */ /* 0x000fe8000c000000 */
[----:B------:R-:W-:Y:S02]  /*5aa0*/  @!UP2 UIADD3 UR4, UPT, UPT, -UR8, UR6, URZ ;  /* 0x000000060804a290 */ /* 0x000fe4000fffe1ff */
[----:B------:R-:W-:Y:S02]  /*5ab0*/  @!UP2 UIADD3 UR6, UPT, UPT, UR8, -UR6, URZ ;  /* 0x800000060806a290 */ /* 0x000fe4000fffe0ff */
[----:B------:R-:W-:Y:S02]  /*5ac0*/  @!UP2 UIMAD UR14, UR4, UR5, UR14 ;  /* 0x00000005040ea2a4 */ /* 0x000fe4000f8e020e */
[----:B------:R-:W-:Y:S01]  /*5ad0*/  @!UP2 UIMAD UR13, UR6, UR10, UR13 ;  /* 0x0000000a060da2a4 */ /* 0x000fe2000f8e020d */
[----:B------:R-:W-:Y:S11]  /*5ae0*/  BRA.U UP3, `(.L_x_91) ;  /* 0x0000000103107547 */ /* 0x000ff6000b800000 */
[----:B--2---:R-:W-:Y:S04]  /*5af0*/  MOV R0, UR50 ;  /* 0x0000003200007c02 */ /* 0x004fe80008000f00 */
[----:B------:R-:W-:Y:S04]  /*5b00*/  SHF.L.U32 R11, R0, 0x1f, RZ ;  /* 0x0000001f000b7819 */ /* 0x000fe800000006ff */
[----:B------:R-:W2:Y:S02]  /*5b10*/  SYNCS.PHASECHK.TRANS64.TRYWAIT P2, [UR21+0x88], R11 ;  /* 0x0000880bff0075a7 */ /* 0x000ea40008041115 */
[----:B--2---:R-:W-:Y:S05]  /*5b20*/  @!P2 BRA `(.L_x_92) ;  /* 0x0000007400d4a947 */ /* 0x004fea0003800000 */
.L_x_91:
[----:B------:R-:W-:Y:S05]  /*5b30*/  @!P1 BRA `(.L_x_93) ;  /* 0x0000000000309947 */ /* 0x000fea0003800000 */
[----:B------:R-:W-:Y:S01]  /*5b40*/  ISETP.NE.U32.AND P1, PT, R2, RZ, PT ;  /* 0x000000ff0200720c */ /* 0x000fe20003f25070 */
[----:B------:R-:W3:Y:S01]  /*5b50*/  LDCU.64 UR4, c[0x0][0x358] ;  /* 0x00006b00ff0477ac */ /* 0x000ee20008000a00 */
[----:B------:R-:W-:Y:S02]  /*5b60*/  IMAD.MOV.U32 R143, RZ, RZ, 0x1 ;  /* 0x00000001ff8f7424 */ /* 0x000fe400078e00ff */
[----:B------:R-:W-:Y:S11]  /*5b70*/  ISETP.NE.AND.EX P1, PT, R3, RZ, PT, P1 ;  /* 0x000000ff0300720c */ /* 0x000ff60003f25310 */
[----:B------:R-:W-:Y:S02]  /*5b80*/  @!UPT UIADD3 URZ, UPT, UPT, URZ, URZ, URZ ;  /* 0x000000fffffff290 */ /* 0x000fe4000fffe0ff */
[----:B--2---:R-:W2:Y:S01]  /*5b90*/  @P1 LDC.64 R10, c[0x0][0xc88] ;  /* 0x00032200ff0a1b82 */ /* 0x004ea20000000a00 */
[----:B------:R-:W-:Y:S04]  /*5ba0*/  @P1 IMAD R0, R4, UR36, RZ ;  /* 0x0000002404001c24 */ /* 0x000fe8000f8e02ff */
[----:B--2---:R-:W-:Y:S04]  /*5bb0*/  @P1 IMAD.WIDE R10, R0, 0x4, R10 ;  /* 0x00000004000a1825 */ /* 0x004fe800078e020a */
[----:B------:R-:W-:Y:S01]  /*5bc0*/  HFMA2 R0, -RZ, RZ, 0, 5.9604644775390625e-08 ;  /* 0x00000001ff007431 */ /* 0x000fe200000001ff */
[----:B---3-5:R3:W5:Y:S04]  /*5bd0*/  @P1 LDG.E R71, desc[UR4][R10.64] ;  /* 0x000000040a471981 */ /* 0x028768000c1e1900 */
[----:B------:R-:W-:Y:S01]  /*5be0*/  @!P1 PRMT R143, R0, 0x7610, R143 ;  /* 0x00007610008f9816 */ /* 0x000fe2000000008f */
[----:B---3--:R-:W4:Y:S06]  /*5bf0*/  @!P1 LDC R71, c[0x0][0xc80] ;  /* 0x00032000ff479b82 */ /* 0x008f2c0000000800 */
.L_x_93:
[----:B----45:R-:W-:Y:S01]  /*5c00*/  @!P0 FSETP.EQ.AND P1, PT, R71, RZ, PT ;  /* 0x000000ff4700820b */ /* 0x030fe20003f22000 */
[----:B------:R-:W-:Y:S01]  /*5c10*/  @!UPT UIADD3 URZ, UPT, UPT, URZ, URZ, URZ ;  /* 0x000000fffffff290 */ /* 0x000fe2000fffe0ff */
[----:B------:R-:W-:Y:S11]  /*5c20*/  @!P0 BRA `(.L_x_94) ;  /* 0x0000000000188947 */ /* 0x000ff60003800000 */
[----:B------:R-:W-:Y:S02]  /*5c30*/  LOP3.LUT P0, RZ, R143, 0xff, RZ, 0xc0, !PT ;  /* 0x000000ff8fff7812 */ /* 0x000fe4000780c0ff */
[----:B------:R-:W-:Y:S04]  /*5c40*/  ISETP.NE.U32.AND P1, PT, R2, RZ, PT ;  /* 0x000000ff0200720c */ /* 0x000fe80003f25070 */
[----:B------:R-:W-:Y:S04]  /*5c50*/  ISETP.NE.AND.EX P1, PT, R3, RZ, PT, P1 ;  /* 0x000000ff0300720c */ /* 0x000fe80003f25310 */
[----:B------:R-:W-:Y:S03]  /*5c60*/  PLOP3.LUT P1, PT, P1, PT, PT, 0x8, 0x80 ;  /* 0x000000000080781c */ /* 0x000fe60000f2e170 */
[----:B------:R-:W-:Y:S11]  /*5c70*/  @P0 FSETP.EQ.AND P1, PT, R71, RZ, PT ;  /* 0x000000ff4700020b */ /* 0x000ff60003f22000 */
[----:B------:R-:W-:Y:S02]  /*5c80*/  @!UPT UIADD3 URZ, UPT, UPT, URZ, URZ, URZ ;  /* 0x000000fffffff290 */ /* 0x000fe4000fffe0ff */
.L_x_94:
[----:B------:R-:W3:Y:S01]  /*5c90*/  SYNCS.PHASECHK.TRANS64.TRYWAIT P2, [UR21+0x60], R9 ;  /* 0x00006009ff0075a7 */ /* 0x000ee20008041115 */
[----:B------:R-:W-:Y:S01]  /*5ca0*/  ELECT P0, URZ, PT ;  /* 0x0000000000ff782f */ /* 0x000fe20003800000 */
[----:B------:R-:W-:Y:S03]  /*5cb0*/  ULOP3.LUT UR4, UR29, 0x1, URZ, 0xc0, !UPT ;  /* 0x000000011d047892 */ /* 0x000fe6000f8ec0ff */
[----:B------:R-:W-:Y:S11]  /*5cc0*/  PLOP3.LUT P1, PT, P1, P0, PT, 0xf2, 0x2f ;  /* 0x00000000002f781c */ /* 0x000ff60000f21e72 */
[----:B------:R-:W-:Y:S02]  /*5cd0*/  @!UPT UIADD3 URZ, UPT, UPT, URZ, URZ, URZ ;  /* 0x000000fffffff290 */ /* 0x000fe4000fffe0ff */
[----:B------:R-:W-:Y:S05]  /*5ce0*/  @!P1 IADD3 R8, P0, PT, R16, 0x980, RZ ;  /* 0x0000098010089810 */ /* 0x000fea0007f1e0ff */
[----:B------:R-:W-:Y:S01]  /*5cf0*/  @!P1 IMAD.X R6, RZ, RZ, R17, P0 ;  /* 0x000000ffff069224 */ /* 0x000fe200000e0611 */
[----:B---3--:R-:W-:Y:S07]  /*5d00*/  @!P2 BRA `(.L_x_95) ;  /* 0x000000740074a947 */ /* 0x008fee0003800000 */
.L_x_181:
[----:B------:R-:W-:Y:S01]  /*5d10*/  @!P1 R2UR UR6, R8 ;  /* 0x00000000080692ca */ /* 0x000fe200000e0000 */
[----:B------:R-:W-:Y:S01]  /*5d20*/  VOTEU.ALL UP0, P1 ;  /* 0x0000000000ff7886 */ /* 0x000fe20000800000 */
[----:B------:R-:W-:Y:S01]  /*5d30*/  @!P1 R2UR UR5, R6 ;  /* 0x00000000060592ca */ /* 0x000fe200000e0000 */
[----:B------:R-:W-:Y:S01]  /*5d40*/  UMOV UR10, 0x0 ;  /* 0x00000000000a7882 */ /* 0x000fe20000000000 */
[----:B------:R-:W-:Y:S01]  /*5d50*/  ISETP.NE.AND P0, PT, RZ, UR4, !P1 ;  /* 0x00000004ff007c0c */ /* 0x000fe2000cf05270 */
[----:B------:R-:W-:Y:S01]  /*5d60*/  UMOV UR11, 0x10000000 ;  /* 0x10000000000b7882 */ /* 0x000fe20000000000 */
[----:B------:R-:W-:Y:S02]  /*5d70*/  @!UP0 UIADD3 UR8, UPT, UPT, UR7, 0xc0, URZ ;  /* 0x000000c007088890 */ /* 0x000fe4000fffe0ff */
[----:B------:R-:W-:Y:S01]  /*5d80*/  @!UP0 UIADD3 UR32, UPT, UPT, UR21, 0x400, URZ ;  /* 0x0000040015208890 */ /* 0x000fe2000fffe0ff */
[----:B------:R-:W-:Y:S03]  /*5d90*/  VOTEU.ALL UP0, P1 ;  /* 0x0000000000ff7886 */ /* 0x000fe60000800000 */
[----:B--2---:R-:W-:Y:S02]  /*5da0*/  @!P1 IMAD.U32 R0, RZ, RZ, UR8 ;  /* 0x00000008ff009e24 */ /* 0x004fe4000f8e00ff */
[----:B------:R-:W-:Y:S02]  /*5db0*/  IMAD.U32 R10, RZ, RZ, UR6 ;  /* 0x00000006ff0a7e24 */ /* 0x000fe4000f8e00ff */
[----:B------:R-:W-:Y:S02]  /*5dc0*/  IMAD.U32 R11, RZ, RZ, UR5 ;  /* 0x00000005ff0b7e24 */ /* 0x000fe4000f8e00ff */
[----:B------:R-:W-:Y:S01]  /*5dd0*/  @P0 IMAD R0, RZ, RZ, UR7 ;  /* 0x00000007ff000e24 */ /* 0x000fe2000f8e02ff */
[----:B------:R-:W-:Y:S02]  /*5de0*/  @!P1 R2UR UR8, R10 ;  /* 0x000000000a0892ca */ /* 0x000fe400000e0000 */
[----:B------:R-:W-:Y:S02]  /*5df0*/  @!P1 R2UR UR9, R11 ;  /* 0x000000000b0992ca */ /* 0x000fe400000e0000 */
[----:B------:R-:W-:Y:S11]  /*5e00*/  PLOP3.LUT P0, PT, P1, PT, PT, 0x8, 0x80 ;  /* 0x000000000080781c */ /* 0x000ff60000f0e170 */
[----:B------:R-:W-:Y:S02]  /*5e10*/  @!UPT UIADD3 URZ, UPT, UPT, URZ, URZ, URZ ;  /* 0x000000fffffff290 */ /* 0x000fe4000fffe0ff */
[----:B------:R-:W-:Y:S01]  /*5e20*/  @P0 R2UR.BROADCAST UR34, R0 ;  /* 0x00000000002202ca */ /* 0x000fe200008e0000 */
[----:B------:R-:W-:Y:S01]  /*5e30*/  @!P1 IMAD.MOV.U32 R0, RZ, RZ, 0x4000 ;  /* 0x00004000ff009424 */ /* 0x000fe200078e00ff */
[----:B------:R-:W-:Y:S05]  /*5e40*/  @!P1 IADD3 R8, P0, PT, R16, 0x980, RZ ;  /* 0x0000098010089810 */ /* 0x000fea0007f1e0ff */
[----:B------:R-:W-:Y:S06]  /*5e50*/  @!P1 IMAD.X R6, RZ, RZ, R17, P0 ;  /* 0x000000ffff069224 */ /* 0x000fec00000e0611 */
[----:B------:R2:W-:Y:S01]  /*5e60*/  @!UP0 UTMALDG.3D [UR32], [UR8], desc[UR10] ;  /* 0x00000a20080085b4 */ /* 0x0005e20008011000 */
[----:B------:R2:W-:Y:S01]  /*5e70*/  @!P1 SYNCS.ARRIVE.TRANS64.RED.A0TR RZ, [UR21+0x40], R0 ;  /* 0x00004000ffff99a7 */ /* 0x0005e20008300415 */
[----:B------:R-:W-:Y:S01]  /*5e80*/  SYNCS.ARRIVE.TRANS64.RED.A1T0 RZ, [UR46], RZ ;  /* 0x000000ffffff79a7 */ /* 0x000fe2000810042e */
[----:B------:R-:W3:Y:S02]  /*5e90*/  SYNCS.PHASECHK.TRANS64.TRYWAIT P2, [UR21+0x68], R9 ;  /* 0x00006809ff0075a7 */ /* 0x000ee40008041115 */
[----:B--23--:R-:W-:Y:S05]  /*5ea0*/  @!P2 BRA `(.L_x_96) ;  /* 0x000000740024a947 */ /* 0x00cfea0003800000 */
.L_x_183:
[----:B------:R-:W-:Y:S01]  /*5eb0*/  @!P1 R2UR UR6, R8 ;  /* 0x00000000080692ca */ /* 0x000fe200000e0000 */
[----:B------:R-:W-:Y:S01]  /*5ec0*/  VOTEU.ALL UP0, P1 ;  /* 0x0000000000ff7886 */ /* 0x000fe20000800000 */
[----:B------:R-:W-:Y:S01]  /*5ed0*/  @!P1 R2UR UR5, R6 ;  /* 0x00000000060592ca */ /* 0x000fe200000e0000 */
[----:B--2---:R-:W-:Y:S01]  /*5ee0*/  @!P1 IMAD.MOV.U32 R0, RZ, RZ, 0x4000 ;  /* 0x00004000ff009424 */ /* 0x004fe200078e00ff */
[----:B------:R-:W-:Y:S01]  /*5ef0*/  UMOV UR10, 0x0 ;  /* 0x00000000000a7882 */ /* 0x000fe20000000000 */
[----:B------:R-:W-:Y:S01]  /*5f00*/  UMOV UR11, 0x10000000 ;  /* 0x10000000000b7882 */ /* 0x000fe20000000000 */
[----:B------:R-:W-:Y:S01]  /*5f10*/  @!UP0 UIADD3 UR24, UPT, UPT, UR21, 0x4400, URZ ;  /* 0x0000440015188890 */ /* 0x000fe2000fffe0ff */
[----:B------:R-:W-:Y:S01]  /*5f20*/  @!P1 IADD3 R8, P0, PT, R16, 0x980, RZ ;  /* 0x0000098010089810 */ /* 0x000fe20007f1e0ff */
[----:B------:R-:W-:Y:S01]  /*5f30*/  UMOV UR27, UR35 ;  /* 0x00000023001b7c82 */ /* 0x000fe20008000000 */
[----:B------:R-:W-:Y:S03]  /*5f40*/  UMOV UR28, UR36 ;  /* 0x00000024001c7c82 */ /* 0x000fe60008000000 */
[----:B------:R-:W-:Y:S02]  /*5f50*/  @!P1 IMAD.X R6, RZ, RZ, R17, P0 ;  /* 0x000000ffff069224 */ /* 0x000fe400000e0611 */
[----:B------:R-:W-:Y:S02]  /*5f60*/  IMAD.U32 R10, RZ, RZ, UR6 ;  /* 0x00000006ff0a7e24 */ /* 0x000fe4000f8e00ff */
[----:B------:R-:W-:Y:S01]  /*5f70*/  IMAD.U32 R11, RZ, RZ, UR5 ;  /* 0x00000005ff0b7e24 */ /* 0x000fe2000f8e00ff */
[----:B------:R-:W-:Y:S02]  /*5f80*/  @!UP0 UIMAD UR5, UR4, -0x40, UR7 ;  /* 0xffffffc0040588a4 */ /* 0x000fe4000f8e0207 */
[----:B------:R-:W-:Y:S02]  /*5f90*/  @!P1 R2UR UR8, R10 ;  /* 0x000000000a0892ca */ /* 0x000fe400000e0000 */
[----:B------:R-:W-:Y:S01]  /*5fa0*/  @!P1 R2UR UR9, R11 ;  /* 0x000000000b0992ca */ /* 0x000fe200000e0000 */
[----:B------:R-:W-:Y:S01]  /*5fb0*/  @!UP0 UIADD3 UR26, UPT, UPT, UR5, 0x80, URZ ;  /* 0x00000080051a8890 */ /* 0x000fe2000fffe0ff */
[----:B------:R-:W-:Y:S11]  /*5fc0*/  VOTEU.ALL UP0, P1 ;  /* 0x0000000000ff7886 */ /* 0x000ff60000800000 */
[----:B------:R2:W-:Y:S01]  /*5fd0*/  @!UP0 UTMALDG.3D [UR24], [UR8], desc[UR10] ;  /* 0x00000a18080085b4 */ /* 0x0005e20008011000 */
[----:B------:R2:W-:Y:S01]  /*5fe0*/  @!P1 SYNCS.ARRIVE.TRANS64.RED.A0TR RZ, [UR21+0x48], R0 ;  /* 0x00004800ffff99a7 */ /* 0x0005e20008300415 */
[----:B------:R-:W-:Y:S01]  /*5ff0*/  SYNCS.ARRIVE.TRANS64.RED.A1T0 RZ, [UR45], RZ ;  /* 0x000000ffffff79a7 */ /* 0x000fe2000810042d */
[----:B------:R-:W3:Y:S02]  /*6000*/  SYNCS.PHASECHK.TRANS64.TRYWAIT P2, [UR21+0x70], R9 ;  /* 0x00007009ff0075a7 */ /* 0x000ee40008041115 */
[----:B--23--:R-:W-:Y:S05]  /*6010*/  @!P2 BRA `(.L_x_97) ;  /* 0x0000007000e0a947 */ /* 0x00cfea0003800000 */
.L_x_185:
        /* <DEDUP_REMOVED lines=13> */
[----:B------:R-:W-:Y:S02]  /*60f0*/  @!UP0 ULEA UR5, UR4, UR7, 0x6 ;  /* 0x0000000704058291 */ /* 0x000fe4000f8e30ff */
        /* <DEDUP_REMOVED lines=9> */
.L_x_187:
[----:B------:R-:W-:Y:S01]  /*6190*/  @!P1 R2UR UR6, R8 ;  /* 0x00000000080692ca */ /* 0x000fe200000e0000 */
[----:B------:R-:W-:Y:S01]  /*61a0*/  UMOV UR18, 0x0 ;  /* 0x0000000000127882 */ /* 0x000fe20000000000 */
[----:B------:R-:W-:Y:S01]  /*61b0*/  @!P1 R2UR UR5, R6 ;  /* 0x00000000060592ca */ /* 0x000fe200000e0000 */
[----:B------:R-:W-:Y:S01]  /*61c0*/  VOTEU.ALL UP0, P1 ;  /* 0x0000000000ff7886 */ /* 0x000fe20000800000 */
[----:B------:R-:W-:Y:S01]  /*61d0*/  ISETP.NE.OR P0, PT, RZ, UR4, P1 ;  /* 0x00000004ff007c0c */ /* 0x000fe20008f05670 */
[----:B------:R-:W-:Y:S01]  /*61e0*/  UMOV UR19, 0x10000000 ;  /* 0x1000000000137882 */ /* 0x000fe20000000000 */
[----:B------:R-:W-:Y:S01]  /*61f0*/  UMOV UR11, UR35 ;  /* 0x00000023000b7c82 */ /* 0x000fe20008000000 */
[----:B------:R-:W-:Y:S01]  /*6200*/  UMOV UR12, UR36 ;  /* 0x00000024000c7c82 */ /* 0x000fe20008000000 */
[----:B------:R-:W-:Y:S01]  /*6210*/  @!UP0 UIADD3 UR4, UPT, UPT, UR7, 0xc0, URZ ;  /* 0x000000c007048890 */ /* 0x000fe2000fffe0ff */
[----:B------:R-:W-:Y:S01]  /*6220*/  VIADD R14, R14, 0x1 ;  /* 0x000000010e0e7836 */ /* 0x000fe20000000000 */
[----:B------:R-:W-:Y:S01]  /*6230*/  @!UP0 UIADD3 UR8, UPT, UPT, UR21, 0xc400, URZ ;  /* 0x0000c40015088890 */ /* 0x000fe2000fffe0ff */
[----:B------:R-:W-:Y:S01]  /*6240*/  R2UR UR16, R145 ;  /* 0x00000000911072ca */ /* 0x000fe200000e0000 */
[----:B------:R-:W-:Y:S01]  /*6250*/  @!UP0 UIADD3 UR9, UPT, UPT, UR21, 0x58, URZ ;  /* 0x0000005815098890 */ /* 0x000fe2000fffe0ff */
[----:B------:R-:W-:Y:S01]  /*6260*/  IMAD.U32 R8, RZ, RZ, UR6 ;  /* 0x00000006ff087e24 */ /* 0x000fe2000f8e00ff */
[----:B------:R-:W-:Y:S01]  /*6270*/  VOTEU.ALL UP0, P1 ;  /* 0x0000000000ff7886 */ /* 0x000fe20000800000 */
[----:B--2---:R-:W-:Y:S01]  /*6280*/  @!P1 IMAD.U32 R0, RZ, RZ, UR4 ;  /* 0x00000004ff009e24 */ /* 0x004fe2000f8e00ff */
[----:B------:R-:W-:Y:S01]  /*6290*/  R2UR UR20, R146 ;  /* 0x00000000921472ca */ /* 0x000fe200000e0000 */
[----:B------:R-:W-:Y:S01]  /*62a0*/  IMAD.U32 R9, RZ, RZ, UR5 ;  /* 0x00000005ff097e24 */ /* 0x000fe2000f8e00ff */
[----:B------:R-:W-:Y:S01]  /*62b0*/  @!P1 R2UR UR4, R8 ;  /* 0x00000000080492ca */ /* 0x000fe200000e0000 */
[----:B------:R-:W-:Y:S01]  /*62c0*/  @!P0 IMAD R0, RZ, RZ, UR7 ;  /* 0x00000007ff008e24 */ /* 0x000fe2000f8e02ff */
[----:B------:R-:W-:Y:S01]  /*62d0*/  PLOP3.LUT P0, PT, P1, PT, PT, 0x8, 0x80 ;  /* 0x000000000080781c */ /* 0x000fe20000f0e170 */
[----:B------:R-:W-:Y:S01]  /*62e0*/  UIADD3 UR29, UPT, UPT, UR29, 0x1, URZ ;  /* 0x000000011d1d7890 */ /* 0x000fe2000fffe0ff */
[----:B------:R-:W-:Y:S01]  /*62f0*/  @!P1 R2UR UR5, R9 ;  /* 0x00000000090592ca */ /* 0x000fe200000e0000 */
[----:B------:R-:W-:Y:S10]  /*6300*/  UPLOP3.LUT UP3, UPT, UPT, UPT, UPT, 0x80, 0x8 ;  /* 0x000000000008789c */ /* 0x000ff40003f6f070 */
[----:B------:R-:W-:Y:S01]  /*6310*/  @P0 R2UR.BROADCAST UR10, R0 ;  /* 0x00000000000a02ca */ /* 0x000fe200008e0000 */
[----:B------:R-:W-:Y:S01]  /*6320*/  UIADD3 UR16, UPT, UPT, UR13, UR16, URZ ;  /* 0x000000100d107290 */ /* 0x000fe2000fffe0ff */
[C---:B------:R-:W-:Y:S01]  /*6330*/  ISETP.NE.AND P0, PT, R14.reuse, 0x2, PT ;  /* 0x000000020e00780c */ /* 0x040fe20003f05270 */
[----:B------:R-:W-:Y:S01]  /*6340*/  UMOV UR36, UR30 ;  /* 0x0000001e00247c82 */ /* 0x000fe20008000000 */
[----:B------:R-:W-:Y:S01]  /*6350*/  LOP3.LUT R15, R15, 0x1, RZ, 0x3c, !PT ;  /* 0x000000010f0f7812 */ /* 0x000fe200078e3cff */
[----:B------:R-:W-:Y:S01]  /*6360*/  UIADD3 UR20, UPT, UPT, UR14, UR20, URZ ;  /* 0x000000140e147290 */ /* 0x000fe2000fffe0ff */
[----:B------:R-:W-:Y:S02]  /*6370*/  SEL R0, RZ, 0x1, P0 ;  /* 0x00000001ff007807 */ /* 0x000fe40000000000 */
[----:B------:R-:W-:Y:S02]  /*6380*/  SEL R14, R14, RZ, P0 ;  /* 0x000000ff0e0e7207 */ /* 0x000fe40000000000 */
[----:B------:R-:W-:Y:S03]  /*6390*/  LOP3.LUT R13, R13, R0, RZ, 0x3c, !PT ;  /* 0x000000000d0d7212 */ /* 0x000fe600078e3cff */
[----:B------:R2:W-:Y:S01]  /*63a0*/  @!UP0 UTMALDG.3D [UR8], [UR4], desc[UR18] ;  /* 0x00001208040085b4 */ /* 0x0005e20008011000 */
[----:B------:R2:W-:Y:S01]  /*63b0*/  @!P1 SYNCS.ARRIVE.TRANS64.RED.A0TR RZ, [UR21+0x58], R7 ;  /* 0x00005807ffff99a7 */ /* 0x0005e20008300415 */
[----:B------:R-:W-:Y:S01]  /*63c0*/  SYNCS.ARRIVE.TRANS64.RED.A1T0 RZ, [UR39], RZ ;  /* 0x000000ffffff79a7 */ /* 0x000fe20008100427 */
[----:B------:R-:W-:Y:S05]  /*63d0*/  BRA.U UP1, `(.L_x_99) ;  /* 0xfffffff101407547 */ /* 0x000fea000b83ffff */
[----:B------:R-:W-:-:S04]  /*63e0*/  SHF.L.U32 R3, R15, 0x1f, RZ ;  /* 0x0000001f0f037819 */ /* 0x000fc800000006ff */
[----:B------:R-:W3:Y:S02]  /*63f0*/  SYNCS.PHASECHK.TRANS64.TRYWAIT P0, [UR21+0x60], R3 ;  /* 0x00006003ff0075a7 */ /* 0x000ee40008001115 */
[----:B---3--:R-:W-:Y:S05]  /*6400*/  @!P0 BRA `(.L_x_100) ;  /* 0x0000007000148947 */ /* 0x008fea0003800000 */
.L_x_189:
[----:B------:R-:W4:Y:S02]  /*6410*/  SYNCS.PHASECHK.TRANS64.TRYWAIT P0, [UR21+0x68], R3 ;  /* 0x00006803ff0075a7 */ /* 0x000f240008001115 */
[----:B----4-:R-:W-:Y:S05]  /*6420*/  @!P0 BRA `(.L_x_101) ;  /* 0x0000007000248947 */ /* 0x010fea0003800000 */
.L_x_191:
[----:B------:R-:W4:Y:S02]  /*6430*/  SYNCS.PHASECHK.TRANS64.TRYWAIT P0, [UR21+0x70], R3 ;  /* 0x00007003ff0075a7 */ /* 0x000f240008001115 */
[----:B----4-:R-:W-:Y:S05]  /*6440*/  @!P0 BRA `(.L_x_102) ;  /* 0x0000007000348947 */ /* 0x010fea0003800000 */
.L_x_193:
[----:B---3--:R-:W-:-:S07]  /*6450*/  MOV R0, UR21 ;  /* 0x0000001500007c02 */ /* 0x008fce0008000f00 */
.L_x_103:
[----:B---3--:R-:W-:-:S04]  /*6460*/  SHF.L.U32 R3, R15, 0x1f, RZ ;  /* 0x0000001f0f037819 */ /* 0x008fc800000006ff */
[----:B------:R3:W4:Y:S03]  /*6470*/  SYNCS.PHASECHK.TRANS64.TRYWAIT P0, [R0+URZ+0x78], R3 ;  /* 0x00007803000075a7 */ /* 0x00072600080011ff */
[----:B----4-:R-:W-:Y:S05]  /*6480*/  @!P0 NANOSLEEP.SYNCS 0x989680 ;  /* 0x009896800000895d */ /* 0x010fea0003900000 */
[----:B------:R-:W4:Y:S02]  /*6490*/  @!P0 SYNCS.PHASECHK.TRANS64 P0, [R0+URZ+0x78], R3 ;  /* 0x00007803000085a7 */ /* 0x000f2400080010ff */
[----:B-12-4-:R-:W-:Y:S05]  /*64a0*/  @P0 EXIT ;  /* 0x000000000000094d */ /* 0x016fea0003800000 */
[----:B------:R-:W-:Y:S05]  /*64b0*/  BRA `(.L_x_103) ;  /* 0xfffffffc00e87947 */ /* 0x000fea000383ffff */
.L_x_88:
[----:B------:R-:W-:-:S06]  /*64c0*/  UISETP.GE.AND UP0, UPT, UR17, 0x4, UPT ;  /* 0x000000041100788c */ /* 0x000fcc000bf06270 */
[----:B------:R-:W-:-:S13]  /*64d0*/  PLOP3.LUT P0, PT, PT, PT, UP0, 0x80, 0x8 ;  /* 0x000000000008781c */ /* 0x000fda0003f0f008 */
[----:B------:R-:W-:Y:S05]  /*64e0*/  @!P0 EXIT ;  /* 0x000000000000894d */ /* 0x000fea0003800000 */
[----:B------:R-:W-:Y:S01]  /*64f0*/  BAR.SYNC.DEFER_BLOCKING 0x6, 0xa0 ;  /* 0x0182800000007b1d */ /* 0x000fe20000010000 */
[C---:B------:R-:W-:Y:S01]  /*6500*/  IMAD.SHL.U32 R4, R155.reuse, 0x40, RZ ;  /* 0x000000409b047824 */ /* 0x040fe200078e00ff */
[C---:B------:R-:W-:Y:S01]  /*6510*/  LOP3.LUT R142, R155.reuse, 0x1, RZ, 0xc0, !PT ;  /* 0x000000019b8e7812 */ /* 0x040fe200078ec0ff */
[C---:B------:R-:W-:Y:S02]  /*6520*/  IMAD.SHL.U32 R133, R155.reuse, 0x8, RZ ;  /* 0x000000089b857824 */ /* 0x040fe400078e00ff */
[C---:B------:R-:W-:Y:S01]  /*6530*/  IMAD.U32 R2, R155.reuse, 0x10000, RZ ;  /* 0x000100009b027824 */ /* 0x040fe200078e00ff */
[----:B------:R-:W-:Y:S02]  /*6540*/  UMOV UR46, 0x400 ;  /* 0x00000400002e7882 */ /* 0x000fe40000000000 */
[----:B------:R-:W1:Y:S01]  /*6550*/  LDC.64 R138, c[0x0][0xc88] ;  /* 0x00032200ff8a7b82 */ /* 0x000e620000000a00 */
[----:B------:R-:W-:Y:S01]  /*6560*/  ULEA UR46, UR62, UR46, 0x18 ;  /* 0x0000002e3e2e7291 */ /* 0x000fe2000f8ec0ff */
[----:B------:R-:W-:Y:S01]  /*6570*/  LOP3.LUT R6, R4, 0x1c0, RZ, 0xc0, !PT ;  /* 0x000001c004067812 */ /* 0x000fe200078ec0ff */
[----:B------:R-:W-:Y:S01]  /*6580*/  IMAD.MOV.U32 R154, RZ, RZ, 0x2 ;  /* 0x00000002ff9a7424 */ /* 0x000fe200078e00ff */
[----:B------:R-:W-:Y:S01]  /*6590*/  ISETP.NE.U32.AND P0, PT, R142, 0x1, PT ;  /* 0x000000018e00780c */ /* 0x000fe20003f05070 */
[----:B------:R-:W-:Y:S01]  /*65a0*/  UIADD3 UR5, UPT, UPT, UR46, 0xb8, URZ ;  /* 0x000000b82e057890 */ /* 0x000fe2000fffe0ff */
[----:B------:R-:W-:Y:S01]  /*65b0*/  LOP3.LUT R133, R6, 0x38, R133, 0xf8, !PT ;  /* 0x0000003806857812 */ /* 0x000fe200078ef885 */
[----:B------:R-:W-:Y:S01]  /*65c0*/  UIADD3 UR4, UPT, UPT, UR46, 0x400, URZ ;  /* 0x000004002e047890 */ /* 0x000fe2000fffe0ff */
[----:B------:R-:W2:Y:S01]  /*65d0*/  LDC.64 R140, c[0x0][0xc90] ;  /* 0x00032400ff8c7b82 */ /* 0x000ea20000000a00 */
[----:B------:R-:W-:Y:S01]  /*65e0*/  ULOP3.LUT UR5, UR5, 0xfefffff8, URZ, 0xc0, !UPT ;  /* 0xfefffff805057892 */ /* 0x000fe2000f8ec0ff */
[----:B------:R-:W-:Y:S01]  /*65f0*/  LOP3.LUT R2, R2, 0x600000, RZ, 0xc0, !PT ;  /* 0x0060000002027812 */ /* 0x000fe200078ec0ff */
[----:B------:R-:W-:Y:S01]  /*6600*/  IMAD.MOV.U32 R153, RZ, RZ, 0x4 ;  /* 0x00000004ff997424 */ /* 0x000fe200078e00ff */
[----:B------:R-:W-:Y:S01]  /*6610*/  R2P PR, R155, 0x6 ;  /* 0x000000069b007804 */ /* 0x000fe20000000000 */
[----:B------:R-:W-:Y:S01]  /*6620*/  IMAD.MOV.U32 R152, RZ, RZ, 0x1 ;  /* 0x00000001ff987424 */ /* 0x000fe200078e00ff */
[----:B------:R-:W-:Y:S01]  /*6630*/  LOP3.LUT R133, R133, 0x1e00, R4, 0xf8, !PT ;  /* 0x00001e0085857812 */ /* 0x000fe200078ef804 */
[----:B------:R-:W-:Y:S01]  /*6640*/  IMAD.MOV.U32 R149, RZ, RZ, RZ ;  /* 0x000000ffff957224 */ /* 0x000fe200078e00ff */
[----:B------:R-:W3:Y:S01]  /*6650*/  LDC.64 R136, c[0x0][0xcb0] ;  /* 0x00032c00ff887b82 */ /* 0x000ee20000000a00 */
[----:B------:R-:W4:Y:S01]  /*6660*/  LDS R3, [UR46+0x110] ;  /* 0x0001102eff037984 */ /* 0x000f220008000800 */
[----:B------:R-:W-:Y:S01]  /*6670*/  P2R R4, PR, RZ, 0x1 ;  /* 0x00000001ff047803 */ /* 0x000fe20000000000 */
[----:B------:R-:W-:Y:S01]  /*6680*/  IMAD.MOV.U32 R151, RZ, RZ, RZ ;  /* 0x000000ffff977224 */ /* 0x000fe200078e00ff */
[----:B------:R-:W-:Y:S01]  /*6690*/  LOP3.LUT R155, R155, 0x60, RZ, 0xc0, !PT ;  /* 0x000000609b9b7812 */ /* 0x000fe200078ec0ff */
[----:B------:R-:W-:Y:S01]  /*66a0*/  IMAD.U32 R157, RZ, RZ, UR5 ;  /* 0x00000005ff9d7e24 */ /* 0x000fe2000f8e00ff */
[----:B------:R-:W-:Y:S01]  /*66b0*/  SEL R154, R154, 0xfffffffe, !P1 ;  /* 0xfffffffe9a9a7807 */ /* 0x000fe20004800000 */
[----:B------:R-:W-:Y:S01]  /*66c0*/  IMAD.U32 R147, RZ, RZ, UR4 ;  /* 0x00000004ff937e24 */ /* 0x000fe2000f8e00ff */
[----:B------:R-:W1:Y:S01]  /*66d0*/  LDC.64 R134, c[0x0][0xca8] ;  /* 0x00032a00ff867b82 */ /* 0x000e620000000a00 */
[----:B------:R-:W-:Y:S01]  /*66e0*/  SEL R153, R153, 0xfffffffc, !P2 ;  /* 0xfffffffc99997807 */ /* 0x000fe20005000000 */
[----:B------:R-:W1:Y:S01]  /*66f0*/  LDCU UR63, c[0x0][0x370] ;  /* 0x00006e00ff3f77ac */ /* 0x000e620008000800 */
[----:B------:R-:W-:Y:S01]  /*6700*/  UMOV UR39, URZ ;  /* 0x000000ff00277c82 */ /* 0x000fe20008000000 */
[----:B------:R-:W1:Y:S01]  /*6710*/  LDCU UR45, c[0x0][0xf0c] ;  /* 0x0001e180ff2d77ac */ /* 0x000e620008000800 */
[----:B------:R-:W1:Y:S01]  /*6720*/  LDCU UR41, c[0x0][0xf30] ;  /* 0x0001e600ff2977ac */ /* 0x000e620008000800 */
[----:B------:R-:W1:Y:S01]  /*6730*/  LDCU.64 UR60, c[0x0][0xc88] ;  /* 0x00019100ff3c77ac */ /* 0x000e620008000a00 */
[----:B------:R-:W1:Y:S01]  /*6740*/  LDCU.64 UR42, c[0x0][0xf28] ;  /* 0x0001e500ff2a77ac */ /* 0x000e620008000a00 */
[----:B------:R-:W1:Y:S01]  /*6750*/  LDCU.128 UR56, c[0x0][0xf10] ;  /* 0x0001e200ff3877ac */ /* 0x000e620008000c00 */
[----:B------:R-:W1:Y:S01]  /*6760*/  LDCU UR55, c[0x0][0x374] ;  /* 0x00006e80ff3777ac */ /* 0x000e620008000800 */
[----:B------:R-:W-:Y:S01]  /*6770*/  UMOV UR54, URZ ;  /* 0x000000ff00367c82 */ /* 0x000fe20008000000 */
[----:B------:R-:W-:Y:S01]  /*6780*/  UMOV UR52, URZ ;  /* 0x000000ff00347c82 */ /* 0x000fe20008000000 */
[----:B--2-4-:R-:W-:-:S07]  /*6790*/  IMAD.IADD R2, R3, 0x1, R2 ;  /* 0x0000000103027824 */ /* 0x014fce00078e0202 */
.L_x_148:
[----:B------:R-:W-:Y:S02]  /*67a0*/  LEA R0, R149, UR46, 0x3 ;  /* 0x0000002e95007c11 */ /* 0x000fe4000f8e18ff */
[----:B------:R-:W-:Y:S02]  /*67b0*/  SHF.L.U32 R3, R151, 0x1f, RZ ;  /* 0x0000001f97037819 */ /* 0x000fe400000006ff */
[----:B-1----:R-:W-:Y:S02]  /*67c0*/  LEA R5, R149, UR46, 0x4 ;  /* 0x0000002e95057c11 */ /* 0x002fe4000f8e20ff */
[----:B------:R-:W2:Y:S02]  /*67d0*/  SYNCS.PHASECHK.TRANS64.TRYWAIT P0, [R0+URZ+0x90], R3 ;  /* 0x00009003000075a7 */ /* 0x000ea400080011ff */
[----:B--2---:R-:W-:Y:S05]  /*67e0*/  @!P0 BRA `(.L_x_104) ;  /* 0x0000006c00648947 */ /* 0x004fea0003800000 */
.L_x_194:
[----:B------:R-:W-:Y:S01]  /*67f0*/  R2UR UR7, R156 ;  /* 0x000000009c0772ca */ /* 0x000fe200000e0000 */
[----:B------:R-:W4:Y:S01]  /*6800*/  LDS.128 R4, [R5+0xf0] ;  /* 0x0000f00005047984 */ /* 0x000f220000000c00 */
[----:B--2---:R-:W-:Y:S01]  /*6810*/  VIADD R0, R0, 0xa0 ;  /* 0x000000a000007836 */ /* 0x004fe20000000000 */
[----:B------:R-:W-:Y:S04]  /*6820*/  UISETP.GE.AND UP0, UPT, UR44, 0x1, UPT ;  /* 0x000000012c00788c */ /* 0x000fe8000bf06270 */
[----:B------:R-:W-:Y:S01]  /*6830*/  PRMT R0, RZ, 0x654, R0 ;  /* 0x00000654ff007816 */ /* 0x000fe20000000000 */
[----:B------:R-:W-:Y:S01]  /*6840*/  @!PT LDS RZ, [RZ] ;  /* 0x00000000fffff984 */ /* 0x000fe20000000800 */
[----:B------:R-:W-:Y:S01]  /*6850*/  @!PT LDS RZ, [RZ] ;  /* 0x00000000fffff984 */ /* 0x000fe20000000800 */
[----:B------:R-:W-:Y:S01]  /*6860*/  @!PT LDS RZ, [RZ] ;  /* 0x00000000fffff984 */ /* 0x000fe20000000800 */
[----:B------:R-:W-:Y:S01]  /*6870*/  @!PT LDS RZ, [RZ] ;  /* 0x00000000fffff984 */ /* 0x000fe20000000800 */
[----:B------:R2:W-:Y:S06]  /*6880*/  MEMBAR.ALL.CTA ;  /* 0x0000000000007992 */ /* 0x0005ec0000008000 */
[----:B--2---:R-:W2:Y:S02]  /*6890*/  FENCE.VIEW.ASYNC.S ;  /* 0x00000000000073c6 */ /* 0x004ea40000000000 */
[----:B--2---:R2:W-:Y:S01]  /*68a0*/  SYNCS.ARRIVE.TRANS64.RED.A1T0 RZ, [R0+URZ], RZ ;  /* 0x000000ff00ff79a7 */ /* 0x0045e200081004ff */
[----:B----4-:R-:W-:Y:S11]  /*68b0*/  LOP3.LUT P0, RZ, R6, 0x1, RZ, 0xc0, !PT ;  /* 0x0000000106ff7812 */ /* 0x010ff6000780c0ff */
[----:B------:R-:W-:Y:S02]  /*68c0*/  @!UPT UIADD3 URZ, UPT, UPT, URZ, URZ, URZ ;  /* 0x000000fffffff290 */ /* 0x000fe4000fffe0ff */
[----:B------:R-:W-:Y:S01]  /*68d0*/  VOTEU.ANY UP1, P0 ;  /* 0x0000000000ff7886 */ /* 0x000fe20000020100 */
[----:B------:R-:W-:Y:S01]  /*68e0*/  PLOP3.LUT P0, PT, PT, PT, UP1, 0x80, 0x8 ;  /* 0x000000000008781c */ /* 0x000fe20003f0f018 */
[----:B------:R-:W-:Y:S06]  /*68f0*/  UP2UR UR4, UPR, URZ, 0x2 ;  /* 0x00000002ff047883 */ /* 0x000fec0008000000 */
[----:B------:R-:W-:Y:S06]  /*6900*/  IMAD.U32 R158, RZ, RZ, UR4 ;  /* 0x00000004ff9e7e24 */ /* 0x000fec000f8e00ff */
[----:B------:R-:W-:Y:S02]  /*6910*/  @P0 SHF.R.U32.HI R3, RZ, 0x10, R5 ;  /* 0x00000010ff030819 */ /* 0x000fe40000011605 */
[----:B------:R-:W-:Y:S02]  /*6920*/  @P0 MOV R8, R4 ;  /* 0x0000000400080202 */ /* 0x000fe40000000f00 */
[----:B------:R-:W-:Y:S02]  /*6930*/  @P0 R2UR UR4, R3 ;  /* 0x00000000030402ca */ /* 0x000fe400000e0000 */
[----:B------:R-:W-:Y:S02]  /*6940*/  @P0 LOP3.LUT R4, R5, 0xffff, RZ, 0xc0, !PT ;  /* 0x0000ffff05040812 */ /* 0x000fe400078ec0ff */
[----:B------:R-:W-:Y:S02]  /*6950*/  @P0 R2UR UR6, R8 ;  /* 0x00000000080602ca */ /* 0x000fe400000e0000 */
[----:B------:R-:W-:Y:S07]  /*6960*/  @P0 R2UR UR5, R4 ;  /* 0x00000000040502ca */ /* 0x000fee00000e0000 */
[----:B------:R-:W-:Y:S02]  /*6970*/  @UP1 UMOV UR7, UR4 ;  /* 0x0000000400071c82 */ /* 0x000fe40008000000 */
[----:B------:R-:W-:Y:S02]  /*6980*/  IMAD.U32 R156, RZ, RZ, UR7 ;  /* 0x00000007ff9c7e24 */ /* 0x000fe4000f8e00ff */
[----:B------:R-:W-:Y:S02]  /*6990*/  @UP1 UMOV UR38, UR6 ;  /* 0x0000000600261c82 */ /* 0x000fe40008000000 */
[----:B------:R-:W-:Y:S01]  /*69a0*/  @UP1 UMOV UR37, UR5 ;  /* 0x0000000500251c82 */ /* 0x000fe20008000000 */
[----:B--2---:R-:W-:Y:S05]  /*69b0*/  BRA.U !UP0, `(.L_x_105) ;  /* 0x0000000108cc7547 */ /* 0x004fea000b800000 */
[----:B------:R-:W2:Y:S01]  /*69c0*/  LDCU UR12, c[0x0][0xf20] ;  /* 0x0001e400ff0c77ac */ /* 0x000ea20008000800 */
[----:B-1----:R-:W-:Y:S02]  /*69d0*/  UIMAD.WIDE.U32 UR4, UR55, UR59, URZ ;  /* 0x0000003b370472a5 */ /* 0x002fe4000f8e00ff */
[----:B------:R-:W-:Y:S02]  /*69e0*/  UIMAD.WIDE.U32 UR6, UR63, UR56, URZ ;  /* 0x000000383f0672a5 */ /* 0x000fe4000f8e00ff */
[----:B------:R-:W-:Y:S02]  /*69f0*/  UISETP.NE.AND UP0, UPT, UR58, 0x1, UPT ;  /* 0x000000013a00788c */ /* 0x000fe4000bf05270 */
[----:B------:R-:W-:Y:S02]  /*6a00*/  UIMAD.WIDE.U32 UR8, UR37, UR59, URZ ;  /* 0x0000003b250872a5 */ /* 0x000fe4000f8e00ff */
[----:B------:R-:W-:Y:S02]  /*6a10*/  UISETP.NE.AND UP1, UPT, UR45, 0x1, UPT ;  /* 0x000000012d00788c */ /* 0x000fe4000bf25270 */
[----:B------:R-:W-:Y:S02]  /*6a20*/  UIMAD.WIDE.U32 UR10, UR38, UR56, URZ ;  /* 0x00000038260a72a5 */ /* 0x000fe4000f8e00ff */
[----:B------:R-:W-:Y:S01]  /*6a30*/  UISETP.NE.AND UP2, UPT, UR44, 0x1, UPT ;  /* 0x000000012c00788c */ /* 0x000fe2000bf45270 */
[----:B------:R-:W-:Y:S02]  /*6a40*/  UMOV UR4, UR5 ;  /* 0x0000000500047c82 */ /* 0x000fe40008000000 */
[----:B--2---:R-:W-:Y:S03]  /*6a50*/  USHF.R.U32.HI UR5, URZ, UR12, UR4 ;  /* 0x0000000cff057299 */ /* 0x004fe60008011604 */
[----:B------:R-:W-:Y:S02]  /*6a60*/  UMOV UR4, UR7 ;  /* 0x0000000700047c82 */ /* 0x000fe40008000000 */
[----:B------:R-:W-:Y:S02]  /*6a70*/  USHF.R.U32.HI UR7, URZ, UR57, UR4 ;  /* 0x00000039ff077299 */ /* 0x000fe40008011604 */
[----:B------:R-:W-:Y:S02]  /*6a80*/  USEL UR4, UR55, UR5, !UP0 ;  /* 0x0000000537047287 */ /* 0x000fe4000c000000 */
[----:B------:R-:W-:Y:S01]  /*6a90*/  USEL UR7, UR63, UR7, !UP1 ;  /* 0x000000073f077287 */ /* 0x000fe2000c800000 */
[----:B------:R-:W-:Y:S01]  /*6aa0*/  UMOV UR5, UR9 ;  /* 0x0000000900057c82 */ /* 0x000fe20008000000 */
[----:B------:R-:W-:Y:S02]  /*6ab0*/  UIMAD.WIDE.U32 UR8, UR4, UR42, URZ ;  /* 0x0000002a040872a5 */ /* 0x000fe4000f8e00ff */
[----:B------:R-:W-:Y:S03]  /*6ac0*/  USHF.R.U32.HI UR6, URZ, UR12, UR5 ;  /* 0x0000000cff067299 */ /* 0x000fe60008011605 */
[----:B------:R-:W-:Y:S01]  /*6ad0*/  UMOV UR5, UR11 ;  /* 0x0000000b00057c82 */ /* 0x000fe20008000000 */
[----:B------:R-:W-:Y:S02]  /*6ae0*/  UIMAD.WIDE.U32 UR10, UR7, UR42, URZ ;  /* 0x0000002a070a72a5 */ /* 0x000fe4000f8e00ff */
[----:B------:R-:W-:Y:S02]  /*6af0*/  USEL UR6, UR37, UR6, !UP0 ;  /* 0x0000000625067287 */ /* 0x000fe4000c000000 */
[----:B------:R-:W-:Y:S01]  /*6b00*/  USHF.R.U32.HI UR5, URZ, UR57, UR5 ;  /* 0x00000039ff057299 */ /* 0x000fe20008011605 */
[----:B------:R-:W-:Y:S02]  /*6b10*/  UMOV UR8, UR9 ;  /* 0x0000000900087c82 */ /* 0x000fe40008000000 */
[----:B------:R-:W-:Y:S01]  /*6b20*/  UMOV UR10, UR11 ;  /* 0x0000000b000a7c82 */ /* 0x000fe20008000000 */
[----:B------:R-:W-:Y:S02]  /*6b30*/  @UP2 USHF.R.U32.HI UR4, URZ, UR43, UR8 ;  /* 0x0000002bff042299 */ /* 0x000fe40008011608 */
[----:B------:R-:W-:Y:S02]  /*6b40*/  @UP2 USHF.R.U32.HI UR7, URZ, UR43, UR10 ;  /* 0x0000002bff072299 */ /* 0x000fe4000801160a */
[----:B------:R-:W-:Y:S02]  /*6b50*/  UIMAD UR4, UR44, UR4, URZ ;  /* 0x000000042c0472a4 */ /* 0x000fe4000f8e02ff */
        /* <DEDUP_REMOVED lines=8> */
[----:B------:R-:W-:Y:S02]  /*6be0*/  USEL UR11, UR6, UR4, !UP2 ;  /* 0x00000004060b7287 */ /* 0x000fe4000d000000 */
[----:B------:R-:W-:Y:S02]  /*6bf0*/  UIADD3 UR8, UPT, UPT, -UR5, URZ, URZ ;  /* 0x000000ff05087290 */ /* 0x000fe4000fffe1ff */
[----:B------:R-:W-:Y:S01]  /*6c00*/  UIADD3 UR10, UPT, UPT, -UR11, URZ, URZ ;  /* 0x000000ff0b0a7290 */ /* 0x000fe2000fffe1ff */
[----:B------:R-:W-:Y:S01]  /*6c10*/  @!UP0 UMOV UR4, UR9 ;  /* 0x0000000900048c82 */ /* 0x000fe20008000000 */
[----:B------:R-:W-:Y:S02]  /*6c20*/  UIADD3 UR9, UPT, UPT, -UR6, URZ, URZ ;  /* 0x000000ff06097290 */ /* 0x000fe4000fffe1ff */
[----:B------:R-:W-:Y:S02]  /*6c30*/  @!UP0 USHF.R.U32.HI UR4, URZ, UR43, UR4 ;  /* 0x0000002bff048299 */ /* 0x000fe40008011604 */
[----:B------:R-:W-:Y:S02]  /*6c40*/  UIMAD UR10, UR44, UR10, UR6 ;  /* 0x0000000a2c0a72a4 */ /* 0x000fe4000f8e0206 */
[----:B------:R-:W-:Y:S04]  /*6c50*/  @!UP0 USEL UR4, UR5, UR4, !UP2 ;  /* 0x0000000405048287 */ /* 0x000fe8000d000000 */
[----:B------:R-:W-:Y:S02]  /*6c60*/  @!UP0 UIMAD UR10, UR7, UR10, UR4 ;  /* 0x0000000a070a82a4 */ /* 0x000fe4000f8e0204 */
[----:B------:R-:W-:Y:S02]  /*6c70*/  @!UP0 UIADD3 UR11, UPT, UPT, UR11, -UR4, URZ ;  /* 0x800000040b0b8290 */ /* 0x000fe4000fffe0ff */
[----:B------:R-:W-:Y:S02]  /*6c80*/  UIMAD UR7, UR45, UR8, UR38 ;  /* 0x000000082d0772a4 */ /* 0x000fe4000f8e0226 */
[----:B------:R-:W-:Y:S02]  /*6c90*/  @!UP0 UIMAD UR6, UR11, UR44, UR5 ;  /* 0x0000002c0b0682a4 */ /* 0x000fe4000f8e0205 */
[----:B------:R-:W-:Y:S01]  /*6ca0*/  UIMAD UR4, UR58, UR9, UR37 ;  /* 0x000000093a0472a4 */ /* 0x000fe2000f8e0225 */
[----:B------:R-:W-:Y:S02]  /*6cb0*/  @!UP0 UMOV UR5, UR10 ;  /* 0x0000000a00058c82 */ /* 0x000fe40008000000 */
[----:B------:R-:W-:Y:S02]  /*6cc0*/  UIMAD UR38, UR5, UR45, UR7 ;  /* 0x0000002d052672a4 */ /* 0x000fe4000f8e0207 */
[----:B------:R-:W-:Y:S11]  /*6cd0*/  UIMAD UR37, UR6, UR58, UR4 ;  /* 0x0000003a062572a4 */ /* 0x000ff6000f8e0204 */
[----:B------:R-:W-:Y:S01]  /*6ce0*/  @!UPT UIADD3 URZ, UPT, UPT, URZ, URZ, URZ ;  /* 0x000000fffffff290 */ /* 0x000fe2000fffe0ff */
.L_x_105:
[----:B-1----:R-:W-:Y:S01]  /*6cf0*/  UISETP.NE.AND UP0, UPT, UR41, 0x1, UPT ;  /* 0x000000012900788c */ /* 0x002fe2000bf05270 */
[----:B------:R-:W-:Y:S01]  /*6d00*/  LOP3.LUT P0, RZ, R147, 0x3f0, RZ, 0xc0, !PT ;  /* 0x000003f093ff7812 */ /* 0x000fe2000780c0ff */
[----:B------:R-:W-:Y:S01]  /*6d10*/  USHF.L.U32 UR53, UR16, 0x8, URZ ;  /* 0x0000000810357899 */ /* 0x000fe200080006ff */
[----:B------:R-:W-:Y:S01]  /*6d20*/  BSSY.RECONVERGENT B6, `(.L_x_106) ;  /* 0x0000034000067945 */ /* 0x000fe20003800200 */
[----:B------:R-:W-:Y:S01]  /*6d30*/  USHF.L.U32 UR50, UR20, 0x7, URZ ;  /* 0x0000000714327899 */ /* 0x000fe200080006ff */
[----:B------:R-:W-:Y:S06]  /*6d40*/  IADD3 R149, PT, PT, R149, 0x1, RZ ;  /* 0x0000000195957810 */ /* 0x000fec0007ffe0ff */
[----:B------:R-:W1:Y:S01]  /*6d50*/  @!UP0 LDCU.128 UR12, c[0x0][0xf10] ;  /* 0x0001e200ff0c87ac */ /* 0x000e620008000c00 */
[----:B------:R-:W2:Y:S01]  /*6d60*/  @!UP0 LDCU UR5, c[0x0][0xf0c] ;  /* 0x0001e180ff0587ac */ /* 0x000ea20008000800 */
[----:B------:R-:W4:Y:S01]  /*6d70*/  @!UP0 LDCU UR10, c[0x0][0xf20] ;  /* 0x0001e400ff0a87ac */ /* 0x000f220008000800 */
[----:B-1----:R-:W-:Y:S02]  /*6d80*/  UIMAD.WIDE.U32 UR8, UR38, UR12, URZ ;  /* 0x0000000c260872a5 */ /* 0x002fe4000f8e00ff */
[----:B------:R-:W-:Y:S02]  /*6d90*/  UIMAD.WIDE.U32 UR6, UR37, UR15, URZ ;  /* 0x0000000f250672a5 */ /* 0x000fe4000f8e00ff */
[----:B------:R-:W-:Y:S03]  /*6da0*/  @!UP0 UISETP.NE.AND UP1, UPT, UR14, 0x1, UPT ;  /* 0x000000010e00888c */ /* 0x000fe6000bf25270 */
[----:B------:R-:W-:Y:S01]  /*6db0*/  @!UP0 UMOV UR4, UR9 ;  /* 0x0000000900048c82 */ /* 0x000fe20008000000 */
[----:B--2---:R-:W-:Y:S02]  /*6dc0*/  @!UP0 UISETP.NE.AND UP2, UPT, UR5, 0x1, UPT ;  /* 0x000000010500888c */ /* 0x004fe4000bf45270 */
[----:B------:R-:W-:Y:S01]  /*6dd0*/  @!UP0 USHF.R.U32.HI UR4, URZ, UR13, UR4 ;  /* 0x0000000dff048299 */ /* 0x000fe20008011604 */
[----:B------:R-:W-:Y:S02]  /*6de0*/  @!UP0 UMOV UR6, UR7 ;  /* 0x0000000700068c82 */ /* 0x000fe40008000000 */
[----:B----4-:R-:W-:Y:S02]  /*6df0*/  @!UP0 USHF.R.U32.HI UR6, URZ, UR10, UR6 ;  /* 0x0000000aff068299 */ /* 0x010fe40008011606 */
[----:B------:R-:W-:Y:S02]  /*6e00*/  @!UP0 USEL UR7, UR38, UR4, !UP2 ;  /* 0x0000000426078287 */ /* 0x000fe4000d000000 */
[----:B------:R-:W-:Y:S04]  /*6e10*/  @!UP0 USEL UR6, UR37, UR6, !UP1 ;  /* 0x0000000625068287 */ /* 0x000fe8000c800000 */
[----:B------:R-:W-:Y:S02]  /*6e20*/  @!UP0 UIADD3 UR4, UPT, UPT, -UR7, UR6, URZ ;  /* 0x0000000607048290 */ /* 0x000fe4000fffe1ff */
[----:B------:R-:W-:Y:S02]  /*6e30*/  @!UP0 UIADD3 UR6, UPT, UPT, UR7, -UR6, URZ ;  /* 0x8000000607068290 */ /* 0x000fe4000fffe0ff */
[----:B------:R-:W-:Y:S02]  /*6e40*/  @!UP0 UIMAD UR38, UR4, UR5, UR38 ;  /* 0x00000005042682a4 */ /* 0x000fe4000f8e0226 */
[----:B------:R-:W-:Y:S01]  /*6e50*/  @!UP0 UIMAD UR37, UR6, UR14, UR37 ;  /* 0x0000000e062582a4 */ /* 0x000fe2000f8e0225 */
[----:B------:R-:W-:Y:S11]  /*6e60*/  @!P0 BRA `(.L_x_107) ;  /* 0x00000000007c8947 */ /* 0x000ff60003800000 */
[----:B------:R-:W1:Y:S01]  /*6e70*/  LDCU.64 UR8, c[0x4][0x80] ;  /* 0x01001000ff0877ac */ /* 0x000e620008000a00 */
[----:B------:R-:W-:Y:S01]  /*6e80*/  MOV R16, 0x0 ;  /* 0x0000000000107802 */ /* 0x000fe20000000f00 */
[----:B------:R-:W-:Y:S02]  /*6e90*/  HFMA2 R12, -RZ, RZ, 0, 5.9604644775390625e-08 ;  /* 0x00000001ff0c7431 */ /* 0x000fe400000001ff */
[----:B------:R-:W-:Y:S01]  /*6ea0*/  IMAD.MOV.U32 R8, RZ, RZ, 0x70 ;  /* 0x00000070ff087424 */ /* 0x000fe200078e00ff */
[----:B------:R2:W4:Y:S01]  /*6eb0*/  LDC.64 R14, c[0x4][R16] ;  /* 0x01000000100e7b82 */ /* 0x0005220000000a00 */
[----:B------:R-:W3:Y:S01]  /*6ec0*/  LDCU.64 UR6, c[0x4][0x88] ;  /* 0x01001100ff0677ac */ /* 0x000ee20008000a00 */
[----:B------:R-:W-:Y:S01]  /*6ed0*/  IMAD.MOV.U32 R13, RZ, RZ, RZ ;  /* 0x000000ffff0d7224 */ /* 0x000fe200078e00ff */
[----:B------:R-:W2:Y:S01]  /*6ee0*/  LDCU.64 UR4, c[0x4][0x8] ;  /* 0x01000100ff0477ac */ /* 0x000ea20008000a00 */
[----:B-1----:R-:W-:Y:S01]  /*6ef0*/  MOV R5, UR9 ;  /* 0x0000000900057c02 */ /* 0x002fe20008000f00 */
[----:B------:R-:W-:Y:S01]  /*6f00*/  IMAD.U32 R4, RZ, RZ, UR8 ;  /* 0x00000008ff047e24 */ /* 0x000fe2000f8e00ff */
[----:B---3--:R-:W-:Y:S01]  /*6f10*/  MOV R7, UR7 ;  /* 0x0000000700077c02 */ /* 0x008fe20008000f00 */
[----:B------:R-:W-:Y:S01]  /*6f20*/  IMAD.U32 R6, RZ, RZ, UR6 ;  /* 0x00000006ff067e24 */ /* 0x000fe2000f8e00ff */
[----:B--2---:R-:W-:Y:S01]  /*6f30*/  MOV R11, UR5 ;  /* 0x00000005000b7c02 */ /* 0x004fe20008000f00 */
[----:B------:R-:W-:Y:S02]  /*6f40*/  IMAD.U32 R10, RZ, RZ, UR4 ;  /* 0x00000004ff0a7e24 */ /* 0x000fe4000f8e00ff */
[----:B------:R-:W-:Y:S07]  /*6f50*/  LEPC R20, `(.L_x_108) ;  /* 0x000000001014794e */ /* 0x000fee0000000000 */
[----:B----45:R-:W-:Y:S05]  /*6f60*/  CALL.ABS.NOINC R14 ;  /* 0x000000000e007343 */ /* 0x030fea0003c00000 */
.L_x_108:
[----:B------:R-:W1:Y:S01]  /*6f70*/  LDCU.64 UR8, c[0x4][0x80] ;  /* 0x01001000ff0877ac */ /* 0x000e620008000a00 */
[----:B------:R-:W2:Y:S01]  /*6f80*/  LDC.64 R16, c[0x4][R16] ;  /* 0x0100000010107b82 */ /* 0x000ea20000000a00 */
[----:B------:R-:W-:Y:S02]  /*6f90*/  HFMA2 R12, -RZ, RZ, 0, 5.9604644775390625e-08 ;  /* 0x00000001ff0c7431 */ /* 0x000fe400000001ff */
[----:B------:R-:W-:Y:S02]  /*6fa0*/  IMAD.MOV.U32 R8, RZ, RZ, 0x70 ;  /* 0x00000070ff087424 */ /* 0x000fe400078e00ff */
[----:B------:R-:W-:Y:S01]  /*6fb0*/  IMAD.MOV.U32 R13, RZ, RZ, RZ ;  /* 0x000000ffff0d7224 */ /* 0x000fe200078e00ff */
[----:B------:R-:W3:Y:S01]  /*6fc0*/  LDCU.64 UR6, c[0x4][0x88] ;  /* 0x01001100ff0677ac */ /* 0x000ee20008000a00 */
[----:B------:R-:W4:Y:S01]  /*6fd0*/  LDCU.64 UR4, c[0x4][0x8] ;  /* 0x01000100ff0477ac */ /* 0x000f220008000a00 */
[----:B-1----:R-:W-:Y:S02]  /*6fe0*/  MOV R4, UR8 ;  /* 0x0000000800047c02 */ /* 0x002fe40008000f00 */
[----:B------:R-:W-:Y:S02]  /*6ff0*/  MOV R5, UR9 ;  /* 0x0000000900057c02 */ /* 0x000fe40008000f00 */
[----:B---3--:R-:W-:Y:S01]  /*7000*/  MOV R7, UR7 ;  /* 0x0000000700077c02 */ /* 0x008fe20008000f00 */
[----:B------:R-:W-:Y:S01]  /*7010*/  IMAD.U32 R6, RZ, RZ, UR6 ;  /* 0x00000006ff067e24 */ /* 0x000fe2000f8e00ff */
[----:B----4-:R-:W-:Y:S01]  /*7020*/  MOV R11, UR5 ;  /* 0x00000005000b7c02 */ /* 0x010fe20008000f00 */
[----:B------:R-:W-:Y:S02]  /*7030*/  IMAD.U32 R10, RZ, RZ, UR4 ;  /* 0x00000004ff0a7e24 */ /* 0x000fe4000f8e00ff */
[----:B------:R-:W-:Y:S07]  /*7040*/  LEPC R20, `(.L_x_107) ;  /* 0x000000001014794e */ /* 0x000fee0000000000 */
[----:B--2---:R-:W-:Y:S05]  /*7050*/  CALL.ABS.NOINC R16 ;  /* 0x0000000010007343 */ /* 0x004fea0003c00000 */
.L_x_107:
[----:B------:R-:W-:Y:S05]  /*7060*/  BSYNC.RECONVERGENT B6 ;  /* 0x0000000000067941 */ /* 0x000fea0003800200 */
.L_x_106:
[----:B------:R-:W-:Y:S02]  /*7070*/  ISETP.NE.U32.AND P0, PT, RZ, UR60, PT ;  /* 0x0000003cff007c0c */ /* 0x000fe4000bf05070 */
[C---:B------:R-:W-:Y:S02]  /*7080*/  ISETP.NE.U32.AND P3, PT, R140.reuse, RZ, PT ;  /* 0x000000ff8c00720c */ /* 0x040fe40003f65070 */
[----:B------:R-:W-:Y:S02]  /*7090*/  ISETP.NE.U32.AND P4, PT, R140, RZ, PT ;  /* 0x000000ff8c00720c */ /* 0x000fe40003f85070 */
[----:B------:R-:W-:Y:S02]  /*70a0*/  ISETP.NE.AND.EX P0, PT, RZ, UR61, PT, P0 ;  /* 0x0000003dff007c0c */ /* 0x000fe4000bf05300 */
[C---:B------:R-:W-:Y:S02]  /*70b0*/  ISETP.NE.AND.EX P3, PT, R141.reuse, RZ, PT, P3 ;  /* 0x000000ff8d00720c */ /* 0x040fe40003f65330 */
[----:B------:R-:W-:Y:S02]  /*70c0*/  ISETP.NE.AND.EX P4, PT, R141, RZ, P0, P4 ;  /* 0x000000ff8d00720c */ /* 0x000fe40000785340 */
[----:B---3--:R-:W-:Y:S02]  /*70d0*/  ISETP.NE.U32.AND P5, PT, R136, RZ, PT ;  /* 0x000000ff8800720c */ /* 0x008fe40003fa5070 */
[----:B------:R-:W-:Y:S02]  /*70e0*/  ISETP.NE.U32.AND P2, PT, RZ, UR60, PT ;  /* 0x0000003cff007c0c */ /* 0x000fe4000bf45070 */
[----:B------:R-:W-:Y:S02]  /*70f0*/  PLOP3.LUT P1, PT, PT, PT, PT, 0x8, 0x80 ;  /* 0x000000000080781c */ /* 0x000fe40003f2e170 */
[----:B------:R-:W-:Y:S02]  /*7100*/  ISETP.NE.AND.EX P5, PT, R137, RZ, PT, P5 ;  /* 0x000000ff8900720c */ /* 0x000fe40003fa5350 */
[----:B------:R-:W-:Y:S03]  /*7110*/  ISETP.NE.AND.EX P2, PT, RZ, UR61, PT, P2 ;  /* 0x0000003dff007c0c */ /* 0x000fe6000bf45320 */
[----:B------:R-:W-:Y:S01]  /*7120*/  @!P4 PLOP3.LUT P1, PT, P3, PT, PT, 0x80, 0x8 ;  /* 0x000000000008c81c */ /* 0x000fe20001f2f070 */
[----:B------:R-:W-:Y:S01]  /*7130*/  @!UPT UIADD3 URZ, UPT, UPT, URZ, URZ, URZ ;  /* 0x000000fffffff290 */ /* 0x000fe2000fffe0ff */
[----:B------:R-:W-:Y:S11]  /*7140*/  @!P3 BRA `(.L_x_109) ;  /* 0x000000000030b947 */ /* 0x000ff60003800000 */
[----:B------:R-:W-:Y:S01]  /*7150*/  ISETP.NE.U32.AND P0, PT, R138, RZ, PT ;  /* 0x000000ff8a00720c */ /* 0x000fe20003f05070 */
[----:B------:R-:W1:Y:S01]  /*7160*/  LDCU.64 UR4, c[0x0][0x358] ;  /* 0x00006b00ff0477ac */ /* 0x000e620008000a00 */
[----:B------:R-:W-:Y:S02]  /*7170*/  IMAD.MOV.U32 R143, RZ, RZ, 0x1 ;  /* 0x00000001ff8f7424 */ /* 0x000fe400078e00ff */
[----:B------:R-:W-:Y:S11]  /*7180*/  ISETP.NE.AND.EX P0, PT, R139, RZ, PT, P0 ;  /* 0x000000ff8b00720c */ /* 0x000ff60003f05300 */
[----:B------:R-:W-:Y:S02]  /*7190*/  @!UPT UIADD3 URZ, UPT, UPT, URZ, URZ, URZ ;  /* 0x000000fffffff290 */ /* 0x000fe4000fffe0ff */
[----:B------:R-:W2:Y:S01]  /*71a0*/  @P0 LDC.64 R4, c[0x0][0xc88] ;  /* 0x00032200ff040b82 */ /* 0x000ea20000000a00 */
[----:B------:R-:W-:Y:S04]  /*71b0*/  @P0 IMAD R0, R140, UR36, RZ ;  /* 0x000000248c000c24 */ /* 0x000fe8000f8e02ff */
[----:B--2---:R-:W-:Y:S04]  /*71c0*/  @P0 IMAD.WIDE R4, R0, 0x4, R4 ;  /* 0x0000000400040825 */ /* 0x004fe800078e0204 */
[----:B------:R-:W-:Y:S01]  /*71d0*/  HFMA2 R0, -RZ, RZ, 0, 5.9604644775390625e-08 ;  /* 0x00000001ff007431 */ /* 0x000fe200000001ff */
[----:B-1---5:R1:W5:Y:S04]  /*71e0*/  @P0 LDG.E R71, desc[UR4][R4.64] ;  /* 0x0000000404470981 */ /* 0x022368000c1e1900 */
[----:B------:R-:W-:Y:S01]  /*71f0*/  @!P0 PRMT R143, R0, 0x7610, R143 ;  /* 0x00007610008f8816 */ /* 0x000fe2000000008f */
[----:B-1----:R-:W2:Y:S06]  /*7200*/  @!P0 LDC R71, c[0x0][0xc80] ;  /* 0x00032000ff478b82 */ /* 0x002eac0000000800 */
.L_x_109:
[----:B------:R-:W-:Y:S05]  /*7210*/  @!P5 BRA `(.L_x_110) ;  /* 0x000000000024d947 */ /* 0x000fea0003800000 */
[----:B------:R-:W-:Y:S01]  /*7220*/  ISETP.NE.U32.AND P0, PT, R134, RZ, PT ;  /* 0x000000ff8600720c */ /* 0x000fe20003f05070 */
[----:B------:R-:W1:Y:S03]  /*7230*/  LDCU.64 UR4, c[0x0][0x358] ;  /* 0x00006b00ff0477ac */ /* 0x000e660008000a00 */
[----:B------:R-:W-:Y:S11]  /*7240*/  ISETP.NE.AND.EX P0, PT, R135, RZ, PT, P0 ;  /* 0x000000ff8700720c */ /* 0x000ff60003f05300 */
[----:B------:R-:W-:Y:S02]  /*7250*/  @!UPT UIADD3 URZ, UPT, UPT, URZ, URZ, URZ ;  /* 0x000000fffffff290 */ /* 0x000fe4000fffe0ff */
[----:B------:R-:W3:Y:S01]  /*7260*/  @P0 LDC.64 R4, c[0x0][0xca8] ;  /* 0x00032a00ff040b82 */ /* 0x000ee20000000a00 */
[----:B------:R-:W-:Y:S04]  /*7270*/  @P0 IMAD R0, R136, UR36, RZ ;  /* 0x0000002488000c24 */ /* 0x000fe8000f8e02ff */
[----:B---3--:R-:W-:Y:S05]  /*7280*/  @P0 IMAD.WIDE R4, R0, 0x4, R4 ;  /* 0x0000000400040825 */ /* 0x008fea00078e0204 */
[----:B-1---5:R1:W5:Y:S02]  /*7290*/  @P0 LDG.E R68, desc[UR4][R4.64] ;  /* 0x0000000404440981 */ /* 0x022364000c1e1900 */
[----:B-1----:R-:W3:Y:S02]  /*72a0*/  @!P0 LDC R68, c[0x0][0xca0] ;  /* 0x00032800ff448b82 */ /* 0x002ee40000000800 */
.L_x_110:
[----:B--2--5:R-:W-:Y:S01]  /*72b0*/  FSETP.NEU.AND P0, PT, R71, RZ, PT ;  /* 0x000000ff4700720b */ /* 0x024fe20003f0d000 */
[----:B------:R-:W-:Y:S01]  /*72c0*/  IMAD.SHL.U32 R166, R133, 0x2, RZ ;  /* 0x0000000285a67824 */ /* 0x000fe200078e00ff */
[----:B------:R-:W-:Y:S01]  /*72d0*/  SEL R5, RZ, 0xffffffff, P2 ;  /* 0xffffffffff057807 */ /* 0x000fe20001000000 */
[----:B------:R-:W-:Y:S01]  /*72e0*/  IMAD.SHL.U32 R78, R153, 0x10, RZ ;  /* 0x00000010994e7824 */ /* 0x000fe200078e00ff */
[----:B------:R-:W-:Y:S01]  /*72f0*/  @!P4 LOP3.LUT P2, RZ, R143, 0xff, RZ, 0xc0, !PT ;  /* 0x000000ff8fffc812 */ /* 0x000fe2000784c0ff */
[----:B------:R-:W-:Y:S01]  /*7300*/  IMAD.MOV.U32 R101, RZ, RZ, -0x10 ;  /* 0xfffffff0ff657424 */ /* 0x000fe200078e00ff */
[----:B------:R-:W-:Y:S01]  /*7310*/  @!P4 SEL R4, RZ, 0xffffffff, P0 ;  /* 0xffffffffff04c807 */ /* 0x000fe20000000000 */
[----:B------:R-:W-:Y:S01]  /*7320*/  IMAD.SHL.U32 R79, R154, 0x10, RZ ;  /* 0x000000109a4f7824 */ /* 0x000fe200078e00ff */
[----:B------:R-:W-:Y:S01]  /*7330*/  LOP3.LUT R152, R152, 0x1, RZ, 0x3c, !PT ;  /* 0x0000000198987812 */ /* 0x000fe200078e3cff */
[----:B------:R-:W-:Y:S01]  /*7340*/  IMAD.U32 R3, RZ, RZ, UR39 ;  /* 0x00000027ff037e24 */ /* 0x000fe2000f8e00ff */
[----:B------:R-:W-:Y:S01]  /*7350*/  @P1 SEL R4, R5, R4, !P2 ;  /* 0x0000000405041207 */ /* 0x000fe20005000000 */
[----:B------:R-:W-:Y:S01]  /*7360*/  BSSY B1, `(.L_x_111) ;  /* 0x0000052000017945 */ /* 0x000fe20003800000 */
[----:B------:R-:W-:Y:S01]  /*7370*/  IMAD.MOV.U32 R100, RZ, RZ, 0x1 ;  /* 0x00000001ff647424 */ /* 0x000fe200078e00ff */
[----:B------:R-:W-:Y:S02]  /*7380*/  CS2R R130, SRZ ;  /* 0x0000000000827805 */ /* 0x000fe4000001ff00 */
[----:B------:R-:W-:Y:S01]  /*7390*/  @!P4 LOP3.LUT R4, R4, 0x1, RZ, 0xc0, !PT ;  /* 0x000000010404c812 */ /* 0x000fe200078ec0ff */
[----:B------:R-:W-:Y:S01]  /*73a0*/  IMAD.MOV.U32 R77, RZ, RZ, RZ ;  /* 0x000000ffff4d7224 */ /* 0x000fe200078e00ff */
[----:B------:R-:W-:Y:S02]  /*73b0*/  CS2R R128, SRZ ;  /* 0x0000000000807805 */ /* 0x000fe4000001ff00 */
[----:B------:R-:W-:Y:S02]  /*73c0*/  CS2R R122, SRZ ;  /* 0x00000000007a7805 */ /* 0x000fe4000001ff00 */
[----:B------:R-:W-:Y:S01]  /*73d0*/  ISETP.NE.U32.OR P5, PT, R4, 0x1, P4 ;  /* 0x000000010400780c */ /* 0x000fe200027a5470 */
[----:B------:R-:W-:Y:S01]  /*73e0*/  IMAD.U32 R4, RZ, RZ, UR39 ;  /* 0x00000027ff047e24 */ /* 0x000fe2000f8e00ff */
[----:B------:R-:W-:Y:S02]  /*73f0*/  LOP3.LUT P4, R148, R143, 0xff, RZ, 0xc0, !PT ;  /* 0x000000ff8f947812 */ /* 0x000fe4000788c0ff */
[----:B------:R-:W-:Y:S02]  /*7400*/  CS2R R120, SRZ ;  /* 0x0000000000787805 */ /* 0x000fe4000001ff00 */
[----:B------:R-:W-:Y:S02]  /*7410*/  P2R R159, PR, RZ, 0x20 ;  /* 0x00000020ff9f7803 */ /* 0x000fe40000000000 */
[----:B------:R-:W-:Y:S02]  /*7420*/  CS2R R114, SRZ ;  /* 0x0000000000727805 */ /* 0x000fe4000001ff00 */
[----:B------:R-:W-:Y:S02]  /*7430*/  SHF.L.U32 R0, R4, 0x1f, RZ ;  /* 0x0000001f04007819 */ /* 0x000fe400000006ff */
[----:B------:R-:W-:Y:S02]  /*7440*/  CS2R R112, SRZ ;  /* 0x0000000000707805 */ /* 0x000fe4000001ff00 */
[----:B------:R-:W-:Y:S02]  /*7450*/  SEL R4, RZ, 0xffffffff, P0 ;  /* 0xffffffffff047807 */ /* 0x000fe40000000000 */
[----:B------:R-:W-:Y:S02]  /*7460*/  CS2R R106, SRZ ;  /* 0x00000000006a7805 */ /* 0x000fe4000001ff00 */
[----:B------:R-:W-:Y:S02]  /*7470*/  ISETP.NE.AND P0, PT, RZ, UR39, PT ;  /* 0x00000027ff007c0c */ /* 0x000fe4000bf05270 */
[----:B------:R-:W-:Y:S02]  /*7480*/  CS2R R104, SRZ ;  /* 0x0000000000687805 */ /* 0x000fe4000001ff00 */
[----:B------:R-:W-:Y:S02]  /*7490*/  @P3 SEL R4, R5, R4, !P4 ;  /* 0x0000000405043207 */ /* 0x000fe40006000000 */
[----:B------:R-:W-:Y:S02]  /*74a0*/  CS2R R98, SRZ ;  /* 0x0000000000627805 */ /* 0x000fe4000001ff00 */
[----:B------:R-:W-:Y:S02]  /*74b0*/  @P5 SHF.L.U32 R6, R152, 0x1f, RZ ;  /* 0x0000001f98065819 */ /* 0x000fe400000006ff */
[----:B------:R-:W-:Y:S02]  /*74c0*/  CS2R R96, SRZ ;  /* 0x0000000000607805 */ /* 0x000fe4000001ff00 */
[----:B------:R-:W-:Y:S02]  /*74d0*/  LOP3.LUT R4, R4, 0x1, RZ, 0xc0, !PT ;  /* 0x0000000104047812 */ /* 0x000fe400078ec0ff */
[----:B------:R-:W-:Y:S01]  /*74e0*/  CS2R R90, SRZ ;  /* 0x00000000005a7805 */ /* 0x000fe2000001ff00 */
[----:B------:R-:W1:Y:S01]  /*74f0*/  @P5 SYNCS.PHASECHK.TRANS64.TRYWAIT P2, [UR46+0x40], R6 ;  /* 0x00004006ff0055a7 */ /* 0x000e62000804112e */
[----:B------:R-:W-:Y:S01]  /*7500*/  IMAD R69, R3, 0xc0, R2 ;  /* 0x000000c003457824 */ /* 0x000fe200078e0202 */
[----:B------:R-:W-:Y:S01]  /*7510*/  ISETP.NE.U32.AND P3, PT, R4, 0x1, PT ;  /* 0x000000010400780c */ /* 0x000fe20003f65070 */
[----:B------:R-:W-:Y:S01]  /*7520*/  VIADD R4, R166, UR46 ;  /* 0x0000002ea6047c36 */ /* 0x000fe20008000000 */
[----:B------:R-:W-:Y:S02]  /*7530*/  CS2R R88, SRZ ;  /* 0x0000000000587805 */ /* 0x000fe4000001ff00 */
[----:B------:R-:W-:Y:S02]  /*7540*/  CS2R R82, SRZ ;  /* 0x0000000000527805 */ /* 0x000fe4000001ff00 */
[----:B------:R-:W-:Y:S01]  /*7550*/  P2R R102, PR, RZ, 0x8 ;  /* 0x00000008ff667803 */ /* 0x000fe20000000000 */
[----:B------:R-:W-:Y:S01]  /*7560*/  IMAD.IADD R150, R4, 0x1, R78 ;  /* 0x0000000104967824 */ /* 0x000fe200078e024e */
[----:B------:R-:W-:Y:S01]  /*7570*/  ISETP.NE.U32.AND P3, PT, R142, 0x1, PT ;  /* 0x000000018e00780c */ /* 0x000fe20003f65070 */
[C---:B------:R-:W-:Y:S01]  /*7580*/  IMAD.IADD R164, R4.reuse, 0x1, R79 ;  /* 0x0000000104a47824 */ /* 0x040fe200078e024f */
[----:B------:R-:W-:Y:S01]  /*7590*/  CS2R R80, SRZ ;  /* 0x0000000000507805 */ /* 0x000fe2000001ff00 */
[----:B------:R-:W-:Y:S01]  /*75a0*/  IMAD.IADD R161, R79, 0x1, R150 ;  /* 0x000000014fa17824 */ /* 0x000fe200078e0296 */
[----:B------:R-:W-:Y:S02]  /*75b0*/  SEL R101, R101, 0x10, !P3 ;  /* 0x0000001065657807 */ /* 0x000fe40005800000 */
[----:B------:R-:W-:Y:S02]  /*75c0*/  CS2R R86, SRZ ;  /* 0x0000000000567805 */ /* 0x000fe4000001ff00 */
[----:B------:R-:W-:Y:S02]  /*75d0*/  CS2R R84, SRZ ;  /* 0x0000000000547805 */ /* 0x000fe4000001ff00 */
[----:B------:R-:W-:Y:S01]  /*75e0*/  SEL R70, RZ, 0xc0, P0 ;  /* 0x000000c0ff467807 */ /* 0x000fe20000000000 */
[----:B------:R2:W4:Y:S01]  /*75f0*/  SYNCS.PHASECHK.TRANS64.TRYWAIT P1, [UR46+0xb0], R0 ;  /* 0x0000b000ff0075a7 */ /* 0x000522000802112e */
[----:B------:R-:W-:Y:S02]  /*7600*/  IMAD.IADD R165, R4, 0x1, R101 ;  /* 0x0000000104a57824 */ /* 0x000fe400078e0265 */
[C---:B------:R-:W-:Y:S02]  /*7610*/  IMAD.IADD R163, R101.reuse, 0x1, R164 ;  /* 0x0000000165a37824 */ /* 0x040fe400078e02a4 */
[C---:B------:R-:W-:Y:S02]  /*7620*/  IMAD.IADD R162, R101.reuse, 0x1, R150 ;  /* 0x0000000165a27824 */ /* 0x040fe400078e0296 */
[----:B------:R-:W-:Y:S01]  /*7630*/  IMAD.IADD R160, R101, 0x1, R161 ;  /* 0x0000000165a07824 */ /* 0x000fe200078e02a1 */
[----:B-1----:R-:W-:Y:S01]  /*7640*/  @P5 SEL R100, RZ, 0x1, !P2 ;  /* 0x00000001ff645807 */ /* 0x002fe20005000000 */
[----:B--2---:R-:W-:Y:S06]  /*7650*/  @!P5 BRA `(.L_x_112) ;  /* 0x000000000088d947 */ /* 0x004fec0003800000 */
[----:B------:R-:W-:Y:S01]  /*7660*/  IMAD.MOV.U32 R131, RZ, RZ, RZ ;  /* 0x000000ffff837224 */ /* 0x000fe200078e00ff */
[----:B------:R-:W-:Y:S01]  /*7670*/  ISETP.NE.AND P0, PT, R100, RZ, PT ;  /* 0x000000ff6400720c */ /* 0x000fe20003f05270 */
[----:B------:R-:W-:Y:S01]  /*7680*/  BSSY B0, `(.L_x_113) ;  /* 0x0000014000007945 */ /* 0x000fe20003800000 */
[----:B------:R-:W-:Y:S02]  /*7690*/  CS2R R86, SRZ ;  /* 0x0000000000567805 */ /* 0x000fe4000001ff00 */
        /* <DEDUP_REMOVED lines=13> */
[----:B------:R-:W-:Y:S01]  /*7770*/  CS2R R128, SRZ ;  /* 0x0000000000807805 */ /* 0x000fe2000001ff00 */
[----:B------:R-:W-:Y:S06]  /*7780*/  @P0 BRA `(.L_x_114) ;  /* 0x00000000000c0947 */ /* 0x000fec0003800000 */
[----:B------:R-:W-:Y:S04]  /*7790*/  SHF.L.U32 R4, R152, 0x1f, RZ ;  /* 0x0000001f98047819 */ /* 0x000fe800000006ff */
[----:B------:R-:W1:Y:S02]  /*77a0*/  SYNCS.PHASECHK.TRANS64.TRYWAIT P0, [UR46+0x40], R4 ;  /* 0x00004004ff0075a7 */ /* 0x000e64000800112e */
[----:B-1----:R-:W-:Y:S05]  /*77b0*/  @!P0 BRA `(.L_x_115) ;  /* 0x0000005c00848947 */ /* 0x002fea0003800000 */
.L_x_114:
[----:B------:R-:W-:Y:S05]  /*77c0*/  BSYNC B0 ;  /* 0x0000000000007941 */ /* 0x000fea0003800000 */
.L_x_113:
[----:B------:R-:W-:Y:S01]  /*77d0*/  ISETP.NE.AND P0, PT, R102, RZ, PT ;  /* 0x000000ff6600720c */ /* 0x000fe20003f05270 */
[----:B------:R-:W-:Y:S11]  /*77e0*/  HFMA2 R77, -RZ, RZ, 0, 5.9604644775390625e-08 ;  /* 0x00000001ff4d7431 */ /* 0x000ff600000001ff */
[----:B------:R-:W-:Y:S01]  /*77f0*/  @!UPT UIADD3 URZ, UPT, UPT, URZ, URZ, URZ ;  /* 0x000000fffffff290 */ /* 0x000fe2000fffe0ff */
[----:B------:R2:W1:Y:S04]  /*7800*/  @P0 LDS.128 R84, [R166+UR46+0x400] ;  /* 0x0004002ea6540984 */ /* 0x0004680008000c00 */
[----:B------:R2:W1:Y:S04]  /*7810*/  @P0 LDS.128 R80, [R165+0x400] ;  /* 0x00040000a5500984 */ /* 0x0004680000000c00 */
[----:B------:R2:W1:Y:S04]  /*7820*/  @P0 LDS.128 R88, [R164+0x400] ;  /* 0x00040000a4580984 */ /* 0x0004680000000c00 */
[----:B------:R2:W1:Y:S04]  /*7830*/  @P0 LDS.128 R96, [R163+0x400] ;  /* 0x00040000a3600984 */ /* 0x0004680000000c00 */
[----:B------:R2:W1:Y:S04]  /*7840*/  @P0 LDS.128 R104, [R150+0x400] ;  /* 0x0004000096680984 */ /* 0x0004680000000c00 */
[----:B------:R2:W1:Y:S04]  /*7850*/  @P0 LDS.128 R112, [R162+0x400] ;  /* 0x00040000a2700984 */ /* 0x0004680000000c00 */
[----:B------:R2:W1:Y:S04]  /*7860*/  @P0 LDS.128 R120, [R161+0x400] ;  /* 0x00040000a1780984 */ /* 0x0004680000000c00 */
[----:B------:R2:W1:Y:S02]  /*7870*/  @P0 LDS.128 R128, [R160+0x400] ;  /* 0x00040000a0800984 */ /* 0x0004640000000c00 */
.L_x_112:
[----:B------:R-:W-:Y:S05]  /*7880*/  BSYNC B1 ;  /* 0x0000000000017941 */ /* 0x000fea0003800000 */
.L_x_111:
[----:B------:R-:W-:Y:S05]  /*7890*/  IMAD.IADD R64, R69, 0x1, R70 ;  /* 0x0000000145407824 */ /* 0x000fea00078e0246 */
[----:B-1----:R-:W-:Y:S04]  /*78a0*/  SHF.R.U32.HI R3, RZ, 0x15, R64 ;  /* 0x00000015ff037819 */ /* 0x002fe80000011640 */
[----:B------:R-:W-:Y:S01]  /*78b0*/  LOP3.LUT P0, RZ, R3, 0x3, R144, 0x48, !PT ;  /* 0x0000000303ff7812 */ /* 0x000fe20007804890 */
[----:B------:R-:W-:Y:S01]  /*78c0*/  @!UPT UIADD3 URZ, UPT, UPT, URZ, URZ, URZ ;  /* 0x000000fffffff290 */ /* 0x000fe2000fffe0ff */
[----:B----4-:R-:W-:Y:S11]  /*78d0*/  @P1 BRA `(.L_x_116) ;  /* 0x0000000000081947 */ /* 0x010ff60003800000 */
[----:B------:R-:W1:Y:S02]  /*78e0*/  SYNCS.PHASECHK.TRANS64.TRYWAIT P1, [UR46+0xb0], R0 ;  /* 0x0000b000ff0075a7 */ /* 0x000e64000802112e */
[----:B-1----:R-:W-:Y:S05]  /*78f0*/  @!P1 BRA `(.L_x_117) ;  /* 0x0000005c004c9947 */ /* 0x002fea0003800000 */
.L_x_116:
[----:B------:R-:W-:Y:S05]  /*7900*/  @!P0 BRA `(.L_x_118) ;  /* 0x0000000000408947 */ /* 0x000fea0003800000 */
[----:B------:R-:W4:Y:S01]  /*7910*/  LDCU.64 UR8, c[0x4][0x70] ;  /* 0x01000e00ff0877ac */ /* 0x000f220008000a00 */
[----:B------:R-:W-:Y:S01]  /*7920*/  MOV R15, 0x0 ;  /* 0x00000000000f7802 */ /* 0x000fe20000000f00 */
[----:B------:R-:W-:Y:S02]  /*7930*/  HFMA2 R12, -RZ, RZ, 0, 5.9604644775390625e-08 ;  /* 0x00000001ff0c7431 */ /* 0x000fe400000001ff */
[----:B------:R-:W-:Y:S02]  /*7940*/  IMAD.MOV.U32 R8, RZ, RZ, 0x192 ;  /* 0x00000192ff087424 */ /* 0x000fe400078e00ff */
[----:B------:R-:W-:Y:S01]  /*7950*/  IMAD.MOV.U32 R13, RZ, RZ, RZ ;  /* 0x000000ffff0d7224 */ /* 0x000fe200078e00ff */
[----:B------:R-:W5:Y:S01]  /*7960*/  LDCU.64 UR6, c[0x4][0x78] ;  /* 0x01000f00ff0677ac */ /* 0x000f620008000a00 */
[----:B------:R-:W1:Y:S01]  /*7970*/  LDC.64 R14, c[0x4][R15] ;  /* 0x010000000f0e7b82 */ /* 0x000e620000000a00 */
[----:B------:R-:W2:Y:S01]  /*7980*/  LDCU.64 UR4, c[0x4][0x10] ;  /* 0x01000200ff0477ac */ /* 0x000ea20008000a00 */
[----:B----4-:R-:W-:Y:S01]  /*7990*/  MOV R5, UR9 ;  /* 0x0000000900057c02 */ /* 0x010fe20008000f00 */
[----:B------:R-:W-:Y:S01]  /*79a0*/  IMAD.U32 R4, RZ, RZ, UR8 ;  /* 0x00000008ff047e24 */ /* 0x000fe2000f8e00ff */
[----:B-----5:R-:W-:Y:S01]  /*79b0*/  MOV R7, UR7 ;  /* 0x0000000700077c02 */ /* 0x020fe20008000f00 */
[----:B------:R-:W-:Y:S01]  /*79c0*/  IMAD.U32 R6, RZ, RZ, UR6 ;  /* 0x00000006ff067e24 */ /* 0x000fe2000f8e00ff */
[----:B--2---:R-:W-:Y:S01]  /*79d0*/  MOV R11, UR5 ;  /* 0x00000005000b7c02 */ /* 0x004fe20008000f00 */
[----:B------:R-:W-:Y:S02]  /*79e0*/  IMAD.U32 R10, RZ, RZ, UR4 ;  /* 0x00000004ff0a7e24 */ /* 0x000fe4000f8e00ff */
[----:B------:R-:W-:Y:S07]  /*79f0*/  LEPC R20, `(.L_x_118) ;  /* 0x000000001014794e */ /* 0x000fee0000000000 */
[----:B-1-3--:R-:W-:Y:S05]  /*7a00*/  CALL.ABS.NOINC R14 ;  /* 0x000000000e007343 */ /* 0x00afea0003c00000 */
.L_x_118:
[----:B------:R-:W-:Y:S01]  /*7a10*/  SHF.L.U32 R72, R84, 0x10, RZ ;  /* 0x0000001054487819 */ /* 0x000fe200000006ff */
[----:B------:R-:W-:Y:S05]  /*7a20*/  WARPSYNC.ALL ;  /* 0x0000000000007948 */ /* 0x000fea0003800000 */
[----:B------:R-:W-:Y:S01]  /*7a30*/  R2UR UR4, R64 ;  /* 0x00000000400472ca */ /* 0x000fe200000e0000 */
[----:B------:R-:W-:Y:S01]  /*7a40*/  BSSY.RECONVERGENT B0, `(.L_x_119) ;  /* 0x0000101000007945 */ /* 0x000fe20003800200 */
[----:B------:R-:W-:Y:S02]  /*7a50*/  LOP3.LUT R74, R84, 0xffff0000, RZ, 0xc0, !PT ;  /* 0xffff0000544a7812 */ /* 0x000fe400078ec0ff */
[----:B------:R-:W-:Y:S02]  /*7a60*/  LOP3.LUT R76, R85, 0xffff0000, RZ, 0xc0, !PT ;  /* 0xffff0000554c7812 */ /* 0x000fe400078ec0ff */
[----:B------:R-:W-:Y:S02]  /*7a70*/  SHF.L.U32 R73, R86, 0x10, RZ ;  /* 0x0000001056497819 */ /* 0x000fe400000006ff */
[----:B------:R-:W-:Y:S02]  /*7a80*/  SHF.L.U32 R75, R80, 0x10, RZ ;  /* 0x00000010504b7819 */ /* 0x000fe400000006ff */
[----:B------:R-:W-:Y:S02]  /*7a90*/  R2UR UR5, R157 ;  /* 0x000000009d0572ca */ /* 0x000fe400000e0000 */
[----:B------:R-:W-:Y:S01]  /*7aa0*/  ISETP.NE.AND P0, PT, R155, RZ, PT ;  /* 0x000000ff9b00720c */ /* 0x000fe20003f05270 */
[----:B------:R-:W4:Y:S01]  /*7ab0*/  LDTM.x64 R4, tmem[UR4] ;  /* 0x00000004000479ee */ /* 0x000f220008340000 */
[----:B------:R-:W-:Y:S09]  /*7ac0*/  NOP ;  /* 0x0000000000007918 */ /* 0x000ff20000000000 */
[----:B----4-:R-:W-:Y:S01]  /*7ad0*/  SYNCS.ARRIVE.TRANS64.RED.A1T0 RZ, [UR5], RZ ;  /* 0x000000ffffff79a7 */ /* 0x010fe20008100405 */
[C---:B-1-3--:R-:W-:Y:S01]  /*7ae0*/  FMUL R0, R68.reuse, R4 ;  /* 0x0000000444007220 */ /* 0x04afe20000400000 */
[C---:B------:R-:W-:Y:S01]  /*7af0*/  FMUL R3, R68.reuse, R5 ;  /* 0x0000000544037220 */ /* 0x040fe20000400000 */
[C---:B------:R-:W-:Y:S01]  /*7b00*/  FMUL R6, R68.reuse, R6 ;  /* 0x0000000644067220 */ /* 0x040fe20000400000 */
[C---:B------:R-:W-:Y:S01]  /*7b10*/  FMUL R7, R68.reuse, R7 ;  /* 0x0000000744077220 */ /* 0x040fe20000400000 */
[----:B------:R-:W-:Y:S01]  /*7b20*/  FFMA R0, R71, R72, R0 ;  /* 0x0000004847007223 */ /* 0x000fe20000000000 */
[----:B------:R-:W-:Y:S01]  /*7b30*/  SHF.L.U32 R72, R85, 0x10, RZ ;  /* 0x0000001055487819 */ /* 0x000fe200000006ff */
[C---:B------:R-:W-:Y:S01]  /*7b40*/  FMUL R4, R68.reuse, R8 ;  /* 0x0000000844047220 */ /* 0x040fe20000400000 */
[----:B------:R-:W-:Y:S01]  /*7b50*/  FFMA R3, R71, R74, R3 ;  /* 0x0000004a47037223 */ /* 0x000fe20000000003 */
[----:B------:R-:W-:Y:S01]  /*7b60*/  LOP3.LUT R74, R87, 0xffff0000, RZ, 0xc0, !PT ;  /* 0xffff0000574a7812 */ /* 0x000fe200078ec0ff */
[----:B------:R-:W-:Y:S01]  /*7b70*/  FMUL R5, R68, R9 ;  /* 0x0000000944057220 */ /* 0x000fe20000400000 */
[C---:B------:R-:W-:Y:S01]  /*7b80*/  FFMA R6, R71.reuse, R72, R6 ;  /* 0x0000004847067223 */ /* 0x040fe20000000006 */
[----:B------:R-:W-:Y:S01]  /*7b90*/  LOP3.LUT R72, R86, 0xffff0000, RZ, 0xc0, !PT ;  /* 0xffff000056487812 */ /* 0x000fe200078ec0ff */
[----:B------:R-:W-:Y:S01]  /*7ba0*/  FFMA R7, R71, R76, R7 ;  /* 0x0000004c47077223 */ /* 0x000fe20000000007 */
[----:B------:R-:W-:Y:S01]  /*7bb0*/  LOP3.LUT R76, R83, 0xffff0000, RZ, 0xc0, !PT ;  /* 0xffff0000534c7812 */ /* 0x000fe200078ec0ff */
[----:B------:R-:W-:Y:S01]  /*7bc0*/  FFMA R4, R71, R73, R4 ;  /* 0x0000004947047223 */ /* 0x000fe20000000004 */
[----:B------:R-:W-:Y:S01]  /*7bd0*/  SHF.L.U32 R73, R87, 0x10, RZ ;  /* 0x0000001057497819 */ /* 0x000fe200000006ff */
[----:B------:R-:W-:Y:S01]  /*7be0*/  FMUL R10, R68, R10 ;  /* 0x0000000a440a7220 */ /* 0x000fe20000400000 */
[----:B------:R-:W-:Y:S01]  /*7bf0*/  F2FP.BF16.F32.PACK_AB R92, R3, R0 ;  /* 0x00000000035c723e */ /* 0x000fe200000010ff */
[----:B------:R-:W-:Y:S01]  /*7c00*/  FFMA R5, R71, R72, R5 ;  /* 0x0000004847057223 */ /* 0x000fe20000000005 */
[----:B------:R-:W-:Y:S01]  /*7c10*/  LOP3.LUT R72, R80, 0xffff0000, RZ, 0xc0, !PT ;  /* 0xffff000050487812 */ /* 0x000fe200078ec0ff */
[C---:B------:R-:W-:Y:S01]  /*7c20*/  FMUL R11, R68.reuse, R11 ;  /* 0x0000000b440b7220 */ /* 0x040fe20000400000 */
[----:B------:R-:W-:Y:S01]  /*7c30*/  F2FP.BF16.F32.PACK_AB R93, R7, R6 ;  /* 0x00000006075d723e */ /* 0x000fe200000010ff */
[C---:B------:R-:W-:Y:S01]  /*7c40*/  FMUL R8, R68.reuse, R12 ;  /* 0x0000000c44087220 */ /* 0x040fe20000400000 */
[----:B------:R-:W-:Y:S01]  /*7c50*/  F2FP.BF16.F32.PACK_AB R94, R5, R4 ;  /* 0x00000004055e723e */ /* 0x000fe200000010ff */
[----:B------:R-:W-:Y:S01]  /*7c60*/  FFMA R10, R71, R73, R10 ;  /* 0x00000049470a7223 */ /* 0x000fe2000000000a */
[----:B------:R-:W-:Y:S01]  /*7c70*/  SHF.L.U32 R73, R81, 0x10, RZ ;  /* 0x0000001051497819 */ /* 0x000fe200000006ff */
[----:B------:R-:W-:Y:S01]  /*7c80*/  FMUL R9, R68, R13 ;  /* 0x0000000d44097220 */ /* 0x000fe20000400000 */
[C---:B------:R-:W-:Y:S01]  /*7c90*/  FFMA R11, R71.reuse, R74, R11 ;  /* 0x0000004a470b7223 */ /* 0x040fe2000000000b */
[----:B------:R-:W-:Y:S01]  /*7ca0*/  LOP3.LUT R74, R82, 0xffff0000, RZ, 0xc0, !PT ;  /* 0xffff0000524a7812 */ /* 0x000fe200078ec0ff */
[----:B------:R-:W-:Y:S01]  /*7cb0*/  FMUL R14, R68, R14 ;  /* 0x0000000e440e7220 */ /* 0x000fe20000400000 */
[----:B------:R-:W-:Y:S01]  /*7cc0*/  FFMA R8, R71, R75, R8 ;  /* 0x0000004b47087223 */ /* 0x000fe20000000008 */
[----:B------:R-:W-:Y:S01]  /*7cd0*/  SHF.L.U32 R75, R83, 0x10, RZ ;  /* 0x00000010534b7819 */ /* 0x000fe200000006ff */
[----:B------:R-:W-:Y:S01]  /*7ce0*/  FFMA R9, R71, R72, R9 ;  /* 0x0000004847097223 */ /* 0x000fe20000000009 */
[----:B------:R-:W-:Y:S01]  /*7cf0*/  LOP3.LUT R72, R81, 0xffff0000, RZ, 0xc0, !PT ;  /* 0xffff000051487812 */ /* 0x000fe200078ec0ff */
[----:B------:R-:W-:Y:S01]  /*7d00*/  FFMA R14, R71, R73, R14 ;  /* 0x00000049470e7223 */ /* 0x000fe2000000000e */
[----:B------:R-:W-:Y:S01]  /*7d10*/  SHF.L.U32 R73, R82, 0x10, RZ ;  /* 0x0000001052497819 */ /* 0x000fe200000006ff */
[C---:B------:R-:W-:Y:S01]  /*7d20*/  FMUL R15, R68.reuse, R15 ;  /* 0x0000000f440f7220 */ /* 0x040fe20000400000 */
[----:B------:R-:W-:Y:S01]  /*7d30*/  F2FP.BF16.F32.PACK_AB R95, R11, R10 ;  /* 0x0000000a0b5f723e */ /* 0x000fe200000010ff */
[C---:B------:R-:W-:Y:S01]  /*7d40*/  FMUL R12, R68.reuse, R16 ;  /* 0x00000010440c7220 */ /* 0x040fe20000400000 */
[----:B------:R-:W-:Y:S01]  /*7d50*/  F2FP.BF16.F32.PACK_AB R108, R9, R8 ;  /* 0x00000008096c723e */ /* 0x000fe200000010ff */
[----:B------:R-:W-:Y:S01]  /*7d60*/  FMUL R13, R68, R17 ;  /* 0x00000011440d7220 */ /* 0x000fe20000400000 */
[C---:B------:R-:W-:Y:S01]  /*7d70*/  FFMA R15, R71.reuse, R72, R15 ;  /* 0x00000048470f7223 */ /* 0x040fe2000000000f */
[----:B------:R-:W-:Y:S01]  /*7d80*/  SHF.L.U32 R72, R88, 0x10, RZ ;  /* 0x0000001058487819 */ /* 0x000fe200000006ff */
[C---:B------:R-:W-:Y:S01]  /*7d90*/  FMUL R18, R68.reuse, R18 ;  /* 0x0000001244127220 */ /* 0x040fe20000400000 */
[----:B------:R-:W-:Y:S01]  /*7da0*/  FMUL R19, R68, R19 ;  /* 0x0000001344137220 */ /* 0x000fe20000400000 */
[----:B------:R-:W-:Y:S01]  /*7db0*/  FFMA R12, R71, R73, R12 ;  /* 0x00000049470c7223 */ /* 0x000fe2000000000c */
[----:B------:R-:W-:Y:S01]  /*7dc0*/  SHF.L.U32 R73, R90, 0x10, RZ ;  /* 0x000000105a497819 */ /* 0x000fe200000006ff */
[----:B------:R-:W-:Y:S01]  /*7dd0*/  FMUL R16, R68, R20 ;  /* 0x0000001444107220 */ /* 0x000fe20000400000 */
[----:B------:R-:W-:Y:S01]  /*7de0*/  F2FP.BF16.F32.PACK_AB R109, R15, R14 ;  /* 0x0000000e0f6d723e */ /* 0x000fe200000010ff */
[C---:B------:R-:W-:Y:S01]  /*7df0*/  FFMA R13, R71.reuse, R74, R13 ;  /* 0x0000004a470d7223 */ /* 0x040fe2000000000d */
[----:B------:R-:W-:Y:S01]  /*7e00*/  LOP3.LUT R74, R88, 0xffff0000, RZ, 0xc0, !PT ;  /* 0xffff0000584a7812 */ /* 0x000fe200078ec0ff */
        /* <DEDUP_REMOVED lines=8> */
[----:B------:R-:W-:Y:S01]  /*7e90*/  FMUL R22, R68, R22 ;  /* 0x0000001644167220 */ /* 0x000fe20000400000 */
[----:B------:R-:W-:Y:S01]  /*7ea0*/  F2FP.BF16.F32.PACK_AB R111, R19, R18 ;  /* 0x00000012136f723e */ /* 0x000fe200000010ff */
[C---:B------:R-:W-:Y:S01]  /*7eb0*/  FFMA R17, R71.reuse, R74, R17 ;  /* 0x0000004a47117223 */ /* 0x040fe20000000011 */
[----:B------:R-:W-:Y:S01]  /*7ec0*/  LOP3.LUT R74, R90, 0xffff0000, RZ, 0xc0, !PT ;  /* 0xffff00005a4a7812 */ /* 0x000fe200078ec0ff */
[----:B------:R-:W-:Y:S01]  /*7ed0*/  FFMA R22, R71, R72, R22 ;  /* 0x0000004847167223 */ /* 0x000fe20000000016 */
[----:B------:R-:W-:Y:S01]  /*7ee0*/  LOP3.LUT R72, R89, 0xffff0000, RZ, 0xc0, !PT ;  /* 0xffff000059487812 */ /* 0x000fe200078ec0ff */
[C---:B------:R-:W-:Y:S01]  /*7ef0*/  FMUL R23, R68.reuse, R23 ;  /* 0x0000001744177220 */ /* 0x040fe20000400000 */
[----:B------:R-:W-:Y:S01]  /*7f00*/  F2FP.BF16.F32.PACK_AB R116, R17, R16 ;  /* 0x000000101174723e */ /* 0x000fe200000010ff */
[C---:B------:R-:W-:Y:S01]  /*7f10*/  FMUL R20, R68.reuse, R24 ;  /* 0x0000001844147220 */ /* 0x040fe20000400000 */
[----:B------:R-:W-:Y:S01]  /*7f20*/  FMUL R21, R68, R25 ;  /* 0x0000001944157220 */ /* 0x000fe20000400000 */
[C---:B------:R-:W-:Y:S01]  /*7f30*/  FFMA R23, R71.reuse, R72, R23 ;  /* 0x0000004847177223 */ /* 0x040fe20000000017 */
[----:B------:R-:W-:Y:S01]  /*7f40*/  SHF.L.U32 R72, R96, 0x10, RZ ;  /* 0x0000001060487819 */ /* 0x000fe200000006ff */
[C---:B------:R-:W-:Y:S01]  /*7f50*/  FMUL R26, R68.reuse, R26 ;  /* 0x0000001a441a7220 */ /* 0x040fe20000400000 */
[C---:B------:R-:W-:Y:S01]  /*7f60*/  FMUL R27, R68.reuse, R27 ;  /* 0x0000001b441b7220 */ /* 0x040fe20000400000 */
        /* <DEDUP_REMOVED lines=9> */
[----:B------:R-:W-:Y:S01]  /*8000*/  F2FP.BF16.F32.PACK_AB R118, R21, R20 ;  /* 0x000000141576723e */ /* 0x000fe200000010ff */
[----:B------:R-:W-:Y:S01]  /*8010*/  FFMA R24, R71, R72, R24 ;  /* 0x0000004847187223 */ /* 0x000fe20000000018 */
[----:B------:R-:W-:Y:S01]  /*8020*/  LOP3.LUT R72, R97, 0xffff0000, RZ, 0xc0, !PT ;  /* 0xffff000061487812 */ /* 0x000fe200078ec0ff */
[C---:B------:R-:W-:Y:S01]  /*8030*/  FMUL R25, R68.reuse, R29 ;  /* 0x0000001d44197220 */ /* 0x040fe20000400000 */
[----:B------:R-:W-:Y:S01]  /*8040*/  F2FP.BF16.F32.PACK_AB R119, R27, R26 ;  /* 0x0000001a1b77723e */ /* 0x000fe200000010ff */
[C---:B------:R-:W-:Y:S01]  /*8050*/  FMUL R30, R68.reuse, R30 ;  /* 0x0000001e441e7220 */ /* 0x040fe20000400000 */
[----:B------:R-:W-:Y:S01]  /*8060*/  LOP3.LUT R76, R131, 0xffff0000, RZ, 0xc0, !PT ;  /* 0xffff0000834c7812 */ /* 0x000fe200078ec0ff */
[----:B------:R-:W-:Y:S01]  /*8070*/  FMUL R31, R68, R31 ;  /* 0x0000001f441f7220 */ /* 0x000fe20000400000 */
[----:B------:R-:W-:Y:S01]  /*8080*/  FFMA R25, R71, R74, R25 ;  /* 0x0000004a47197223 */ /* 0x000fe20000000019 */
[----:B------:R-:W-:Y:S01]  /*8090*/  LOP3.LUT R74, R99, 0xffff0000, RZ, 0xc0, !PT ;  /* 0xffff0000634a7812 */ /* 0x000fe200078ec0ff */
[C---:B------:R-:W-:Y:S01]  /*80a0*/  FFMA R30, R71.reuse, R73, R30 ;  /* 0x00000049471e7223 */ /* 0x040fe2000000001e */
[C---:B------:R-:W-:Y:S01]  /*80b0*/  SHF.L.U32 R73, R98.reuse, 0x10, RZ ;  /* 0x0000001062497819 */ /* 0x040fe200000006ff */
[C---:B------:R-:W-:Y:S01]  /*80c0*/  FFMA R31, R71.reuse, R72, R31 ;  /* 0x00000048471f7223 */ /* 0x040fe2000000001f */
[----:B------:R-:W-:Y:S01]  /*80d0*/  LOP3.LUT R72, R98, 0xffff0000, RZ, 0xc0, !PT ;  /* 0xffff000062487812 */ /* 0x000fe200078ec0ff */
[C---:B------:R-:W-:Y:S01]  /*80e0*/  FMUL R28, R68.reuse, R32 ;  /* 0x00000020441c7220 */ /* 0x040fe20000400000 */
[C---:B------:R-:W-:Y:S01]  /*80f0*/  FMUL R29, R68.reuse, R33 ;  /* 0x00000021441d7220 */ /* 0x040fe20000400000 */
[C---:B------:R-:W-:Y:S01]  /*8100*/  FMUL R34, R68.reuse, R34 ;  /* 0x0000002244227220 */ /* 0x040fe20000400000 */
[----:B------:R-:W-:Y:S01]  /*8110*/  FMUL R35, R68, R35 ;  /* 0x0000002344237220 */ /* 0x000fe20000400000 */
[----:B------:R-:W-:Y:S01]  /*8120*/  FFMA R28, R71, R73, R28 ;  /* 0x00000049471c7223 */ /* 0x000fe2000000001c */
[----:B------:R-:W-:Y:S01]  /*8130*/  SHF.L.U32 R73, R105, 0x10, RZ ;  /* 0x0000001069497819 */ /* 0x000fe200000006ff */
[C---:B------:R-:W-:Y:S01]  /*8140*/  FFMA R29, R71.reuse, R72, R29 ;  /* 0x00000048471d7223 */ /* 0x040fe2000000001d */
[C---:B------:R-:W-:Y:S01]  /*8150*/  SHF.L.U32 R72, R104.reuse, 0x10, RZ ;  /* 0x0000001068487819 */ /* 0x040fe200000006ff */
[----:B------:R-:W-:Y:S01]  /*8160*/  FFMA R34, R71, R75, R34 ;  /* 0x0000004b47227223 */ /* 0x000fe20000000022 */
[----:B------:R-:W-:Y:S01]  /*8170*/  SHF.L.U32 R75, R107, 0x10, RZ ;  /* 0x000000106b4b7819 */ /* 0x000fe200000006ff */
[C---:B------:R-:W-:Y:S01]  /*8180*/  FFMA R35, R71.reuse, R74, R35 ;  /* 0x0000004a47237223 */ /* 0x040fe20000000023 */
[----:B------:R-:W-:Y:S01]  /*8190*/  LOP3.LUT R74, R104, 0xffff0000, RZ, 0xc0, !PT ;  /* 0xffff0000684a7812 */ /* 0x000fe200078ec0ff */
[C---:B------:R-:W-:Y:S01]  /*81a0*/  FMUL R32, R68.reuse, R36 ;  /* 0x0000002444207220 */ /* 0x040fe20000400000 */
[C---:B------:R-:W-:Y:S01]  /*81b0*/  FMUL R33, R68.reuse, R37 ;  /* 0x0000002544217220 */ /* 0x040fe20000400000 */
[----:B------:R-:W-:Y:S01]  /*81c0*/  FMUL R38, R68, R38 ;  /* 0x0000002644267220 */ /* 0x000fe20000400000 */
[----:B------:R1:W-:Y:S01]  /*81d0*/  STS.128 [R166+UR46+0x400], R92 ;  /* 0x0004005ca6007988 */ /* 0x0003e20008000c2e */
[----:B------:R-:W-:Y:S01]  /*81e0*/  FFMA R32, R71, R72, R32 ;  /* 0x0000004847207223 */ /* 0x000fe20000000020 */
[----:B------:R-:W-:Y:S01]  /*81f0*/  LOP3.LUT R72, R105, 0xffff0000, RZ, 0xc0, !PT ;  /* 0xffff000069487812 */ /* 0x000fe200078ec0ff */
[C---:B------:R-:W-:Y:S01]  /*8200*/  FFMA R33, R71.reuse, R74, R33 ;  /* 0x0000004a47217223 */ /* 0x040fe20000000021 */
[----:B------:R-:W-:Y:S01]  /*8210*/  LOP3.LUT R74, R106, 0xffff0000, RZ, 0xc0, !PT ;  /* 0xffff00006a4a7812 */ /* 0x000fe200078ec0ff */
[----:B------:R-:W-:Y:S01]  /*8220*/  FMUL R39, R68, R39 ;  /* 0x0000002744277220 */ /* 0x000fe20000400000 */
[C---:B------:R-:W-:Y:S01]  /*8230*/  FFMA R38, R71.reuse, R73, R38 ;  /* 0x0000004947267223 */ /* 0x040fe20000000026 */
[----:B------:R-:W-:Y:S01]  /*8240*/  SHF.L.U32 R73, R106, 0x10, RZ ;  /* 0x000000106a497819 */ /* 0x000fe200000006ff */
[C---:B------:R-:W-:Y:S01]  /*8250*/  FMUL R36, R68.reuse, R40 ;  /* 0x0000002844247220 */ /* 0x040fe20000400000 */
[----:B------:R-:W-:Y:S01]  /*8260*/  FFMA R39, R71, R72, R39 ;  /* 0x0000004847277223 */ /* 0x000fe20000000027 */
[----:B------:R-:W-:Y:S01]  /*8270*/  LOP3.LUT R72, R107, 0xffff0000, RZ, 0xc0, !PT ;  /* 0xffff00006b487812 */ /* 0x000fe200078ec0ff */
[C---:B------:R-:W-:Y:S01]  /*8280*/  FMUL R37, R68.reuse, R41 ;  /* 0x0000002944257220 */ /* 0x040fe20000400000 */
[C---:B------:R-:W-:Y:S01]  /*8290*/  FMUL R42, R68.reuse, R42 ;  /* 0x0000002a442a7220 */ /* 0x040fe20000400000 */
[----:B------:R-:W-:Y:S01]  /*82a0*/  FMUL R43, R68, R43 ;  /* 0x0000002b442b7220 */ /* 0x000fe20000400000 */
[C---:B------:R-:W-:Y:S01]  /*82b0*/  FFMA R36, R71.reuse, R73, R36 ;  /* 0x0000004947247223 */ /* 0x040fe20000000024 */
[C---:B------:R-:W-:Y:S01]  /*82c0*/  SHF.L.U32 R73, R112.reuse, 0x10, RZ ;  /* 0x0000001070497819 */ /* 0x040fe200000006ff */
[----:B------:R3:W-:Y:S01]  /*82d0*/  STS.128 [R165+0x400], R108 ;  /* 0x0004006ca5007388 */ /* 0x0007e20000000c00 */
[----:B------:R-:W-:Y:S01]  /*82e0*/  FFMA R37, R71, R74, R37 ;  /* 0x0000004a47257223 */ /* 0x000fe20000000025 */
[----:B------:R-:W-:Y:S01]  /*82f0*/  LOP3.LUT R74, R113, 0xffff0000, RZ, 0xc0, !PT ;  /* 0xffff0000714a7812 */ /* 0x000fe200078ec0ff */
[----:B------:R-:W-:Y:S01]  /*8300*/  FFMA R42, R71, R75, R42 ;  /* 0x0000004b472a7223 */ /* 0x000fe2000000002a */
[----:B------:R-:W-:Y:S01]  /*8310*/  SHF.L.U32 R75, R113, 0x10, RZ ;  /* 0x00000010714b7819 */ /* 0x000fe200000006ff */
        /* <DEDUP_REMOVED lines=8> */
[----:B------:R4:W-:Y:S01]  /*83a0*/  STS.128 [R164+0x400], R116 ;  /* 0x00040074a4007388 */ /* 0x0009e20000000c00 */
[C---:B------:R-:W-:Y:S01]  /*83b0*/  FFMA R41, R71.reuse, R72, R41 ;  /* 0x0000004847297223 */ /* 0x040fe20000000029 */
[C---:B------:R-:W-:Y:S01]  /*83c0*/  SHF.L.U32 R72, R114.reuse, 0x10, RZ ;  /* 0x0000001072487819 */ /* 0x040fe200000006ff */
[----:B------:R-:W-:Y:S01]  /*83d0*/  FFMA R46, R71, R75, R46 ;  /* 0x0000004b472e7223 */ /* 0x000fe2000000002e */
[----:B------:R-:W-:Y:S01]  /*83e0*/  SHF.L.U32 R75, R121, 0x10, RZ ;  /* 0x00000010794b7819 */ /* 0x000fe200000006ff */
[----:B------:R-:W-:Y:S01]  /*83f0*/  FFMA R47, R71, R74, R47 ;  /* 0x0000004a472f7223 */ /* 0x000fe2000000002f */
[----:B------:R-:W-:Y:S01]  /*8400*/  LOP3.LUT R74, R114, 0xffff0000, RZ, 0xc0, !PT ;  /* 0xffff0000724a7812 */ /* 0x000fe200078ec0ff */
[C---:B------:R-:W-:Y:S01]  /*8410*/  FMUL R44, R68.reuse, R48 ;  /* 0x00000030442c7220 */ /* 0x040fe20000400000 */
[----:B-1----:R-:W-:Y:S01]  /*8420*/  F2FP.BF16.F32.PACK_AB R92, R25, R24 ;  /* 0x00000018195c723e */ /* 0x002fe200000010ff */
[C---:B------:R-:W-:Y:S01]  /*8430*/  FMUL R45, R68.reuse, R49 ;  /* 0x00000031442d7220 */ /* 0x040fe20000400000 */
[----:B------:R-:W-:Y:S01]  /*8440*/  F2FP.BF16.F32.PACK_AB R93, R31, R30 ;  /* 0x0000001e1f5d723e */ /* 0x000fe200000010ff */
[----:B------:R-:W-:Y:S01]  /*8450*/  FMUL R50, R68, R50 ;  /* 0x0000003244327220 */ /* 0x000fe20000400000 */
[----:B------:R-:W-:Y:S01]  /*8460*/  F2FP.BF16.F32.PACK_AB R94, R29, R28 ;  /* 0x0000001c1d5e723e */ /* 0x000fe200000010ff */
[----:B------:R-:W-:Y:S01]  /*8470*/  FFMA R44, R71, R72, R44 ;  /* 0x00000048472c7223 */ /* 0x000fe2000000002c */
[----:B------:R-:W-:Y:S01]  /*8480*/  LOP3.LUT R72, R115, 0xffff0000, RZ, 0xc0, !PT ;  /* 0xffff000073487812 */ /* 0x000fe200078ec0ff */
[----:B------:R-:W-:Y:S01]  /*8490*/  FFMA R45, R71, R74, R45 ;  /* 0x0000004a472d7223 */ /* 0x000fe2000000002d */
[----:B------:R-:W-:Y:S01]  /*84a0*/  LOP3.LUT R74, R120, 0xffff0000, RZ, 0xc0, !PT ;  /* 0xffff0000784a7812 */ /* 0x000fe200078ec0ff */
[----:B------:R-:W-:Y:S01]  /*84b0*/  FMUL R51, R68, R51 ;  /* 0x0000003344337220 */ /* 0x000fe20000400000 */
[----:B------:R-:W-:Y:S01]  /*84c0*/  F2FP.BF16.F32.PACK_AB R95, R35, R34 ;  /* 0x00000022235f723e */ /* 0x000fe200000010ff */
[----:B------:R-:W-:Y:S01]  /*84d0*/  FFMA R50, R71, R73, R50 ;  /* 0x0000004947327223 */ /* 0x000fe20000000032 */
[----:B------:R-:W-:Y:S01]  /*84e0*/  SHF.L.U32 R73, R120, 0x10, RZ ;  /* 0x0000001078497819 */ /* 0x000fe200000006ff */
[C---:B------:R-:W-:Y:S01]  /*84f0*/  FMUL R48, R68.reuse, R52 ;  /* 0x0000003444307220 */ /* 0x040fe20000400000 */
[----:B---3--:R-:W-:Y:S01]  /*8500*/  F2FP.BF16.F32.PACK_AB R108, R33, R32 ;  /* 0x00000020216c723e */ /* 0x008fe200000010ff */
[----:B------:R-:W-:Y:S01]  /*8510*/  FFMA R51, R71, R72, R51 ;  /* 0x0000004847337223 */ /* 0x000fe20000000033 */
[----:B------:R-:W-:Y:S01]  /*8520*/  LOP3.LUT R72, R121, 0xffff0000, RZ, 0xc0, !PT ;  /* 0xffff000079487812 */ /* 0x000fe200078ec0ff */
[----:B------:R1:W-:Y:S01]  /*8530*/  STS.128 [R163+0x400], R92 ;  /* 0x0004005ca3007388 */ /* 0x0003e20000000c00 */
[----:B------:R-:W-:Y:S01]  /*8540*/  F2FP.BF16.F32.PACK_AB R109, R39, R38 ;  /* 0x00000026276d723e */ /* 0x000fe200000010ff */
[C---:B------:R-:W-:Y:S01]  /*8550*/  FMUL R49, R68.reuse, R53 ;  /* 0x0000003544317220 */ /* 0x040fe20000400000 */
[----:B------:R-:W-:Y:S01]  /*8560*/  F2FP.BF16.F32.PACK_AB R110, R37, R36 ;  /* 0x00000024256e723e */ /* 0x000fe200000010ff */
[C---:B------:R-:W-:Y:S01]  /*8570*/  FMUL R54, R68.reuse, R54 ;  /* 0x0000003644367220 */ /* 0x040fe20000400000 */
[----:B------:R-:W-:Y:S01]  /*8580*/  F2FP.BF16.F32.PACK_AB R111, R43, R42 ;  /* 0x0000002a2b6f723e */ /* 0x000fe200000010ff */
[----:B------:R-:W-:Y:S01]  /*8590*/  FMUL R55, R68, R55 ;  /* 0x0000003744377220 */ /* 0x000fe20000400000 */
[----:B----4-:R-:W-:Y:S01]  /*85a0*/  F2FP.BF16.F32.PACK_AB R116, R41, R40 ;  /* 0x000000282974723e */ /* 0x010fe200000010ff */
[C---:B------:R-:W-:Y:S01]  /*85b0*/  FFMA R48, R71.reuse, R73, R48 ;  /* 0x0000004947307223 */ /* 0x040fe20000000030 */
[C---:B------:R-:W-:Y:S01]  /*85c0*/  FFMA R49, R71.reuse, R74, R49 ;  /* 0x0000004a47317223 */ /* 0x040fe20000000031 */
[----:B------:R1:W-:Y:S01]  /*85d0*/  STS.128 [R150+0x400], R108 ;  /* 0x0004006c96007388 */ /* 0x0003e20000000c00 */
[C---:B------:R-:W-:Y:S01]  /*85e0*/  SHF.L.U32 R73, R122.reuse, 0x10, RZ ;  /* 0x000000107a497819 */ /* 0x040fe200000006ff */
[----:B------:R-:W-:Y:S01]  /*85f0*/  FFMA R54, R71, R75, R54 ;  /* 0x0000004b47367223 */ /* 0x000fe20000000036 */
[----:B------:R-:W-:Y:S01]  /*8600*/  SHF.L.U32 R75, R123, 0x10, RZ ;  /* 0x000000107b4b7819 */ /* 0x000fe200000006ff */
[----:B------:R-:W-:Y:S01]  /*8610*/  FFMA R55, R71, R72, R55 ;  /* 0x0000004847377223 */ /* 0x000fe20000000037 */
[----:B------:R-:W-:Y:S01]  /*8620*/  LOP3.LUT R72, R122, 0xffff0000, RZ, 0xc0, !PT ;  /* 0xffff00007a487812 */ /* 0x000fe200078ec0ff */
[C---:B------:R-:W-:Y:S01]  /*8630*/  FMUL R52, R68.reuse, R56 ;  /* 0x0000003844347220 */ /* 0x040fe20000400000 */
[----:B------:R-:W-:Y:S01]  /*8640*/  LOP3.LUT R74, R123, 0xffff0000, RZ, 0xc0, !PT ;  /* 0xffff00007b4a7812 */ /* 0x000fe200078ec0ff */
[C---:B------:R-:W-:Y:S01]  /*8650*/  FMUL R53, R68.reuse, R57 ;  /* 0x0000003944357220 */ /* 0x040fe20000400000 */
[C---:B------:R-:W-:Y:S01]  /*8660*/  FMUL R58, R68.reuse, R58 ;  /* 0x0000003a443a7220 */ /* 0x040fe20000400000 */
[----:B------:R-:W-:Y:S01]  /*8670*/  FMUL R59, R68, R59 ;  /* 0x0000003b443b7220 */ /* 0x000fe20000400000 */
[C---:B------:R-:W-:Y:S01]  /*8680*/  FFMA R52, R71.reuse, R73, R52 ;  /* 0x0000004947347223 */ /* 0x040fe20000000034 */
[C---:B------:R-:W-:Y:S01]  /*8690*/  FFMA R53, R71.reuse, R72, R53 ;  /* 0x0000004847357223 */ /* 0x040fe20000000035 */
[C---:B------:R-:W-:Y:S01]  /*86a0*/  FFMA R58, R71.reuse, R75, R58 ;  /* 0x0000004b473a7223 */ /* 0x040fe2000000003a */
[----:B------:R-:W-:Y:S01]  /*86b0*/  FFMA R59, R71, R74, R59 ;  /* 0x0000004a473b7223 */ /* 0x000fe2000000003b */
[----:B------:R-:W-:Y:S01]  /*86c0*/  SHF.L.U32 R72, R128, 0x10, RZ ;  /* 0x0000001080487819 */ /* 0x000fe200000006ff */
[----:B------:R-:W-:Y:S01]  /*86d0*/  FMUL R56, R68, R60 ;  /* 0x0000003c44387220 */ /* 0x000fe20000400000 */
[----:B------:R-:W-:Y:S01]  /*86e0*/  LOP3.LUT R74, R128, 0xffff0000, RZ, 0xc0, !PT ;  /* 0xffff0000804a7812 */ /* 0x000fe200078ec0ff */
[C---:B------:R-:W-:Y:S01]  /*86f0*/  FMUL R57, R68.reuse, R61 ;  /* 0x0000003d44397220 */ /* 0x040fe20000400000 */
[----:B------:R-:W-:Y:S01]  /*8700*/  SHF.L.U32 R73, R129, 0x10, RZ ;  /* 0x0000001081497819 */ /* 0x000fe200000006ff */
[C---:B------:R-:W-:Y:S01]  /*8710*/  FMUL R62, R68.reuse, R62 ;  /* 0x0000003e443e7220 */ /* 0x040fe20000400000 */
[----:B------:R-:W-:Y:S01]  /*8720*/  F2FP.BF16.F32.PACK_AB R117, R47, R46 ;  /* 0x0000002e2f75723e */ /* 0x000fe200000010ff */
[----:B------:R-:W-:Y:S01]  /*8730*/  FFMA R56, R71, R72, R56 ;  /* 0x0000004847387223 */ /* 0x000fe20000000038 */
[----:B------:R-:W-:Y:S01]  /*8740*/  F2FP.BF16.F32.PACK_AB R118, R45, R44 ;  /* 0x0000002c2d76723e */ /* 0x000fe200000010ff */
[----:B------:R-:W-:Y:S01]  /*8750*/  FFMA R57, R71, R74, R57 ;  /* 0x0000004a47397223 */ /* 0x000fe20000000039 */
[----:B------:R-:W-:Y:S01]  /*8760*/  F2FP.BF16.F32.PACK_AB R119, R51, R50 ;  /* 0x000000323377723e */ /* 0x000fe200000010ff */
[----:B------:R-:W-:Y:S01]  /*8770*/  FFMA R62, R71, R73, R62 ;  /* 0x00000049473e7223 */ /* 0x000fe2000000003e */
[----:B------:R-:W-:Y:S01]  /*8780*/  LOP3.LUT R72, R129, 0xffff0000, RZ, 0xc0, !PT ;  /* 0xffff000081487812 */ /* 0x000fe200078ec0ff */
[----:B------:R-:W-:Y:S01]  /*8790*/  FMUL R63, R68, R63 ;  /* 0x0000003f443f7220 */ /* 0x000fe20000400000 */
[----:B------:R-:W-:Y:S01]  /*87a0*/  SHF.L.U32 R73, R130, 0x10, RZ ;  /* 0x0000001082497819 */ /* 0x000fe200000006ff */
[----:B------:R1:W-:Y:S01]  /*87b0*/  STS.128 [R162+0x400], R116 ;  /* 0x00040074a2007388 */ /* 0x0003e20000000c00 */
[----:B------:R-:W-:Y:S01]  /*87c0*/  FMUL R60, R68, R64 ;  /* 0x00000040443c7220 */ /* 0x000fe20000400000 */
[----:B------:R-:W-:Y:S01]  /*87d0*/  LOP3.LUT R74, R130, 0xffff0000, RZ, 0xc0, !PT ;  /* 0xffff0000824a7812 */ /* 0x000fe200078ec0ff */
[C---:B------:R-:W-:Y:S01]  /*87e0*/  FMUL R61, R68.reuse, R65 ;  /* 0x00000041443d7220 */ /* 0x040fe20000400000 */
[----:B------:R-:W-:Y:S01]  /*87f0*/  SHF.L.U32 R75, R131, 0x10, RZ ;  /* 0x00000010834b7819 */ /* 0x000fe200000006ff */
[C---:B------:R-:W-:Y:S01]  /*8800*/  FMUL R66, R68.reuse, R66 ;  /* 0x0000004244427220 */ /* 0x040fe20000400000 */
[----:B------:R-:W-:Y:S01]  /*8810*/  FFMA R63, R71, R72, R63 ;  /* 0x00000048473f7223 */ /* 0x000fe2000000003f */
[----:B------:R-:W-:Y:S01]  /*8820*/  FMUL R67, R68, R67 ;  /* 0x0000004344437220 */ /* 0x000fe20000400000 */
[----:B------:R-:W-:Y:S01]  /*8830*/  F2FP.BF16.F32.PACK_AB R124, R49, R48 ;  /* 0x00000030317c723e */ /* 0x000fe200000010ff */
[----:B------:R-:W-:Y:S01]  /*8840*/  FFMA R60, R71, R73, R60 ;  /* 0x00000049473c7223 */ /* 0x000fe2000000003c */
[----:B------:R-:W-:Y:S01]  /*8850*/  F2FP.BF16.F32.PACK_AB R125, R55, R54 ;  /* 0x00000036377d723e */ /* 0x000fe200000010ff */
[----:B------:R-:W-:Y:S01]  /*8860*/  FFMA R61, R71, R74, R61 ;  /* 0x0000004a473d7223 */ /* 0x000fe2000000003d */
[----:B------:R-:W-:Y:S01]  /*8870*/  F2FP.BF16.F32.PACK_AB R126, R53, R52 ;  /* 0x00000034357e723e */ /* 0x000fe200000010ff */
[----:B------:R-:W-:Y:S01]  /*8880*/  FFMA R66, R71, R75, R66 ;  /* 0x0000004b47427223 */ /* 0x000fe20000000042 */
[----:B------:R-:W-:Y:S01]  /*8890*/  F2FP.BF16.F32.PACK_AB R127, R59, R58 ;  /* 0x0000003a3b7f723e */ /* 0x000fe200000010ff */
[----:B------:R-:W-:Y:S01]  /*88a0*/  FFMA R67, R71, R76, R67 ;  /* 0x0000004c47437223 */ /* 0x000fe20000000043 */
[----:B------:R-:W-:Y:S02]  /*88b0*/  F2FP.BF16.F32.PACK_AB R168, R57, R56 ;  /* 0x0000003839a8723e */ /* 0x000fe400000010ff */
[----:B------:R-:W-:Y:S01]  /*88c0*/  F2FP.BF16.F32.PACK_AB R169, R63, R62 ;  /* 0x0000003e3fa9723e */ /* 0x000fe200000010ff */
[----:B------:R1:W-:Y:S01]  /*88d0*/  STS.128 [R161+0x400], R124 ;  /* 0x0004007ca1007388 */ /* 0x0003e20000000c00 */
[----:B------:R-:W-:Y:S02]  /*88e0*/  F2FP.BF16.F32.PACK_AB R170, R61, R60 ;  /* 0x0000003c3daa723e */ /* 0x000fe400000010ff */
[----:B------:R-:W-:Y:S05]  /*88f0*/  F2FP.BF16.F32.PACK_AB R171, R67, R66 ;  /* 0x0000004243ab723e */ /* 0x000fea00000010ff */
[----:B------:R1:W-:Y:S01]  /*8900*/  STS.128 [R160+0x400], R168 ;  /* 0x000400a8a0007388 */ /* 0x0003e20000000c00 */
[----:B------:R-:W-:Y:S01]  /*8910*/  @!PT LDS RZ, [RZ] ;  /* 0x00000000fffff984 */ /* 0x000fe20000000800 */
[----:B------:R-:W-:Y:S01]  /*8920*/  @!PT LDS RZ, [RZ] ;  /* 0x00000000fffff984 */ /* 0x000fe20000000800 */
[----:B------:R-:W-:Y:S01]  /*8930*/  @!PT LDS RZ, [RZ] ;  /* 0x00000000fffff984 */ /* 0x000fe20000000800 */
[----:B------:R-:W-:Y:S01]  /*8940*/  @!PT LDS RZ, [RZ] ;  /* 0x00000000fffff984 */ /* 0x000fe20000000800 */
[----:B------:R3:W-:Y:S07]  /*8950*/  MEMBAR.ALL.CTA ;  /* 0x0000000000007992 */ /* 0x0007ee0000008000 */
[----:B---3--:R-:W3:Y:S02]  /*8960*/  FENCE.VIEW.ASYNC.S ;  /* 0x00000000000073c6 */ /* 0x008ee40000000000 */
[----:B---3--:R-:W-:Y:S06]  /*8970*/  BAR.SYNC.DEFER_BLOCKING 0x1, 0x80 ;  /* 0x0042000000007b1d */ /* 0x008fec0000010000 */
[----:B------:R-:W-:Y:S05]  /*8980*/  @P0 BRA `(.L_x_120) ;  /* 0x0000000000300947 */ /* 0x000fea0003800000 */
[----:B------:R-:W3:Y:S01]  /*8990*/  LDCU.64 UR6, c[0x0][0x348] ;  /* 0x00006900ff0677ac */ /* 0x000ee20008000a00 */
[----:B------:R-:W-:Y:S01]  /*89a0*/  R2UR UR5, R70 ;  /* 0x00000000460572ca */ /* 0x000fe200000e0000 */
[----:B------:R-:W-:Y:S01]  /*89b0*/  UIADD3 UR4, UPT, UPT, UR46, 0x400, URZ ;  /* 0x000004002e047890 */ /* 0x000fe2000fffe0ff */
[----:B------:R-:W-:Y:S05]  /*89c0*/  UMOV UR51, UR36 ;  /* 0x0000002400337c82 */ /* 0x000fea0008000000 */
[----:B------:R-:W-:Y:S06]  /*89d0*/  IMAD.U32 R147, RZ, RZ, UR4 ;  /* 0x00000004ff937e24 */ /* 0x000fec000f8e00ff */
[----:B------:R-:W-:Y:S01]  /*89e0*/  UIADD3 UR49, UPT, UPT, UR53, UR5, URZ ;  /* 0x0000000535317290 */ /* 0x000fe2000fffe0ff */
[----:B------:R-:W-:Y:S01]  /*89f0*/  R2UR UR48, R147 ;  /* 0x00000000933072ca */ /* 0x000fe200000e0000 */
[----:B---3--:R-:W-:Y:S04]  /*8a00*/  UIADD3 UR4, UP0, UPT, UR6, 0xa80, URZ ;  /* 0x00000a8006047890 */ /* 0x008fe8000ff1e0ff */
[----:B------:R-:W-:Y:S09]  /*8a10*/  UIADD3.X UR5, UPT, UPT, URZ, UR7, URZ, UP0, !UPT ;  /* 0x00000007ff057290 */ /* 0x000ff200087fe4ff */
[----:B------:R3:W-:Y:S01]  /*8a20*/  UTMASTG.3D [UR48], [UR4] ;  /* 0x00000030040073b5 */ /* 0x0007e20008010000 */
[----:B------:R0:W-:Y:S01]  /*8a30*/  UTMACMDFLUSH ;  /* 0x00000000000079b7 */ /* 0x0001e20000000000 */
[----:B---3--:R-:W-:Y:S04]  /*8a40*/  DEPBAR.LE SB0, 0x1 ;  /* 0x000080400000791a */ /* 0x008fe80000000000 */
.L_x_120:
[----:B------:R-:W-:Y:S05]  /*8a50*/  BSYNC.RECONVERGENT B0 ;  /* 0x0000000000007941 */ /* 0x000fea0003800200 */
.L_x_119:
[----:B------:R-:W-:Y:S01]  /*8a60*/  BAR.SYNC.DEFER_BLOCKING 0x1, 0x80 ;  /* 0x0042000000007b1d */ /* 0x000fe20000010000 */
[----:B------:R-:W-:Y:S01]  /*8a70*/  ISETP.NE.AND P1, PT, R159, RZ, PT ;  /* 0x000000ff9f00720c */ /* 0x000fe20003f25270 */
[----:B------:R-:W-:Y:S01]  /*8a80*/  UISETP.NE.AND UP0, UPT, UR54, URZ, UPT ;  /* 0x000000ff3600728c */ /* 0x000fe2000bf05270 */
[----:B------:R-:W-:Y:S11]  /*8a90*/  LEA R3, R77, UR46, 0x3 ;  /* 0x0000002e4d037c11 */ /* 0x000ff6000f8e18ff */
[----:B------:R-:W-:Y:S01]  /*8aa0*/  @P1 SHF.L.U32 R6, R152, 0x1f, RZ ;  /* 0x0000001f98061819 */ /* 0x000fe200000006ff */
[----:B------:R-:W-:Y:S06]  /*8ab0*/  BRA.U !UP0, `(.L_x_121) ;  /* 0x0000000108247547 */ /* 0x000fec000b800000 */
[----:B------:R-:W3:Y:S01]  /*8ac0*/  S2R R0, SR_CgaCtaId ;  /* 0x0000000000007919 */ /* 0x000ee20000008800 */
[----:B------:R-:W-:Y:S01]  /*8ad0*/  IMAD.U32 R4, RZ, RZ, UR52 ;  /* 0x00000034ff047e24 */ /* 0x000fe2000f8e00ff */
[----:B------:R-:W-:Y:S04]  /*8ae0*/  UIADD3 UR4, UPT, UPT, UR52, 0x1, URZ ;  /* 0x0000000134047890 */ /* 0x000fe8000fffe0ff */
[----:B------:R-:W-:Y:S01]  /*8af0*/  @P1 LEA R4, R4, UR46, 0x3 ;  /* 0x0000002e04041c11 */ /* 0x000fe2000f8e18ff */
[----:B------:R-:W-:Y:S04]  /*8b00*/  UISETP.NE.AND UP0, UPT, UR4, 0x4, UPT ;  /* 0x000000040400788c */ /* 0x000fe8000bf05270 */
[----:B------:R-:W-:Y:S01]  /*8b10*/  @P1 VIADD R5, R4, 0x60 ;  /* 0x0000006004051836 */ /* 0x000fe20000000000 */
[----:B------:R-:W-:Y:S04]  /*8b20*/  USEL UR52, UR4, URZ, UP0 ;  /* 0x000000ff04347287 */ /* 0x000fe80008000000 */
[----:B---3--:R-:W-:Y:S04]  /*8b30*/  @P1 PRMT R0, R0, 0x654, R5 ;  /* 0x0000065400001816 */ /* 0x008fe80000000005 */
[----:B------:R3:W-:Y:S04]  /*8b40*/  @P1 SYNCS.ARRIVE.TRANS64.RED.A1T0 RZ, [R0+URZ], RZ ;  /* 0x000000ff00ff19a7 */ /* 0x0007e800081004ff */
.L_x_121:
[----:B------:R-:W4:Y:S01]  /*8b50*/  @P1 SYNCS.PHASECHK.TRANS64.TRYWAIT P0, [R3+URZ+0x40], R6 ;  /* 0x00004006030015a7 */ /* 0x000f2200080011ff */
[----:B------:R-:W-:Y:S01]  /*8b60*/  UISETP.NE.AND UP0, UPT, UR39, URZ, UPT ;  /* 0x000000ff2700728c */ /* 0x000fe2000bf05270 */
[----:B------:R-:W-:Y:S01]  /*8b70*/  BSSY B1, `(.L_x_122) ;  /* 0x0000021000017945 */ /* 0x000fe20003800000 */
[----:B------:R-:W-:Y:S02]  /*8b80*/  UMOV UR4, 0x80 ;  /* 0x0000008000047882 */ /* 0x000fe40000000000 */
[----:B------:R-:W-:Y:S01]  /*8b90*/  USEL UR40, UR4, 0x40, !UP0 ;  /* 0x0000004004287887 */ /* 0x000fe2000c000000 */
[----:B----4-:R-:W-:Y:S01]  /*8ba0*/  @P1 SEL R100, RZ, 0x1, !P0 ;  /* 0x00000001ff641807 */ /* 0x010fe20004000000 */
[----:B------:R-:W-:Y:S10]  /*8bb0*/  @!P1 BRA `(.L_x_123) ;  /* 0x0000000000709947 */ /* 0x000ff40003800000 */
[----:B------:R-:W-:Y:S01]  /*8bc0*/  ISETP.NE.AND P1, PT, R102, RZ, PT ;  /* 0x000000ff6600720c */ /* 0x000fe20003f25270 */
[----:B------:R-:W-:Y:S01]  /*8bd0*/  BSSY B0, `(.L_x_124) ;  /* 0x000000b000007945 */ /* 0x000fe20003800000 */
[----:B------:R-:W-:Y:S11]  /*8be0*/  ISETP.NE.AND P0, PT, R100, RZ, PT ;  /* 0x000000ff6400720c */ /* 0x000ff60003f05270 */
[----:B------:R-:W-:Y:S05]  /*8bf0*/  @P1 IMAD R7, R77, 0x4000, R166 ;  /* 0x000040004d071824 */ /* 0x000fea00078e02a6 */
[----:B---3--:R-:W-:Y:S04]  /*8c00*/  @P1 IADD3 R0, PT, PT, R7, UR46, RZ ;  /* 0x0000002e07001c10 */ /* 0x008fe8000fffe0ff */
[----:B------:R-:W-:Y:S01]  /*8c10*/  @P1 IADD3 R6, PT, PT, R79, R0, RZ ;  /* 0x000000004f061210 */ /* 0x000fe20007ffe0ff */
[--C-:B------:R-:W-:Y:S02]  /*8c20*/  @P1 IMAD.IADD R4, R78, 0x1, R0.reuse ;  /* 0x000000014e041824 */ /* 0x100fe400078e0200 */
[----:B------:R-:W-:Y:S01]  /*8c30*/  @P1 IMAD.IADD R5, R101, 0x1, R0 ;  /* 0x0000000165051824 */ /* 0x000fe200078e0200 */
[----:B------:R-:W-:Y:S06]  /*8c40*/  @P0 BRA `(.L_x_125) ;  /* 0x00000000000c0947 */ /* 0x000fec0003800000 */
[----:B------:R-:W-:Y:S04]  /*8c50*/  SHF.L.U32 R0, R152, 0x1f, RZ ;  /* 0x0000001f98007819 */ /* 0x000fe800000006ff */
[----:B------:R-:W3:Y:S02]  /*8c60*/  SYNCS.PHASECHK.TRANS64.TRYWAIT P0, [R3+URZ+0x40], R0 ;  /* 0x00004000030075a7 */ /* 0x000ee400080011ff */
[----:B---3--:R-:W-:Y:S05]  /*8c70*/  @!P0 BRA `(.L_x_126) ;  /* 0x0000004800848947 */ /* 0x008fea0003800000 */
.L_x_125:
[----:B------:R-:W-:Y:S05]  /*8c80*/  BSYNC B0 ;  /* 0x0000000000007941 */ /* 0x000fea0003800000 */
.L_x_124:
[----:B------:R-:W-:Y:S01]  /*8c90*/  ISETP.NE.AND P0, PT, R102, RZ, PT ;  /* 0x000000ff6600720c */ /* 0x000fe20003f05270 */
[----:B------:R-:W-:Y:S11]  /*8ca0*/  VIADD R77, R77, 0x1 ;  /* 0x000000014d4d7836 */ /* 0x000ff60000000000 */
[----:B------:R-:W-:Y:S01]  /*8cb0*/  @!UPT UIADD3 URZ, UPT, UPT, URZ, URZ, URZ ;  /* 0x000000fffffff290 */ /* 0x000fe2000fffe0ff */
[----:B------:R4:W1:Y:S01]  /*8cc0*/  @P0 LDS.128 R84, [R7+UR46+0x400] ;  /* 0x0004002e07540984 */ /* 0x0008620008000c00 */
[--C-:B---3--:R-:W-:Y:S01]  /*8cd0*/  @P0 IMAD.IADD R0, R79, 0x1, R4.reuse ;  /* 0x000000014f000824 */ /* 0x108fe200078e0204 */
[C---:B------:R-:W-:Y:S01]  /*8ce0*/  @P0 IADD3 R3, PT, PT, R101.reuse, R6, RZ ;  /* 0x0000000665030210 */ /* 0x040fe20007ffe0ff */
[C---:B------:R-:W-:Y:S01]  /*8cf0*/  @P0 IMAD.IADD R8, R101.reuse, 0x1, R4 ;  /* 0x0000000165080824 */ /* 0x040fe200078e0204 */
[----:B------:R4:W3:Y:S02]  /*8d00*/  @P0 LDS.128 R80, [R5+0x400] ;  /* 0x0004000005500984 */ /* 0x0008e40000000c00 */
[----:B------:R-:W-:Y:S02]  /*8d10*/  @P0 IADD3 R9, PT, PT, R101, R0, RZ ;  /* 0x0000000065090210 */ /* 0x000fe40007ffe0ff */
[----:B------:R4:W1:Y:S04]  /*8d20*/  @P0 LDS.128 R88, [R6+0x400] ;  /* 0x0004000006580984 */ /* 0x0008680000000c00 */
[----:B------:R4:W1:Y:S04]  /*8d30*/  @P0 LDS.128 R96, [R3+0x400] ;  /* 0x0004000003600984 */ /* 0x0008680000000c00 */
[----:B------:R4:W1:Y:S04]  /*8d40*/  @P0 LDS.128 R104, [R4+0x400] ;  /* 0x0004000004680984 */ /* 0x0008680000000c00 */
[----:B------:R4:W1:Y:S04]  /*8d50*/  @P0 LDS.128 R112, [R8+0x400] ;  /* 0x0004000008700984 */ /* 0x0008680000000c00 */
[----:B------:R4:W1:Y:S04]  /*8d60*/  @P0 LDS.128 R120, [R0+0x400] ;  /* 0x0004000000780984 */ /* 0x0008680000000c00 */
[----:B------:R4:W1:Y:S02]  /*8d70*/  @P0 LDS.128 R128, [R9+0x400] ;  /* 0x0004000009800984 */ /* 0x0008640000000c00 */
.L_x_123:
[----:B------:R-:W-:Y:S05]  /*8d80*/  BSYNC B1 ;  /* 0x0000000000017941 */ /* 0x000fea0003800000 */
.L_x_122:
[----:B------:R-:W-:Y:S05]  /*8d90*/  VIADD R50, R69, UR40 ;  /* 0x0000002845327c36 */ /* 0x000fea0008000000 */
[----:B----4-:R-:W-:Y:S04]  /*8da0*/  SHF.R.U32.HI R3, RZ, 0x15, R50 ;  /* 0x00000015ff037819 */ /* 0x010fe80000011632 */
[----:B------:R-:W-:Y:S11]  /*8db0*/  LOP3.LUT P0, RZ, R3, 0x3, R144, 0x48, !PT ;  /* 0x0000000303ff7812 */ /* 0x000ff60007804890 */
[----:B------:R-:W-:Y:S02]  /*8dc0*/  @!UPT UIADD3 URZ, UPT, UPT, URZ, URZ, URZ ;  /* 0x000000fffffff290 */ /* 0x000fe4000fffe0ff */
        /* <DEDUP_REMOVED lines=17> */
.L_x_127:
[----:B-1----:R-:W-:Y:S01]  /*8ee0*/  SHF.L.U32 R70, R84, 0x10, RZ ;  /* 0x0000001054467819 */ /* 0x002fe200000006ff */
[----:B------:R-:W-:Y:S05]  /*8ef0*/  WARPSYNC.ALL ;  /* 0x0000000000007948 */ /* 0x000fea0003800000 */
[----:B------:R-:W-:Y:S01]  /*8f00*/  R2UR UR4, R50 ;  /* 0x00000000320472ca */ /* 0x000fe200000e0000 */
[----:B------:R-:W1:Y:S01]  /*8f10*/  S2R R167, SR_CgaCtaId ;  /* 0x0000000000a77919 */ /* 0x000e620000008800 */
[----:B------:R-:W-:Y:S01]  /*8f20*/  LOP3.LUT R72, R84, 0xffff0000, RZ, 0xc0, !PT ;  /* 0xffff000054487812 */ /* 0x000fe200078ec0ff */
[----:B------:R-:W-:Y:S01]  /*8f30*/  BSSY.RECONVERGENT B0, `(.L_x_128) ;  /* 0x0000102000007945 */ /* 0x000fe20003800200 */
[----:B------:R-:W-:Y:S02]  /*8f40*/  SHF.L.U32 R73, R85, 0x10, RZ ;  /* 0x0000001055497819 */ /* 0x000fe400000006ff */
[----:B------:R-:W-:Y:S02]  /*8f50*/  LOP3.LUT R74, R87, 0xffff0000, RZ, 0xc0, !PT ;  /* 0xffff0000574a7812 */ /* 0x000fe400078ec0ff */
[----:B------:R-:W-:Y:S02]  /*8f60*/  ISETP.NE.AND P6, PT, R159, RZ, PT ;  /* 0x000000ff9f00720c */ /* 0x000fe40003fc5270 */
[----:B------:R-:W-:Y:S02]  /*8f70*/  ISETP.NE.AND P0, PT, R155, RZ, PT ;  /* 0x000000ff9b00720c */ /* 0x000fe40003f05270 */
[----:B------:R-:W-:Y:S01]  /*8f80*/  LEA R103, R77, UR46, 0x3 ;  /* 0x0000002e4d677c11 */ /* 0x000fe2000f8e18ff */
[----:B------:R-:W3:Y:S02]  /*8f90*/  LDTM.x64 R4, tmem[UR4] ;  /* 0x00000004000479ee */ /* 0x000ee40008340000 */
[C---:B---3--:R-:W-:Y:S01]  /*8fa0*/  FMUL R0, R68.reuse, R4 ;  /* 0x0000000444007220 */ /* 0x048fe20000400000 */
[C---:B------:R-:W-:Y:S01]  /*8fb0*/  FMUL R3, R68.reuse, R5 ;  /* 0x0000000544037220 */ /* 0x040fe20000400000 */
[C---:B------:R-:W-:Y:S01]  /*8fc0*/  FMUL R6, R68.reuse, R6 ;  /* 0x0000000644067220 */ /* 0x040fe20000400000 */
[----:B------:R-:W-:Y:S01]  /*8fd0*/  FMUL R7, R68, R7 ;  /* 0x0000000744077220 */ /* 0x000fe20000400000 */
[----:B------:R-:W-:Y:S01]  /*8fe0*/  FFMA R0, R71, R70, R0 ;  /* 0x0000004647007223 */ /* 0x000fe20000000000 */
[----:B------:R-:W-:Y:S01]  /*8ff0*/  LOP3.LUT R70, R85, 0xffff0000, RZ, 0xc0, !PT ;  /* 0xffff000055467812 */ /* 0x000fe200078ec0ff */
[----:B------:R-:W-:Y:S01]  /*9000*/  FFMA R3, R71, R72, R3 ;  /* 0x0000004847037223 */ /* 0x000fe20000000003 */
[----:B------:R-:W-:Y:S01]  /*9010*/  SHF.L.U32 R72, R87, 0x10, RZ ;  /* 0x0000001057487819 */ /* 0x000fe200000006ff */
[C---:B------:R-:W-:Y:S01]  /*9020*/  FFMA R6, R71.reuse, R73, R6 ;  /* 0x0000004947067223 */ /* 0x040fe20000000006 */
[----:B------:R-:W-:Y:S01]  /*9030*/  SHF.L.U32 R73, R86, 0x10, RZ ;  /* 0x0000001056497819 */ /* 0x000fe200000006ff */
[----:B------:R-:W-:Y:S01]  /*9040*/  FFMA R7, R71, R70, R7 ;  /* 0x0000004647077223 */ /* 0x000fe20000000007 */
[----:B------:R-:W-:Y:S01]  /*9050*/  F2FP.BF16.F32.PACK_AB R92, R3, R0 ;  /* 0x00000000035c723e */ /* 0x000fe200000010ff */
[----:B------:R-:W-:Y:S01]  /*9060*/  FMUL R4, R68, R8 ;  /* 0x0000000844047220 */ /* 0x000fe20000400000 */
[----:B------:R-:W-:Y:S01]  /*9070*/  LOP3.LUT R70, R86, 0xffff0000, RZ, 0xc0, !PT ;  /* 0xffff000056467812 */ /* 0x000fe200078ec0ff */
[C---:B------:R-:W-:Y:S01]  /*9080*/  FMUL R0, R68.reuse, R9 ;  /* 0x0000000944007220 */ /* 0x040fe20000400000 */
[----:B------:R-:W-:Y:S01]  /*9090*/  F2FP.BF16.F32.PACK_AB R93, R7, R6 ;  /* 0x00000006075d723e */ /* 0x000fe200000010ff */
[----:B------:R-:W-:Y:S01]  /*90a0*/  FMUL R3, R68, R10 ;  /* 0x0000000a44037220 */ /* 0x000fe20000400000 */
[C---:B------:R-:W-:Y:S01]  /*90b0*/  FFMA R4, R71.reuse, R73, R4 ;  /* 0x0000004947047223 */ /* 0x040fe20000000004 */
[----:B------:R-:W-:Y:S01]  /*90c0*/  SHF.L.U32 R73, R82, 0x10, RZ ;  /* 0x0000001052497819 */ /* 0x000fe200000006ff */
[----:B------:R-:W-:Y:S01]  /*90d0*/  FMUL R5, R68, R11 ;  /* 0x0000000b44057220 */ /* 0x000fe20000400000 */
[C---:B------:R-:W-:Y:S01]  /*90e0*/  FFMA R0, R71.reuse, R70, R0 ;  /* 0x0000004647007223 */ /* 0x040fe20000000000 */
[C---:B------:R-:W-:Y:S01]  /*90f0*/  SHF.L.U32 R70, R80.reuse, 0x10, RZ ;  /* 0x0000001050467819 */ /* 0x040fe200000006ff */
[C---:B------:R-:W-:Y:S01]  /*9100*/  FFMA R3, R71.reuse, R72, R3 ;  /* 0x0000004847037223 */ /* 0x040fe20000000003 */
[----:B------:R-:W-:Y:S01]  /*9110*/  LOP3.LUT R72, R80, 0xffff0000, RZ, 0xc0, !PT ;  /* 0xffff000050487812 */ /* 0x000fe200078ec0ff */
[----:B------:R-:W-:Y:S01]  /*9120*/  FMUL R6, R68, R12 ;  /* 0x0000000c44067220 */ /* 0x000fe20000400000 */
[----:B------:R-:W-:Y:S01]  /*9130*/  F2FP.BF16.F32.PACK_AB R94, R0, R4 ;  /* 0x00000004005e723e */ /* 0x000fe200000010ff */
[C---:B------:R-:W-:Y:S01]  /*9140*/  FFMA R5, R71.reuse, R74, R5 ;  /* 0x0000004a47057223 */ /* 0x040fe20000000005 */
[C---:B------:R-:W-:Y:S01]  /*9150*/  FMUL R7, R68.reuse, R13 ;  /* 0x0000000d44077220 */ /* 0x040fe20000400000 */
[----:B------:R-:W-:Y:S01]  /*9160*/  FFMA R6, R71, R70, R6 ;  /* 0x0000004647067223 */ /* 0x000fe20000000006 */
[----:B------:R-:W-:Y:S01]  /*9170*/  SHF.L.U32 R70, R81, 0x10, RZ ;  /* 0x0000001051467819 */ /* 0x000fe200000006ff */
[C---:B------:R-:W-:Y:S01]  /*9180*/  FMUL R0, R68.reuse, R14 ;  /* 0x0000000e44007220 */ /* 0x040fe20000400000 */
[----:B------:R-:W-:Y:S01]  /*9190*/  F2FP.BF16.F32.PACK_AB R95, R5, R3 ;  /* 0x00000003055f723e */ /* 0x000fe200000010ff */
[----:B------:R-:W-:Y:S01]  /*91a0*/  FFMA R7, R71, R72, R7 ;  /* 0x0000004847077223 */ /* 0x000fe20000000007 */
[----:B------:R-:W-:Y:S01]  /*91b0*/  LOP3.LUT R72, R81, 0xffff0000, RZ, 0xc0, !PT ;  /* 0xffff000051487812 */ /* 0x000fe200078ec0ff */
[C---:B------:R-:W-:Y:S01]  /*91c0*/  FMUL R3, R68.reuse, R15 ;  /* 0x0000000f44037220 */ /* 0x040fe20000400000 */
[----:B------:R-:W-:Y:S01]  /*91d0*/  FMUL R4, R68, R16 ;  /* 0x0000001044047220 */ /* 0x000fe20000400000 */
[C---:B------:R-:W-:Y:S01]  /*91e0*/  FFMA R0, R71.reuse, R70, R0 ;  /* 0x0000004647007223 */ /* 0x040fe20000000000 */
[----:B------:R-:W-:Y:S01]  /*91f0*/  LOP3.LUT R70, R82, 0xffff0000, RZ, 0xc0, !PT ;  /* 0xffff000052467812 */ /* 0x000fe200078ec0ff */
[----:B------:R-:W-:Y:S01]  /*9200*/  FFMA R3, R71, R72, R3 ;  /* 0x0000004847037223 */ /* 0x000fe20000000003 */
[----:B------:R-:W-:Y:S01]  /*9210*/  F2FP.BF16.F32.PACK_AB R108, R7, R6 ;  /* 0x00000006076c723e */ /* 0x000fe200000010ff */
[----:B------:R-:W-:Y:S01]  /*9220*/  FFMA R4, R71, R73, R4 ;  /* 0x0000004947047223 */ /* 0x000fe20000000004 */
[C---:B------:R-:W-:Y:S01]  /*9230*/  SHF.L.U32 R73, R83.reuse, 0x10, RZ ;  /* 0x0000001053497819 */ /* 0x040fe200000006ff */
[C---:B------:R-:W-:Y:S01]  /*9240*/  FMUL R5, R68.reuse, R17 ;  /* 0x0000001144057220 */ /* 0x040fe20000400000 */
[----:B------:R-:W-:Y:S01]  /*9250*/  LOP3.LUT R72, R83, 0xffff0000, RZ, 0xc0, !PT ;  /* 0xffff000053487812 */ /* 0x000fe200078ec0ff */
[C---:B------:R-:W-:Y:S01]  /*9260*/  FMUL R6, R68.reuse, R18 ;  /* 0x0000001244067220 */ /* 0x040fe20000400000 */
[----:B------:R-:W-:Y:S01]  /*9270*/  F2FP.BF16.F32.PACK_AB R109, R3, R0 ;  /* 0x00000000036d723e */ /* 0x000fe200000010ff */
[----:B------:R-:W-:Y:S01]  /*9280*/  FMUL R7, R68, R19 ;  /* 0x0000001344077220 */ /* 0x000fe20000400000 */
[C---:B------:R-:W-:Y:S01]  /*9290*/  FFMA R5, R71.reuse, R70, R5 ;  /* 0x0000004647057223 */ /* 0x040fe20000000005 */
[C---:B------:R-:W-:Y:S01]  /*92a0*/  SHF.L.U32 R70, R88.reuse, 0x10, RZ ;  /* 0x0000001058467819 */ /* 0x040fe200000006ff */
[----:B------:R-:W-:Y:S01]  /*92b0*/  FFMA R6, R71, R73, R6 ;  /* 0x0000004947067223 */ /* 0x000fe20000000006 */
[----:B------:R-:W-:Y:S01]  /*92c0*/  SHF.L.U32 R73, R91, 0x10, RZ ;  /* 0x000000105b497819 */ /* 0x000fe200000006ff */
        /* <DEDUP_REMOVED lines=8> */
[----:B------:R-:W-:Y:S01]  /*9350*/  FFMA R3, R71, R72, R3 ;  /* 0x0000004847037223 */ /* 0x000fe20000000003 */
[----:B------:R-:W-:Y:S01]  /*9360*/  LOP3.LUT R72, R91, 0xffff0000, RZ, 0xc0, !PT ;  /* 0xffff00005b487812 */ /* 0x000fe200078ec0ff */
[C---:B------:R-:W-:Y:S01]  /*9370*/  FMUL R4, R68.reuse, R22 ;  /* 0x0000001644047220 */ /* 0x040fe20000400000 */
[----:B------:R3:W-:Y:S01]  /*9380*/  STS.128 [R166+UR46+0x4400], R92 ;  /* 0x0044005ca6007988 */ /* 0x0007e20008000c2e */
[C---:B------:R-:W-:Y:S01]  /*9390*/  FMUL R5, R68.reuse, R23 ;  /* 0x0000001744057220 */ /* 0x040fe20000400000 */
[----:B------:R-:W-:Y:S01]  /*93a0*/  F2FP.BF16.F32.PACK_AB R116, R3, R0 ;  /* 0x000000000374723e */ /* 0x000fe200000010ff */
[----:B------:R-:W-:Y:S01]  /*93b0*/  FFMA R4, R71, R70, R4 ;  /* 0x0000004647047223 */ /* 0x000fe20000000004 */
[----:B------:R-:W-:Y:S01]  /*93c0*/  LOP3.LUT R0, R89, 0xffff0000, RZ, 0xc0, !PT ;  /* 0xffff000059007812 */ /* 0x000fe200078ec0ff */
[----:B------:R-:W-:Y:S01]  /*93d0*/  FMUL R6, R68, R24 ;  /* 0x0000001844067220 */ /* 0x000fe20000400000 */
[----:B------:R-:W-:Y:S01]  /*93e0*/  SHF.L.U32 R3, R90, 0x10, RZ ;  /* 0x000000105a037819 */ /* 0x000fe200000006ff */
[----:B------:R-:W-:Y:S01]  /*93f0*/  FMUL R7, R68, R25 ;  /* 0x0000001944077220 */ /* 0x000fe20000400000 */
[----:B------:R-:W-:Y:S01]  /*9400*/  LOP3.LUT R70, R90, 0xffff0000, RZ, 0xc0, !PT ;  /* 0xffff00005a467812 */ /* 0x000fe200078ec0ff */
        /* <DEDUP_REMOVED lines=21> */
[----:B------:R4:W-:Y:S01]  /*9560*/  STS.128 [R165+0x4400], R108 ;  /* 0x0044006ca5007388 */ /* 0x0009e20000000c00 */
[----:B------:R-:W-:Y:S01]  /*9570*/  FFMA R11, R71, R70, R11 ;  /* 0x00000046470b7223 */ /* 0x000fe2000000000b */
[----:B------:R-:W-:Y:S01]  /*9580*/  LOP3.LUT R70, R99, 0xffff0000, RZ, 0xc0, !PT ;  /* 0xffff000063467812 */ /* 0x000fe200078ec0ff */
[C---:B------:R-:W-:Y:S01]  /*9590*/  FFMA R12, R71.reuse, R3, R12 ;  /* 0x00000003470c7223 */ /* 0x040fe2000000000c */
[C---:B------:R-:W-:Y:S01]  /*95a0*/  SHF.L.U32 R3, R98.reuse, 0x10, RZ ;  /* 0x0000001062037819 */ /* 0x040fe200000006ff */
[----:B------:R-:W-:Y:S01]  /*95b0*/  FFMA R13, R71, R0, R13 ;  /* 0x00000000470d7223 */ /* 0x000fe2000000000d */
[----:B------:R-:W-:Y:S01]  /*95c0*/  LOP3.LUT R0, R98, 0xffff0000, RZ, 0xc0, !PT ;  /* 0xffff000062007812 */ /* 0x000fe200078ec0ff */
[C---:B------:R-:W-:Y:S01]  /*95d0*/  FMUL R14, R68.reuse, R32 ;  /* 0x00000020440e7220 */ /* 0x040fe20000400000 */
[----:B---3--:R-:W-:Y:S01]  /*95e0*/  F2FP.BF16.F32.PACK_AB R92, R11, R10 ;  /* 0x0000000a0b5c723e */ /* 0x008fe200000010ff */
[C---:B------:R-:W-:Y:S01]  /*95f0*/  FMUL R15, R68.reuse, R33 ;  /* 0x00000021440f7220 */ /* 0x040fe20000400000 */
[----:B------:R-:W-:Y:S01]  /*9600*/  F2FP.BF16.F32.PACK_AB R93, R13, R12 ;  /* 0x0000000c0d5d723e */ /* 0x000fe200000010ff */
        /* <DEDUP_REMOVED lines=14> */
[----:B------:R-:W-:Y:S01]  /*96f0*/  FMUL R20, R68, R38 ;  /* 0x0000002644147220 */ /* 0x000fe20000400000 */
[----:B------:R-:W-:Y:S01]  /*9700*/  FFMA R18, R71, R0, R18 ;  /* 0x0000000047127223 */ /* 0x000fe20000000012 */
[----:B------:R-:W-:Y:S01]  /*9710*/  LOP3.LUT R0, R105, 0xffff0000, RZ, 0xc0, !PT ;  /* 0xffff000069007812 */ /* 0x000fe200078ec0ff */
[C---:B------:R-:W-:Y:S01]  /*9720*/  FFMA R19, R71.reuse, R70, R19 ;  /* 0x0000004647137223 */ /* 0x040fe20000000013 */
[C---:B------:R-:W-:Y:S01]  /*9730*/  LOP3.LUT R70, R106.reuse, 0xffff0000, RZ, 0xc0, !PT ;  /* 0xffff00006a467812 */ /* 0x040fe200078ec0ff */
[----:B------:R-:W-:Y:S01]  /*9740*/  FFMA R20, R71, R3, R20 ;  /* 0x0000000347147223 */ /* 0x000fe20000000014 */
[----:B------:R-:W-:Y:S01]  /*9750*/  SHF.L.U32 R3, R106, 0x10, RZ ;  /* 0x000000106a037819 */ /* 0x000fe200000006ff */
[C---:B------:R-:W-:Y:S01]  /*9760*/  FMUL R21, R68.reuse, R39 ;  /* 0x0000002744157220 */ /* 0x040fe20000400000 */
[----:B----4-:R-:W-:Y:S01]  /*9770*/  F2FP.BF16.F32.PACK_AB R108, R19, R18 ;  /* 0x00000012136c723e */ /* 0x010fe200000010ff */
[C---:B------:R-:W-:Y:S01]  /*9780*/  FMUL R22, R68.reuse, R40 ;  /* 0x0000002844167220 */ /* 0x040fe20000400000 */
[----:B------:R-:W-:Y:S01]  /*9790*/  STS.128 [R164+0x4400], R116 ;  /* 0x00440074a4007388 */ /* 0x000fe20000000c00 */
[C---:B------:R-:W-:Y:S01]  /*97a0*/  FMUL R23, R68.reuse, R41 ;  /* 0x0000002944177220 */ /* 0x040fe20000400000 */
[----:B------:R-:W-:Y:S01]  /*97b0*/  FMUL R24, R68, R42 ;  /* 0x0000002a44187220 */ /* 0x000fe20000400000 */
[C---:B------:R-:W-:Y:S01]  /*97c0*/  FFMA R21, R71.reuse, R0, R21 ;  /* 0x0000000047157223 */ /* 0x040fe20000000015 */
[----:B------:R-:W-:Y:S01]  /*97d0*/  SHF.L.U32 R0, R112, 0x10, RZ ;  /* 0x0000001070007819 */ /* 0x000fe200000006ff */
[----:B------:R-:W-:Y:S01]  /*97e0*/  FMUL R25, R68, R43 ;  /* 0x0000002b44197220 */ /* 0x000fe20000400000 */
[----:B------:R-:W-:Y:S01]  /*97f0*/  FFMA R22, R71, R3, R22 ;  /* 0x0000000347167223 */ /* 0x000fe20000000016 */
[----:B------:R-:W-:Y:S01]  /*9800*/  SHF.L.U32 R3, R113, 0x10, RZ ;  /* 0x0000001071037819 */ /* 0x000fe200000006ff */
[----:B------:R-:W-:Y:S01]  /*9810*/  FFMA R23, R71, R70, R23 ;  /* 0x0000004647177223 */ /* 0x000fe20000000017 */
[----:B------:R-:W-:Y:S01]  /*9820*/  LOP3.LUT R70, R112, 0xffff0000, RZ, 0xc0, !PT ;  /* 0xffff000070467812 */ /* 0x000fe200078ec0ff */
[C---:B------:R-:W-:Y:S01]  /*9830*/  FMUL R26, R68.reuse, R44 ;  /* 0x0000002c441a7220 */ /* 0x040fe20000400000 */
[----:B------:R-:W-:Y:S01]  /*9840*/  F2FP.BF16.F32.PACK_AB R109, R21, R20 ;  /* 0x00000014156d723e */ /* 0x000fe200000010ff */
[----:B------:R-:W-:Y:S01]  /*9850*/  FFMA R24, R71, R73, R24 ;  /* 0x0000004947187223 */ /* 0x000fe20000000018 */
[----:B------:R-:W-:Y:S01]  /*9860*/  F2FP.BF16.F32.PACK_AB R110, R23, R22 ;  /* 0x00000016176e723e */ /* 0x000fe200000010ff */
[----:B------:R-:W-:Y:S01]  /*9870*/  FFMA R25, R71, R72, R25 ;  /* 0x0000004847197223 */ /* 0x000fe20000000019 */
[----:B------:R-:W-:Y:S01]  /*9880*/  SHF.L.U32 R73, R115, 0x10, RZ ;  /* 0x0000001073497819 */ /* 0x000fe200000006ff */
[C---:B------:R-:W-:Y:S01]  /*9890*/  FMUL R27, R68.reuse, R45 ;  /* 0x0000002d441b7220 */ /* 0x040fe20000400000 */
[----:B------:R-:W-:Y:S01]  /*98a0*/  LOP3.LUT R72, R131, 0xffff0000, RZ, 0xc0, !PT ;  /* 0xffff000083487812 */ /* 0x000fe200078ec0ff */
[----:B------:R-:W-:Y:S01]  /*98b0*/  FMUL R28, R68, R46 ;  /* 0x0000002e441c7220 */ /* 0x000fe20000400000 */
[----:B------:R-:W-:Y:S01]  /*98c0*/  F2FP.BF16.F32.PACK_AB R111, R25, R24 ;  /* 0x00000018196f723e */ /* 0x000fe200000010ff */
[----:B------:R3:W-:Y:S01]  /*98d0*/  STS.128 [R163+0x4400], R92 ;  /* 0x0044005ca3007388 */ /* 0x0007e20000000c00 */
        /* <DEDUP_REMOVED lines=12> */
[----:B------:R4:W-:Y:S01]  /*99a0*/  STS.128 [R150+0x4400], R108 ;  /* 0x0044006c96007388 */ /* 0x0009e20000000c00 */
[----:B------:R-:W-:Y:S01]  /*99b0*/  FMUL R33, R68, R51 ;  /* 0x0000003344217220 */ /* 0x000fe20000400000 */
[C---:B------:R-:W-:Y:S01]  /*99c0*/  FFMA R30, R71.reuse, R3, R30 ;  /* 0x00000003471e7223 */ /* 0x040fe2000000001e */
[C---:B------:R-:W-:Y:S01]  /*99d0*/  SHF.L.U32 R3, R120.reuse, 0x10, RZ ;  /* 0x0000001078037819 */ /* 0x040fe200000006ff */
[C---:B------:R-:W-:Y:S01]  /*99e0*/  FFMA R31, R71.reuse, R70, R31 ;  /* 0x00000046471f7223 */ /* 0x040fe2000000001f */
[----:B------:R-:W-:Y:S01]  /*99f0*/  LOP3.LUT R70, R120, 0xffff0000, RZ, 0xc0, !PT ;  /* 0xffff000078467812 */ /* 0x000fe200078ec0ff */
[----:B------:R-:W-:Y:S01]  /*9a00*/  FFMA R32, R71, R73, R32 ;  /* 0x0000004947207223 */ /* 0x000fe20000000020 */
        /* <DEDUP_REMOVED lines=9> */
[----:B------:R-:W-:Y:S01]  /*9aa0*/  FFMA R35, R71, R70, R35 ;  /* 0x0000004647237223 */ /* 0x000fe20000000023 */
[----:B------:R-:W-:Y:S01]  /*9ab0*/  LOP3.LUT R70, R123, 0xffff0000, RZ, 0xc0, !PT ;  /* 0xffff00007b467812 */ /* 0x000fe200078ec0ff */
[----:B------:R-:W-:Y:S01]  /*9ac0*/  FFMA R36, R71, R73, R36 ;  /* 0x0000004947247223 */ /* 0x000fe20000000024 */
[----:B------:R-:W-:Y:S01]  /*9ad0*/  SHF.L.U32 R73, R123, 0x10, RZ ;  /* 0x000000107b497819 */ /* 0x000fe200000006ff */
[----:B------:R-:W-:Y:S01]  /*9ae0*/  FFMA R37, R71, R0, R37 ;  /* 0x0000000047257223 */ /* 0x000fe20000000025 */
[----:B------:R-:W-:Y:S01]  /*9af0*/  LOP3.LUT R0, R122, 0xffff0000, RZ, 0xc0, !PT ;  /* 0xffff00007a007812 */ /* 0x000fe200078ec0ff */
[C---:B------:R-:W-:Y:S01]  /*9b00*/  FMUL R38, R68.reuse, R56 ;  /* 0x0000003844267220 */ /* 0x040fe20000400000 */
[----:B---3--:R-:W-:Y:S01]  /*9b10*/  F2FP.BF16.F32.PACK_AB R92, R27, R26 ;  /* 0x0000001a1b5c723e */ /* 0x008fe200000010ff */
[C---:B------:R-:W-:Y:S01]  /*9b20*/  FMUL R39, R68.reuse, R57 ;  /* 0x0000003944277220 */ /* 0x040fe20000400000 */
[----:B------:R-:W-:Y:S01]  /*9b30*/  F2FP.BF16.F32.PACK_AB R93, R29, R28 ;  /* 0x0000001c1d5d723e */ /* 0x000fe200000010ff */
[C---:B------:R-:W-:Y:S01]  /*9b40*/  FMUL R40, R68.reuse, R58 ;  /* 0x0000003a44287220 */ /* 0x040fe20000400000 */
[----:B------:R-:W-:Y:S01]  /*9b50*/  F2FP.BF16.F32.PACK_AB R94, R31, R30 ;  /* 0x0000001e1f5e723e */ /* 0x000fe200000010ff */
[----:B------:R-:W-:Y:S01]  /*9b60*/  FMUL R41, R68, R59 ;  /* 0x0000003b44297220 */ /* 0x000fe20000400000 */
[----:B------:R-:W-:Y:S01]  /*9b70*/  F2FP.BF16.F32.PACK_AB R95, R33, R32 ;  /* 0x00000020215f723e */ /* 0x000fe200000010ff */
[----:B------:R-:W-:Y:S01]  /*9b80*/  FFMA R38, R71, R3, R38 ;  /* 0x0000000347267223 */ /* 0x000fe20000000026 */
[----:B------:R-:W-:Y:S01]  /*9b90*/  SHF.L.U32 R3, R129, 0x10, RZ ;  /* 0x0000001081037819 */ /* 0x000fe200000006ff */
[----:B------:R-:W-:Y:S01]  /*9ba0*/  FFMA R39, R71, R0, R39 ;  /* 0x0000000047277223 */ /* 0x000fe20000000027 */
[C---:B------:R-:W-:Y:S01]  /*9bb0*/  SHF.L.U32 R0, R128.reuse, 0x10, RZ ;  /* 0x0000001080007819 */ /* 0x040fe200000006ff */
[----:B------:R3:W-:Y:S01]  /*9bc0*/  STS.128 [R162+0x4400], R92 ;  /* 0x0044005ca2007388 */ /* 0x0007e20000000c00 */
[----:B----4-:R-:W-:Y:S01]  /*9bd0*/  F2FP.BF16.F32.PACK_AB R108, R35, R34 ;  /* 0x00000022236c723e */ /* 0x010fe200000010ff */
[----:B------:R-:W-:Y:S01]  /*9be0*/  FFMA R40, R71, R73, R40 ;  /* 0x0000004947287223 */ /* 0x000fe20000000028 */
[----:B------:R-:W-:Y:S01]  /*9bf0*/  SHF.L.U32 R73, R131, 0x10, RZ ;  /* 0x0000001083497819 */ /* 0x000fe200000006ff */
[----:B------:R-:W-:Y:S01]  /*9c00*/  FFMA R41, R71, R70, R41 ;  /* 0x0000004647297223 */ /* 0x000fe20000000029 */
[----:B------:R-:W-:Y:S01]  /*9c10*/  LOP3.LUT R70, R128, 0xffff0000, RZ, 0xc0, !PT ;  /* 0xffff000080467812 */ /* 0x000fe200078ec0ff */
[C---:B------:R-:W-:Y:S01]  /*9c20*/  FMUL R42, R68.reuse, R60 ;  /* 0x0000003c442a7220 */ /* 0x040fe20000400000 */
[----:B------:R-:W-:Y:S01]  /*9c30*/  F2FP.BF16.F32.PACK_AB R109, R37, R36 ;  /* 0x00000024256d723e */ /* 0x000fe200000010ff */
[C---:B------:R-:W-:Y:S01]  /*9c40*/  FMUL R43, R68.reuse, R61 ;  /* 0x0000003d442b7220 */ /* 0x040fe20000400000 */
[C---:B------:R-:W-:Y:S01]  /*9c50*/  FMUL R44, R68.reuse, R62 ;  /* 0x0000003e442c7220 */ /* 0x040fe20000400000 */
[----:B------:R-:W-:Y:S01]  /*9c60*/  FFMA R42, R71, R0, R42 ;  /* 0x00000000472a7223 */ /* 0x000fe2000000002a */
[----:B------:R-:W-:Y:S01]  /*9c70*/  LOP3.LUT R0, R129, 0xffff0000, RZ, 0xc0, !PT ;  /* 0xffff000081007812 */ /* 0x000fe200078ec0ff */
[C---:B------:R-:W-:Y:S01]  /*9c80*/  FFMA R43, R71.reuse, R70, R43 ;  /* 0x00000046472b7223 */ /* 0x040fe2000000002b */
[C---:B------:R-:W-:Y:S01]  /*9c90*/  FFMA R44, R71.reuse, R3, R44 ;  /* 0x00000003472c7223 */ /* 0x040fe2000000002c */
[----:B------:R-:W-:Y:S01]  /*9ca0*/  FMUL R45, R68, R63 ;  /* 0x0000003f442d7220 */ /* 0x000fe20000400000 */
[----:B------:R-:W-:Y:S01]  /*9cb0*/  SHF.L.U32 R3, R130, 0x10, RZ ;  /* 0x0000001082037819 */ /* 0x000fe200000006ff */
[----:B------:R-:W-:Y:S01]  /*9cc0*/  FMUL R46, R68, R64 ;  /* 0x00000040442e7220 */ /* 0x000fe20000400000 */
[----:B------:R-:W-:Y:S01]  /*9cd0*/  LOP3.LUT R70, R130, 0xffff0000, RZ, 0xc0, !PT ;  /* 0xffff000082467812 */ /* 0x000fe200078ec0ff */
[C---:B------:R-:W-:Y:S01]  /*9ce0*/  FMUL R47, R68.reuse, R65 ;  /* 0x00000041442f7220 */ /* 0x040fe20000400000 */
[C---:B------:R-:W-:Y:S01]  /*9cf0*/  FMUL R48, R68.reuse, R66 ;  /* 0x0000004244307220 */ /* 0x040fe20000400000 */
[----:B------:R-:W-:Y:S01]  /*9d00*/  FFMA R45, R71, R0, R45 ;  /* 0x00000000472d7223 */ /* 0x000fe2000000002d */
[----:B------:R-:W-:Y:S01]  /*9d10*/  FMUL R49, R68, R67 ;  /* 0x0000004344317220 */ /* 0x000fe20000400000 */
[----:B------:R-:W-:Y:S01]  /*9d20*/  F2FP.BF16.F32.PACK_AB R110, R39, R38 ;  /* 0x00000026276e723e */ /* 0x000fe200000010ff */
[----:B------:R-:W-:Y:S01]  /*9d30*/  FFMA R46, R71, R3, R46 ;  /* 0x00000003472e7223 */ /* 0x000fe2000000002e */
[----:B------:R-:W-:Y:S01]  /*9d40*/  F2FP.BF16.F32.PACK_AB R111, R41, R40 ;  /* 0x00000028296f723e */ /* 0x000fe200000010ff */
[C---:B------:R-:W-:Y:S01]  /*9d50*/  FFMA R47, R71.reuse, R70, R47 ;  /* 0x00000046472f7223 */ /* 0x040fe2000000002f */
[C---:B------:R-:W-:Y:S01]  /*9d60*/  FFMA R48, R71.reuse, R73, R48 ;  /* 0x0000004947307223 */ /* 0x040fe20000000030 */
[----:B------:R-:W-:Y:S01]  /*9d70*/  FFMA R49, R71, R72, R49 ;  /* 0x0000004847317223 */ /* 0x000fe20000000031 */
[----:B------:R-:W-:Y:S01]  /*9d80*/  F2FP.BF16.F32.PACK_AB R72, R43, R42 ;  /* 0x0000002a2b48723e */ /* 0x000fe200000010ff */
[----:B------:R3:W-:Y:S01]  /*9d90*/  STS.128 [R161+0x4400], R108 ;  /* 0x0044006ca1007388 */ /* 0x0007e20000000c00 */
[----:B------:R-:W-:Y:S02]  /*9da0*/  F2FP.BF16.F32.PACK_AB R73, R45, R44 ;  /* 0x0000002c2d49723e */ /* 0x000fe400000010ff */
[----:B------:R-:W-:Y:S02]  /*9db0*/  F2FP.BF16.F32.PACK_AB R74, R47, R46 ;  /* 0x0000002e2f4a723e */ /* 0x000fe400000010ff */
[----:B------:R-:W-:Y:S02]  /*9dc0*/  F2FP.BF16.F32.PACK_AB R75, R49, R48 ;  /* 0x00000030314b723e */ /* 0x000fe400000010ff */
[----:B------:R-:W-:Y:S02]  /*9dd0*/  MOV R0, UR52 ;  /* 0x0000003400007c02 */ /* 0x000fe40008000f00 */
[----:B------:R-:W-:Y:S01]  /*9de0*/  @P6 SHF.L.U32 R70, R152, 0x1f, RZ ;  /* 0x0000001f98466819 */ /* 0x000fe200000006ff */
[----:B------:R3:W-:Y:S01]  /*9df0*/  STS.128 [R160+0x4400], R72 ;  /* 0x00440048a0007388 */ /* 0x0007e20000000c00 */
[----:B------:R-:W-:Y:S04]  /*9e00*/  @P6 LEA R0, R0, UR46, 0x3 ;  /* 0x0000002e00006c11 */ /* 0x000fe8000f8e18ff */
[----:B------:R-:W-:Y:S01]  /*9e10*/  @P6 IADD3 R0, PT, PT, R0, 0x60, RZ ;  /* 0x0000006000006810 */ /* 0x000fe20007ffe0ff */
[----:B------:R-:W-:Y:S01]  /*9e20*/  @!PT LDS RZ, [RZ] ;  /* 0x00000000fffff984 */ /* 0x000fe20000000800 */
[----:B------:R-:W-:Y:S01]  /*9e30*/  @!PT LDS RZ, [RZ] ;  /* 0x00000000fffff984 */ /* 0x000fe20000000800 */
[----:B------:R-:W-:Y:S01]  /*9e40*/  @!PT LDS RZ, [RZ] ;  /* 0x00000000fffff984 */ /* 0x000fe20000000800 */
[----:B------:R-:W-:Y:S01]  /*9e50*/  @!PT LDS RZ, [RZ] ;  /* 0x00000000fffff984 */ /* 0x000fe20000000800 */
[----:B------:R4:W-:Y:S06]  /*9e60*/  MEMBAR.ALL.CTA ;  /* 0x0000000000007992 */ /* 0x0009ec0000008000 */
[----:B----4-:R-:W4:Y:S01]  /*9e70*/  FENCE.VIEW.ASYNC.S ;  /* 0x00000000000073c6 */ /* 0x010f220000000000 */
[----:B-1----:R-:W-:Y:S01]  /*9e80*/  @P6 PRMT R0, R167, 0x654, R0 ;  /* 0x00000654a7006816 */ /* 0x002fe20000000000 */
[----:B----4-:R-:W-:Y:S06]  /*9e90*/  BAR.SYNC.DEFER_BLOCKING 0x1, 0x80 ;  /* 0x0042000000007b1d */ /* 0x010fec0000010000 */
[----:B------:R-:W-:Y:S05]  /*9ea0*/  @P0 BRA `(.L_x_129) ;  /* 0x0000000000280947 */ /* 0x000fea0003800000 */
[----:B------:R-:W1:Y:S01]  /*9eb0*/  LDCU.64 UR6, c[0x0][0x348] ;  /* 0x00006900ff0677ac */ /* 0x000e620008000a00 */
[----:B------:R-:W-:Y:S02]  /*9ec0*/  UIADD3 UR9, UPT, UPT, UR53, UR40, URZ ;  /* 0x0000002835097290 */ /* 0x000fe4000fffe0ff */
[----:B------:R-:W-:Y:S01]  /*9ed0*/  UIADD3 UR8, UPT, UPT, UR46, 0x4400, URZ ;  /* 0x000044002e087890 */ /* 0x000fe2000fffe0ff */
[----:B------:R-:W-:Y:S01]  /*9ee0*/  UMOV UR10, UR50 ;  /* 0x00000032000a7c82 */ /* 0x000fe20008000000 */
[----:B------:R-:W-:Y:S01]  /*9ef0*/  UMOV UR11, UR36 ;  /* 0x00000024000b7c82 */ /* 0x000fe20008000000 */
[----:B-1----:R-:W-:Y:S04]  /*9f00*/  UIADD3 UR4, UP0, UPT, UR6, 0xa80, URZ ;  /* 0x00000a8006047890 */ /* 0x002fe8000ff1e0ff */
[----:B------:R-:W-:Y:S09]  /*9f10*/  UIADD3.X UR5, UPT, UPT, URZ, UR7, URZ, UP0, !UPT ;  /* 0x00000007ff057290 */ /* 0x000ff200087fe4ff */
[----:B------:R1:W-:Y:S01]  /*9f20*/  UTMASTG.3D [UR8], [UR4] ;  /* 0x00000008040073b5 */ /* 0x0003e20008010000 */
[----:B------:R0:W-:Y:S01]  /*9f30*/  UTMACMDFLUSH ;  /* 0x00000000000079b7 */ /* 0x0001e20000000000 */
[----:B-1----:R-:W-:Y:S04]  /*9f40*/  DEPBAR.LE SB0, 0x1 ;  /* 0x000080400000791a */ /* 0x002fe80000000000 */
.L_x_129:
[----:B------:R-:W-:Y:S05]  /*9f50*/  BSYNC.RECONVERGENT B0 ;  /* 0x0000000000007941 */ /* 0x000fea0003800200 */
.L_x_128:
[----:B------:R-:W-:Y:S01]  /*9f60*/  BAR.SYNC.DEFER_BLOCKING 0x1, 0x80 ;  /* 0x0042000000007b1d */ /* 0x000fe20000010000 */
[----:B------:R-:W-:Y:S02]  /*9f70*/  UIADD3 UR5, UPT, UPT, UR52, 0x1, URZ ;  /* 0x0000000134057890 */ /* 0x000fe4000fffe0ff */
[----:B------:R-:W-:Y:S02]  /*9f80*/  UISETP.NE.AND UP0, UPT, UR39, URZ, UPT ;  /* 0x000000ff2700728c */ /* 0x000fe4000bf05270 */
[----:B------:R-:W-:Y:S04]  /*9f90*/  UISETP.NE.AND UP1, UPT, UR5, 0x4, UPT ;  /* 0x000000040500788c */ /* 0x000fe8000bf25270 */
[----:B------:R-:W-:Y:S01]  /*9fa0*/  USEL UR47, UR5, URZ, UP1 ;  /* 0x000000ff052f7287 */ /* 0x000fe20008800000 */
[----:B------:R1:W-:Y:S01]  /*9fb0*/  @P6 SYNCS.ARRIVE.TRANS64.RED.A1T0 RZ, [R0+URZ], RZ ;  /* 0x000000ff00ff69a7 */ /* 0x0003e200081004ff */
[----:B------:R-:W-:Y:S01]  /*9fc0*/  UMOV UR4, 0x40 ;  /* 0x0000004000047882 */ /* 0x000fe20000000000 */
[----:B------:R-:W-:Y:S01]  /*9fd0*/  BSSY B1, `(.L_x_130) ;  /* 0x0000021000017945 */ /* 0x000fe20003800000 */
[----:B------:R-:W-:Y:S01]  /*9fe0*/  USEL UR40, UR4, 0x80, !UP0 ;  /* 0x0000008004287887 */ /* 0x000fe2000c000000 */
[----:B------:R-:W4:Y:S02]  /*9ff0*/  @P6 SYNCS.PHASECHK.TRANS64.TRYWAIT P0, [R103+URZ+0x40], R70 ;  /* 0x00004046670065a7 */ /* 0x000f2400080011ff */
[----:B----4-:R-:W-:Y:S01]  /*a000*/  @P6 SEL R100, RZ, 0x1, !P0 ;  /* 0x00000001ff646807 */ /* 0x010fe20004000000 */
[----:B-1----:R-:W-:Y:S08]  /*a010*/  @!P6 BRA `(.L_x_131) ;  /* 0x000000000070e947 */ /* 0x002ff00003800000 */
[----:B------:R-:W-:Y:S01]  /*a020*/  ISETP.NE.AND P1, PT, R102, RZ, PT ;  /* 0x000000ff6600720c */ /* 0x000fe20003f25270 */
[----:B------:R-:W-:Y:S01]  /*a030*/  BSSY B0, `(.L_x_132) ;  /* 0x000000b000007945 */ /* 0x000fe20003800000 */
[----:B------:R-:W-:Y:S11]  /*a040*/  ISETP.NE.AND P0, PT, R100, RZ, PT ;  /* 0x000000ff6400720c */ /* 0x000ff60003f05270 */
[----:B------:R-:W-:Y:S05]  /*a050*/  @P1 IMAD R5, R77, 0x4000, R166 ;  /* 0x000040004d051824 */ /* 0x000fea00078e02a6 */
[----:B------:R-:W-:Y:S04]  /*a060*/  @P1 IADD3 R6, PT, PT, R5, UR46, RZ ;  /* 0x0000002e05061c10 */ /* 0x000fe8000fffe0ff */
[----:B------:R-:W-:Y:S01]  /*a070*/  @P1 IADD3 R4, PT, PT, R79, R6, RZ ;  /* 0x000000064f041210 */ /* 0x000fe20007ffe0ff */
[--C-:B------:R-:W-:Y:S02]  /*a080*/  @P1 IMAD.IADD R0, R78, 0x1, R6.reuse ;  /* 0x000000014e001824 */ /* 0x100fe400078e0206 */
[----:B------:R-:W-:Y:S01]  /*a090*/  @P1 IMAD.IADD R3, R101, 0x1, R6 ;  /* 0x0000000165031824 */ /* 0x000fe200078e0206 */
[----:B------:R-:W-:Y:S06]  /*a0a0*/  @P0 BRA `(.L_x_133) ;  /* 0x00000000000c0947 */ /* 0x000fec0003800000 */
[----:B------:R-:W-:Y:S04]  /*a0b0*/  SHF.L.U32 R6, R152, 0x1f, RZ ;  /* 0x0000001f98067819 */ /* 0x000fe800000006ff */
[----:B------:R-:W1:Y:S02]  /*a0c0*/  SYNCS.PHASECHK.TRANS64.TRYWAIT P0, [R103+URZ+0x40], R6 ;  /* 0x00004006670075a7 */ /* 0x000e6400080011ff */
[----:B-1----:R-:W-:Y:S05]  /*a0d0*/  @!P0 BRA `(.L_x_134) ;  /* 0x0000003400808947 */ /* 0x002fea0003800000 */
.L_x_133:
[----:B------:R-:W-:Y:S05]  /*a0e0*/  BSYNC B0 ;  /* 0x0000000000007941 */ /* 0x000fea0003800000 */
.L_x_132:
[----:B------:R-:W-:Y:S01]  /*a0f0*/  ISETP.NE.AND P0, PT, R102, RZ, PT ;  /* 0x000000ff6600720c */ /* 0x000fe20003f05270 */
[----:B------:R-:W-:Y:S11]  /*a100*/  VIADD R77, R77, 0x1 ;  /* 0x000000014d4d7836 */ /* 0x000ff60000000000 */
[----:B------:R-:W-:Y:S01]  /*a110*/  @!UPT UIADD3 URZ, UPT, UPT, URZ, URZ, URZ ;  /* 0x000000fffffff290 */ /* 0x000fe2000fffe0ff */
[----:B------:R4:W2:Y:S01]  /*a120*/  @P0 LDS.128 R84, [R5+UR46+0x400] ;  /* 0x0004002e05540984 */ /* 0x0008a20008000c00 */
[--C-:B-1----:R-:W-:Y:S01]  /*a130*/  @P0 IMAD.IADD R6, R79, 0x1, R0.reuse ;  /* 0x000000014f060824 */ /* 0x102fe200078e0200 */
[C---:B------:R-:W-:Y:S01]  /*a140*/  @P0 IADD3 R7, PT, PT, R101.reuse, R4, RZ ;  /* 0x0000000465070210 */ /* 0x040fe20007ffe0ff */
[C---:B------:R-:W-:Y:S01]  /*a150*/  @P0 IMAD.IADD R8, R101.reuse, 0x1, R0 ;  /* 0x0000000165080824 */ /* 0x040fe200078e0200 */
[----:B------:R4:W1:Y:S02]  /*a160*/  @P0 LDS.128 R80, [R3+0x400] ;  /* 0x0004000003500984 */ /* 0x0008640000000c00 */
[----:B------:R-:W-:Y:S02]  /*a170*/  @P0 IADD3 R9, PT, PT, R101, R6, RZ ;  /* 0x0000000665090210 */ /* 0x000fe40007ffe0ff */
[----:B------:R4:W1:Y:S04]  /*a180*/  @P0 LDS.128 R88, [R4+0x400] ;  /* 0x0004000004580984 */ /* 0x0008680000000c00 */
[----:B------:R4:W1:Y:S04]  /*a190*/  @P0 LDS.128 R96, [R7+0x400] ;  /* 0x0004000007600984 */ /* 0x0008680000000c00 */
[----:B------:R4:W1:Y:S04]  /*a1a0*/  @P0 LDS.128 R104, [R0+0x400] ;  /* 0x0004000000680984 */ /* 0x0008680000000c00 */
[----:B------:R4:W1:Y:S04]  /*a1b0*/  @P0 LDS.128 R112, [R8+0x400] ;  /* 0x0004000008700984 */ /* 0x0008680000000c00 */
[----:B------:R4:W1:Y:S04]  /*a1c0*/  @P0 LDS.128 R120, [R6+0x400] ;  /* 0x0004000006780984 */ /* 0x0008680000000c00 */
[----:B------:R4:W1:Y:S02]  /*a1d0*/  @P0 LDS.128 R128, [R9+0x400] ;  /* 0x0004000009800984 */ /* 0x0008640000000c00 */
.L_x_131:
[----:B------:R-:W-:Y:S05]  /*a1e0*/  BSYNC B1 ;  /* 0x0000000000017941 */ /* 0x000fea0003800000 */
.L_x_130:
        /* <DEDUP_REMOVED lines=21> */
.L_x_135:
[----:B--2---:R-:W-:Y:S01]  /*a340*/  SHF.L.U32 R70, R84, 0x10, RZ ;  /* 0x0000001054467819 */ /* 0x004fe200000006ff */
[----:B------:R-:W-:Y:S05]  /*a350*/  WARPSYNC.ALL ;  /* 0x0000000000007948 */ /* 0x000fea0003800000 */
[----:B------:R-:W-:Y:S01]  /*a360*/  R2UR UR4, R16 ;  /* 0x00000000100472ca */ /* 0x000fe200000e0000 */
[----:B------:R-:W-:Y:S01]  /*a370*/  BSSY.RECONVERGENT B0, `(.L_x_136) ;  /* 0x0000103000007945 */ /* 0x000fe20003800200 */
[----:B---3--:R-:W-:Y:S02]  /*a380*/  LOP3.LUT R72, R87, 0xffff0000, RZ, 0xc0, !PT ;  /* 0xffff000057487812 */ /* 0x008fe400078ec0ff */
[----:B------:R-:W-:Y:S02]  /*a390*/  ISETP.NE.AND P6, PT, R159, RZ, PT ;  /* 0x000000ff9f00720c */ /* 0x000fe40003fc5270 */
[----:B------:R-:W-:Y:S07]  /*a3a0*/  ISETP.NE.AND P0, PT, R155, RZ, PT ;  /* 0x000000ff9b00720c */ /* 0x000fee0003f05270 */
[----:B------:R-:W2:Y:S02]  /*a3b0*/  LDTM.x64 R4, tmem[UR4] ;  /* 0x00000004000479ee */ /* 0x000ea40008340000 */
[----:B--2---:R-:W-:Y:S01]  /*a3c0*/  FMUL R0, R68, R4 ;  /* 0x0000000444007220 */ /* 0x004fe20000400000 */
[----:B------:R-:W-:Y:S01]  /*a3d0*/  LOP3.LUT R4, R84, 0xffff0000, RZ, 0xc0, !PT ;  /* 0xffff000054047812 */ /* 0x000fe200078ec0ff */
[C---:B------:R-:W-:Y:S01]  /*a3e0*/  FMUL R3, R68.reuse, R5 ;  /* 0x0000000544037220 */ /* 0x040fe20000400000 */
[----:B------:R-:W-:Y:S01]  /*a3f0*/  SHF.L.U32 R5, R85, 0x10, RZ ;  /* 0x0000001055057819 */ /* 0x000fe200000006ff */
[----:B------:R-:W-:Y:S01]  /*a400*/  FFMA R0, R71, R70, R0 ;  /* 0x0000004647007223 */ /* 0x000fe20000000000 */
[----:B------:R-:W-:Y:S01]  /*a410*/  LOP3.LUT R70, R85, 0xffff0000, RZ, 0xc0, !PT ;  /* 0xffff000055467812 */ /* 0x000fe200078ec0ff */
[C---:B------:R-:W-:Y:S01]  /*a420*/  FMUL R6, R68.reuse, R6 ;  /* 0x0000000644067220 */ /* 0x040fe20000400000 */
[C---:B------:R-:W-:Y:S01]  /*a430*/  FFMA R3, R71.reuse, R4, R3 ;  /* 0x0000000447037223 */ /* 0x040fe20000000003 */
[C---:B------:R-:W-:Y:S01]  /*a440*/  FMUL R7, R68.reuse, R7 ;  /* 0x0000000744077220 */ /* 0x040fe20000400000 */
[----:B------:R-:W-:Y:S01]  /*a450*/  FMUL R4, R68, R8 ;  /* 0x0000000844047220 */ /* 0x000fe20000400000 */
[C---:B------:R-:W-:Y:S01]  /*a460*/  LOP3.LUT R8, R86.reuse, 0xffff0000, RZ, 0xc0, !PT ;  /* 0xffff000056087812 */ /* 0x040fe200078ec0ff */
[C---:B------:R-:W-:Y:S01]  /*a470*/  FFMA R6, R71.reuse, R5, R6 ;  /* 0x0000000547067223 */ /* 0x040fe20000000006 */
[----:B------:R-:W-:Y:S01]  /*a480*/  SHF.L.U32 R5, R86, 0x10, RZ ;  /* 0x0000001056057819 */ /* 0x000fe200000006ff */
[----:B------:R-:W-:Y:S01]  /*a490*/  FFMA R7, R71, R70, R7 ;  /* 0x0000004647077223 */ /* 0x000fe20000000007 */
[----:B------:R-:W-:Y:S01]  /*a4a0*/  F2FP.BF16.F32.PACK_AB R92, R3, R0 ;  /* 0x00000000035c723e */ /* 0x000fe200000010ff */
[----:B------:R-:W-:Y:S01]  /*a4b0*/  FMUL R0, R68, R9 ;  /* 0x0000000944007220 */ /* 0x000fe20000400000 */
[----:B------:R-:W-:Y:S01]  /*a4c0*/  SHF.L.U32 R70, R87, 0x10, RZ ;  /* 0x0000001057467819 */ /* 0x000fe200000006ff */
[----:B------:R-:W-:Y:S01]  /*a4d0*/  FFMA R4, R71, R5, R4 ;  /* 0x0000000547047223 */ /* 0x000fe20000000004 */
[----:B------:R-:W-:Y:S01]  /*a4e0*/  F2FP.BF16.F32.PACK_AB R93, R7, R6 ;  /* 0x00000006075d723e */ /* 0x000fe200000010ff */
[C---:B------:R-:W-:Y:S01]  /*a4f0*/  FFMA R0, R71.reuse, R8, R0 ;  /* 0x0000000847007223 */ /* 0x040fe20000000000 */
[----:B-1----:R-:W-:Y:S01]  /*a500*/  SHF.L.U32 R8, R80, 0x10, RZ ;  /* 0x0000001050087819 */ /* 0x002fe200000006ff */
[----:B------:R-:W-:Y:S01]  /*a510*/  FMUL R3, R68, R10 ;  /* 0x0000000a44037220 */ /* 0x000fe20000400000 */
[----:B------:R-:W-:Y:S01]  /*a520*/  LOP3.LUT R10, R80, 0xffff0000, RZ, 0xc0, !PT ;  /* 0xffff0000500a7812 */ /* 0x000fe200078ec0ff */
[----:B------:R-:W-:Y:S01]  /*a530*/  FMUL R5, R68, R11 ;  /* 0x0000000b44057220 */ /* 0x000fe20000400000 */
[----:B------:R-:W-:Y:S01]  /*a540*/  F2FP.BF16.F32.PACK_AB R94, R0, R4 ;  /* 0x00000004005e723e */ /* 0x000fe200000010ff */
[C---:B------:R-:W-:Y:S01]  /*a550*/  FMUL R6, R68.reuse, R12 ;  /* 0x0000000c44067220 */ /* 0x040fe20000400000 */
[C---:B------:R-:W-:Y:S01]  /*a560*/  FMUL R7, R68.reuse, R13 ;  /* 0x0000000d44077220 */ /* 0x040fe20000400000 */
[----:B------:R-:W-:Y:S01]  /*a570*/  FFMA R3, R71, R70, R3 ;  /* 0x0000004647037223 */ /* 0x000fe20000000003 */
[----:B------:R-:W-:Y:S01]  /*a580*/  SHF.L.U32 R70, R81, 0x10, RZ ;  /* 0x0000001051467819 */ /* 0x000fe200000006ff */
[C---:B------:R-:W-:Y:S01]  /*a590*/  FFMA R5, R71.reuse, R72, R5 ;  /* 0x0000004847057223 */ /* 0x040fe20000000005 */
[C---:B------:R-:W-:Y:S01]  /*a5a0*/  FFMA R6, R71.reuse, R8, R6 ;  /* 0x0000000847067223 */ /* 0x040fe20000000006 */
[C---:B------:R-:W-:Y:S01]  /*a5b0*/  FMUL R0, R68.reuse, R14 ;  /* 0x0000000e44007220 */ /* 0x040fe20000400000 */
[----:B------:R-:W-:Y:S01]  /*a5c0*/  FFMA R7, R71, R10, R7 ;  /* 0x0000000a47077223 */ /* 0x000fe20000000007 */
[C---:B------:R-:W-:Y:S01]  /*a5d0*/  FMUL R14, R68.reuse, R24 ;  /* 0x00000018440e7220 */ /* 0x040fe20000400000 */
[----:B------:R-:W-:Y:S01]  /*a5e0*/  F2FP.BF16.F32.PACK_AB R95, R5, R3 ;  /* 0x00000003055f723e */ /* 0x000fe200000010ff */
[C---:B------:R-:W-:Y:S01]  /*a5f0*/  FMUL R24, R68.reuse, R34 ;  /* 0x0000002244187220 */ /* 0x040fe20000400000 */
[C---:B------:R-:W-:Y:S01]  /*a600*/  FMUL R34, R68.reuse, R44 ;  /* 0x0000002c44227220 */ /* 0x040fe20000400000 */
[C---:B------:R-:W-:Y:S01]  /*a610*/  FMUL R44, R68.reuse, R54 ;  /* 0x00000036442c7220 */ /* 0x040fe20000400000 */
[C---:B------:R-:W-:Y:S01]  /*a620*/  FMUL R54, R68.reuse, R64 ;  /* 0x0000004044367220 */ /* 0x040fe20000400000 */
[----:B------:R-:W-:Y:S01]  /*a630*/  F2FP.BF16.F32.PACK_AB R64, R7, R6 ;  /* 0x000000060740723e */ /* 0x000fe200000010ff */
[----:B------:R-:W-:Y:S01]  /*a640*/  STS.128 [R166+UR46+0x8400], R92 ;  /* 0x0084005ca6007988 */ /* 0x000fe20008000c2e */
[----:B------:R-:W-:Y:S01]  /*a650*/  LOP3.LUT R6, R81, 0xffff0000, RZ, 0xc0, !PT ;  /* 0xffff000051067812 */ /* 0x000fe200078ec0ff */
[----:B------:R-:W-:Y:S01]  /*a660*/  FMUL R3, R68, R15 ;  /* 0x0000000f44037220 */ /* 0x000fe20000400000 */
[----:B------:R-:W-:Y:S01]  /*a670*/  SHF.L.U32 R7, R82, 0x10, RZ ;  /* 0x0000001052077819 */ /* 0x000fe200000006ff */
[C---:B------:R-:W-:Y:S01]  /*a680*/  FMUL R8, R68.reuse, R18 ;  /* 0x0000001244087220 */ /* 0x040fe20000400000 */
[C---:B------:R-:W-:Y:S01]  /*a690*/  FFMA R0, R71.reuse, R70, R0 ;  /* 0x0000004647007223 */ /* 0x040fe20000000000 */
[C---:B------:R-:W-:Y:S01]  /*a6a0*/  FMUL R9, R68.reuse, R19 ;  /* 0x0000001344097220 */ /* 0x040fe20000400000 */
[----:B------:R-:W-:Y:S01]  /*a6b0*/  FMUL R18, R68, R28 ;  /* 0x0000001c44127220 */ /* 0x000fe20000400000 */
[----:B------:R-:W-:Y:S01]  /*a6c0*/  FFMA R3, R71, R6, R3 ;  /* 0x0000000647037223 */ /* 0x000fe20000000003 */
[----:B------:R-:W-:Y:S01]  /*a6d0*/  LOP3.LUT R6, R88, 0xffff0000, RZ, 0xc0, !PT ;  /* 0xffff000058067812 */ /* 0x000fe200078ec0ff */
[C---:B------:R-:W-:Y:S01]  /*a6e0*/  FMUL R10, R68.reuse, R20 ;  /* 0x00000014440a7220 */ /* 0x040fe20000400000 */
        /* <DEDUP_REMOVED lines=10> */
[----:B------:R-:W-:Y:S01]  /*a790*/  FMUL R48, R68, R58 ;  /* 0x0000003a44307220 */ /* 0x000fe20000400000 */
[----:B------:R-:W-:Y:S01]  /*a7a0*/  LOP3.LUT R58, R82, 0xffff0000, RZ, 0xc0, !PT ;  /* 0xffff0000523a7812 */ /* 0x000fe200078ec0ff */
[C---:B------:R-:W-:Y:S01]  /*a7b0*/  FMUL R4, R68.reuse, R16 ;  /* 0x0000001044047220 */ /* 0x040fe20000400000 */
[C---:B------:R-:W-:Y:S01]  /*a7c0*/  FMUL R40, R68.reuse, R50 ;  /* 0x0000003244287220 */ /* 0x040fe20000400000 */
[C---:B------:R-:W-:Y:S01]  /*a7d0*/  FMUL R45, R68.reuse, R55 ;  /* 0x00000037442d7220 */ /* 0x040fe20000400000 */
[C---:B------:R-:W-:Y:S01]  /*a7e0*/  FMUL R49, R68.reuse, R59 ;  /* 0x0000003b44317220 */ /* 0x040fe20000400000 */
[----:B------:R-:W-:Y:S01]  /*a7f0*/  SHF.L.U32 R59, R83, 0x10, RZ ;  /* 0x00000010533b7819 */ /* 0x000fe200000006ff */
[C---:B------:R-:W-:Y:S01]  /*a800*/  FMUL R55, R68.reuse, R65 ;  /* 0x0000004144377220 */ /* 0x040fe20000400000 */
[----:B------:R-:W-:Y:S01]  /*a810*/  F2FP.BF16.F32.PACK_AB R65, R3, R0 ;  /* 0x000000000341723e */ /* 0x000fe200000010ff */
[----:B------:R-:W-:Y:S01]  /*a820*/  FMUL R5, R68, R17 ;  /* 0x0000001144057220 */ /* 0x000fe20000400000 */
[----:B------:R-:W-:Y:S01]  /*a830*/  SHF.L.U32 R0, R88, 0x10, RZ ;  /* 0x0000001058007819 */ /* 0x000fe200000006ff */
[C---:B------:R-:W-:Y:S01]  /*a840*/  FMUL R50, R68.reuse, R60 ;  /* 0x0000003c44327220 */ /* 0x040fe20000400000 */
[----:B------:R-:W-:Y:S01]  /*a850*/  LOP3.LUT R60, R83, 0xffff0000, RZ, 0xc0, !PT ;  /* 0xffff0000533c7812 */ /* 0x000fe200078ec0ff */
[----:B------:R-:W-:Y:S01]  /*a860*/  FFMA R4, R71, R7, R4 ;  /* 0x0000000747047223 */ /* 0x000fe20000000004 */
[----:B------:R-:W-:Y:S01]  /*a870*/  SHF.L.U32 R3, R89, 0x10, RZ ;  /* 0x0000001059037819 */ /* 0x000fe200000006ff */
[C---:B------:R-:W-:Y:S01]  /*a880*/  FFMA R5, R71.reuse, R58, R5 ;  /* 0x0000003a47057223 */ /* 0x040fe20000000005 */
[C---:B------:R-:W-:Y:S01]  /*a890*/  FFMA R8, R71.reuse, R59, R8 ;  /* 0x0000003b47087223 */ /* 0x040fe20000000008 */
[C---:B------:R-:W-:Y:S01]  /*a8a0*/  FFMA R9, R71.reuse, R60, R9 ;  /* 0x0000003c47097223 */ /* 0x040fe20000000009 */
[----:B------:R-:W-:Y:S01]  /*a8b0*/  FFMA R10, R71, R0, R10 ;  /* 0x00000000470a7223 */ /* 0x000fe2000000000a */
[----:B------:R-:W-:Y:S01]  /*a8c0*/  LOP3.LUT R0, R89, 0xffff0000, RZ, 0xc0, !PT ;  /* 0xffff000059007812 */ /* 0x000fe200078ec0ff */
[C---:B------:R-:W-:Y:S01]  /*a8d0*/  FMUL R11, R68.reuse, R21 ;  /* 0x00000015440b7220 */ /* 0x040fe20000400000 */
[C---:B------:R-:W-:Y:S01]  /*a8e0*/  FMUL R12, R68.reuse, R22 ;  /* 0x00000016440c7220 */ /* 0x040fe20000400000 */
[C---:B------:R-:W-:Y:S01]  /*a8f0*/  FMUL R13, R68.reuse, R23 ;  /* 0x00000017440d7220 */ /* 0x040fe20000400000 */
[C---:B------:R-:W-:Y:S01]  /*a900*/  FMUL R16, R68.reuse, R26 ;  /* 0x0000001a44107220 */ /* 0x040fe20000400000 */
[C---:B------:R-:W-:Y:S01]  /*a910*/  FMUL R26, R68.reuse, R36 ;  /* 0x00000024441a7220 */ /* 0x040fe20000400000 */
[----:B------:R-:W-:Y:S01]  /*a920*/  FFMA R11, R71, R6, R11 ;  /* 0x00000006470b7223 */ /* 0x000fe2000000000b */
[----:B------:R-:W-:Y:S01]  /*a930*/  LOP3.LUT R6, R99, 0xffff0000, RZ, 0xc0, !PT ;  /* 0xffff000063067812 */ /* 0x000fe200078ec0ff */
[----:B------:R-:W-:Y:S01]  /*a940*/  FMUL R36, R68, R46 ;  /* 0x0000002e44247220 */ /* 0x000fe20000400000 */
[----:B------:R-:W-:Y:S01]  /*a950*/  FFMA R12, R71, R3, R12 ;  /* 0x00000003470c7223 */ /* 0x000fe2000000000c */
[----:B------:R-:W-:Y:S01]  /*a960*/  SHF.L.U32 R3, R90, 0x10, RZ ;  /* 0x000000105a037819 */ /* 0x000fe200000006ff */
[C---:B------:R-:W-:Y:S01]  /*a970*/  FMUL R46, R68.reuse, R56 ;  /* 0x00000038442e7220 */ /* 0x040fe20000400000 */
[----:B------:R-:W-:Y:S01]  /*a980*/  FMUL R56, R68, R66 ;  /* 0x0000004244387220 */ /* 0x000fe20000400000 */
[----:B------:R-:W-:Y:S01]  /*a990*/  F2FP.BF16.F32.PACK_AB R66, R5, R4 ;  /* 0x000000040542723e */ /* 0x000fe200000010ff */
[C---:B------:R-:W-:Y:S01]  /*a9a0*/  FFMA R13, R71.reuse, R0, R13 ;  /* 0x00000000470d7223 */ /* 0x040fe2000000000d */
[----:B------:R-:W-:Y:S01]  /*a9b0*/  LOP3.LUT R0, R90, 0xffff0000, RZ, 0xc0, !PT ;  /* 0xffff00005a007812 */ /* 0x000fe200078ec0ff */
[----:B------:R-:W-:Y:S01]  /*a9c0*/  FFMA R14, R71, R3, R14 ;  /* 0x00000003470e7223 */ /* 0x000fe2000000000e */
[C---:B------:R-:W-:Y:S01]  /*a9d0*/  SHF.L.U32 R5, R91.reuse, 0x10, RZ ;  /* 0x000000105b057819 */ /* 0x040fe200000006ff */
[----:B------:R-:W-:Y:S01]  /*a9e0*/  FMUL R17, R68, R27 ;  /* 0x0000001b44117220 */ /* 0x000fe20000400000 */
[----:B------:R-:W-:Y:S01]  /*a9f0*/  LOP3.LUT R4, R91, 0xffff0000, RZ, 0xc0, !PT ;  /* 0xffff00005b047812 */ /* 0x000fe200078ec0ff */
[C---:B------:R-:W-:Y:S01]  /*aa00*/  FFMA R15, R71.reuse, R0, R15 ;  /* 0x00000000470f7223 */ /* 0x040fe2000000000f */
[C---:B------:R-:W-:Y:S01]  /*aa10*/  SHF.L.U32 R0, R96.reuse, 0x10, RZ ;  /* 0x0000001060007819 */ /* 0x040fe200000006ff */
[----:B------:R-:W-:Y:S01]  /*aa20*/  FFMA R16, R71, R5, R16 ;  /* 0x0000000547107223 */ /* 0x000fe20000000010 */
[----:B------:R-:W-:Y:S01]  /*aa30*/  SHF.L.U32 R3, R97, 0x10, RZ ;  /* 0x0000001061037819 */ /* 0x000fe200000006ff */
[----:B------:R-:W-:Y:S01]  /*aa40*/  FFMA R17, R71, R4, R17 ;  /* 0x0000000447117223 */ /* 0x000fe20000000011 */
[----:B------:R-:W-:Y:S01]  /*aa50*/  LOP3.LUT R4, R96, 0xffff0000, RZ, 0xc0, !PT ;  /* 0xffff000060047812 */ /* 0x000fe200078ec0ff */
[C---:B------:R-:W-:Y:S01]  /*aa60*/  FMUL R27, R68.reuse, R37 ;  /* 0x00000025441b7220 */ /* 0x040fe20000400000 */
[----:B------:R-:W-:Y:S01]  /*aa70*/  SHF.L.U32 R5, R99, 0x10, RZ ;  /* 0x0000001063057819 */ /* 0x000fe200000006ff */
[C---:B------:R-:W-:Y:S01]  /*aa80*/  FMUL R37, R68.reuse, R47 ;  /* 0x0000002f44257220 */ /* 0x040fe20000400000 */
[C---:B------:R-:W-:Y:S01]  /*aa90*/  FMUL R47, R68.reuse, R57 ;  /* 0x00000039442f7220 */ /* 0x040fe20000400000 */
[----:B------:R-:W-:Y:S01]  /*aaa0*/  FMUL R57, R68, R67 ;  /* 0x0000004344397220 */ /* 0x000fe20000400000 */
[----:B------:R-:W-:Y:S01]  /*aab0*/  F2FP.BF16.F32.PACK_AB R67, R9, R8 ;  /* 0x000000080943723e */ /* 0x000fe200000010ff */
[----:B------:R-:W-:Y:S01]  /*aac0*/  FFMA R18, R71, R0, R18 ;  /* 0x0000000047127223 */ /* 0x000fe20000000012 */
[----:B------:R-:W-:Y:S01]  /*aad0*/  LOP3.LUT R0, R97, 0xffff0000, RZ, 0xc0, !PT ;  /* 0xffff000061007812 */ /* 0x000fe200078ec0ff */
[C---:B------:R-:W-:Y:S01]  /*aae0*/  FFMA R19, R71.reuse, R4, R19 ;  /* 0x0000000447137223 */ /* 0x040fe20000000013 */
[C---:B------:R-:W-:Y:S01]  /*aaf0*/  LOP3.LUT R4, R98.reuse, 0xffff0000, RZ, 0xc0, !PT ;  /* 0xffff000062047812 */ /* 0x040fe200078ec0ff */
[----:B------:R-:W-:Y:S01]  /*ab00*/  FFMA R20, R71, R3, R20 ;  /* 0x0000000347147223 */ /* 0x000fe20000000014 */
[----:B------:R-:W-:Y:S01]  /*ab10*/  SHF.L.U32 R3, R98, 0x10, RZ ;  /* 0x0000001062037819 */ /* 0x000fe200000006ff */
[C---:B------:R-:W-:Y:S01]  /*ab20*/  FMUL R21, R68.reuse, R31 ;  /* 0x0000001f44157220 */ /* 0x040fe20000400000 */
[----:B------:R-:W-:Y:S01]  /*ab30*/  F2FP.BF16.F32.PACK_AB R8, R11, R10 ;  /* 0x0000000a0b08723e */ /* 0x000fe200000010ff */
[C---:B------:R-:W-:Y:S01]  /*ab40*/  FMUL R22, R68.reuse, R32 ;  /* 0x0000002044167220 */ /* 0x040fe20000400000 */
[----:B------:R-:W-:Y:S01]  /*ab50*/  F2FP.BF16.F32.PACK_AB R9, R13, R12 ;  /* 0x0000000c0d09723e */ /* 0x000fe200000010ff */
[----:B------:R-:W-:Y:S01]  /*ab60*/  STS.128 [R165+0x8400], R64 ;  /* 0x00840040a5007388 */ /* 0x000fe20000000c00 */
[----:B------:R-:W-:Y:S01]  /*ab70*/  F2FP.BF16.F32.PACK_AB R10, R15, R14 ;  /* 0x0000000e0f0a723e */ /* 0x000fe200000010ff */
[----:B------:R-:W-:Y:S01]  /*ab80*/  FMUL R23, R68, R33 ;  /* 0x0000002144177220 */ /* 0x000fe20000400000 */
[----:B------:R-:W-:Y:S01]  /*ab90*/  F2FP.BF16.F32.PACK_AB R11, R17, R16 ;  /* 0x00000010110b723e */ /* 0x000fe200000010ff */
[----:B------:R-:W-:Y:S01]  /*aba0*/  FFMA R21, R71, R0, R21 ;  /* 0x0000000047157223 */ /* 0x000fe20000000015 */
[----:B------:R-:W-:Y:S01]  /*abb0*/  F2FP.BF16.F32.PACK_AB R12, R19, R18 ;  /* 0x00000012130c723e */ /* 0x000fe200000010ff */
[C---:B------:R-:W-:Y:S01]  /*abc0*/  FFMA R22, R71.reuse, R3, R22 ;  /* 0x0000000347167223 */ /* 0x040fe20000000016 */
[C---:B------:R-:W-:Y:S01]  /*abd0*/  SHF.L.U32 R0, R104.reuse, 0x10, RZ ;  /* 0x0000001068007819 */ /* 0x040fe200000006ff */
[----:B------:R-:W-:Y:S01]  /*abe0*/  FFMA R23, R71, R4, R23 ;  /* 0x0000000447177223 */ /* 0x000fe20000000017 */
[----:B------:R-:W-:Y:S01]  /*abf0*/  F2FP.BF16.F32.PACK_AB R13, R21, R20 ;  /* 0x00000014150d723e */ /* 0x000fe200000010ff */
[C---:B------:R-:W-:Y:S01]  /*ac00*/  FFMA R24, R71.reuse, R5, R24 ;  /* 0x0000000547187223 */ /* 0x040fe20000000018 */
[----:B------:R-:W-:Y:S01]  /*ac10*/  LOP3.LUT R4, R104, 0xffff0000, RZ, 0xc0, !PT ;  /* 0xffff000068047812 */ /* 0x000fe200078ec0ff */
[----:B------:R-:W-:Y:S01]  /*ac20*/  FFMA R25, R71, R6, R25 ;  /* 0x0000000647197223 */ /* 0x000fe20000000019 */
[----:B------:R-:W-:Y:S01]  /*ac30*/  F2FP.BF16.F32.PACK_AB R14, R23, R22 ;  /* 0x00000016170e723e */ /* 0x000fe200000010ff */
[----:B------:R1:W-:Y:S01]  /*ac40*/  STS.128 [R164+0x8400], R8 ;  /* 0x00840008a4007388 */ /* 0x0003e20000000c00 */
[----:B------:R-:W-:Y:S01]  /*ac50*/  SHF.L.U32 R3, R105, 0x10, RZ ;  /* 0x0000001069037819 */ /* 0x000fe200000006ff */
[----:B------:R-:W-:Y:S01]  /*ac60*/  FFMA R26, R71, R0, R26 ;  /* 0x00000000471a7223 */ /* 0x000fe2000000001a */
[----:B------:R-:W-:Y:S01]  /*ac70*/  F2FP.BF16.F32.PACK_AB R15, R25, R24 ;  /* 0x00000018190f723e */ /* 0x000fe200000010ff */
[----:B------:R-:W-:Y:S01]  /*ac80*/  FFMA R27, R71, R4, R27 ;  /* 0x00000004471b7223 */ /* 0x000fe2000000001b */
[----:B------:R-:W-:Y:S01]  /*ac90*/  LOP3.LUT R0, R105, 0xffff0000, RZ, 0xc0, !PT ;  /* 0xffff000069007812 */ /* 0x000fe200078ec0ff */
[C---:B------:R-:W-:Y:S01]  /*aca0*/  FFMA R28, R71.reuse, R3, R28 ;  /* 0x00000003471c7223 */ /* 0x040fe2000000001c */
[C---:B------:R-:W-:Y:S01]  /*acb0*/  SHF.L.U32 R3, R106.reuse, 0x10, RZ ;  /* 0x000000106a037819 */ /* 0x040fe200000006ff */
[----:B------:R2:W-:Y:S01]  /*acc0*/  STS.128 [R163+0x8400], R12 ;  /* 0x0084000ca3007388 */ /* 0x0005e20000000c00 */
[----:B------:R-:W-:Y:S01]  /*acd0*/  LOP3.LUT R4, R106, 0xffff0000, RZ, 0xc0, !PT ;  /* 0xffff00006a047812 */ /* 0x000fe200078ec0ff */
[----:B------:R-:W-:Y:S01]  /*ace0*/  FFMA R29, R71, R0, R29 ;  /* 0x00000000471d7223 */ /* 0x000fe2000000001d */
[C---:B------:R-:W-:Y:S01]  /*acf0*/  SHF.L.U32 R5, R107.reuse, 0x10, RZ ;  /* 0x000000106b057819 */ /* 0x040fe200000006ff */
[C---:B------:R-:W-:Y:S01]  /*ad00*/  FMUL R31, R68.reuse, R41 ;  /* 0x00000029441f7220 */ /* 0x040fe20000400000 */
[----:B------:R-:W-:Y:S01]  /*ad10*/  LOP3.LUT R6, R107, 0xffff0000, RZ, 0xc0, !PT ;  /* 0xffff00006b067812 */ /* 0x000fe200078ec0ff */
[----:B------:R-:W-:Y:S01]  /*ad20*/  FMUL R32, R68, R42 ;  /* 0x0000002a44207220 */ /* 0x000fe20000400000 */
[----:B------:R-:W-:Y:S01]  /*ad30*/  SHF.L.U32 R0, R112, 0x10, RZ ;  /* 0x0000001070007819 */ /* 0x000fe200000006ff */
[----:B------:R-:W-:Y:S01]  /*ad40*/  FMUL R33, R68, R43 ;  /* 0x0000002b44217220 */ /* 0x000fe20000400000 */
[----:B------:R-:W-:Y:S01]  /*ad50*/  LEA R16, R77, UR46, 0x3 ;  /* 0x0000002e4d107c11 */ /* 0x000fe2000f8e18ff */
[----:B------:R-:W-:Y:S01]  /*ad60*/  FFMA R30, R71, R3, R30 ;  /* 0x00000003471e7223 */ /* 0x000fe2000000001e */
[----:B------:R-:W-:Y:S01]  /*ad70*/  SHF.L.U32 R3, R113, 0x10, RZ ;  /* 0x0000001071037819 */ /* 0x000fe200000006ff */
[C---:B------:R-:W-:Y:S01]  /*ad80*/  FFMA R31, R71.reuse, R4, R31 ;  /* 0x00000004471f7223 */ /* 0x040fe2000000001f */
[----:B------:R-:W-:Y:S01]  /*ad90*/  LOP3.LUT R4, R112, 0xffff0000, RZ, 0xc0, !PT ;  /* 0xffff000070047812 */ /* 0x000fe200078ec0ff */
[----:B------:R-:W-:Y:S01]  /*ada0*/  FFMA R32, R71, R5, R32 ;  /* 0x0000000547207223 */ /* 0x000fe20000000020 */
[----:B------:R-:W-:Y:S01]  /*adb0*/  SHF.L.U32 R5, R115, 0x10, RZ ;  /* 0x0000001073057819 */ /* 0x000fe200000006ff */
[----:B------:R-:W-:Y:S01]  /*adc0*/  FFMA R33, R71, R6, R33 ;  /* 0x0000000647217223 */ /* 0x000fe20000000021 */
[----:B------:R-:W-:Y:S01]  /*add0*/  LOP3.LUT R6, R131, 0xffff0000, RZ, 0xc0, !PT ;  /* 0xffff000083067812 */ /* 0x000fe200078ec0ff */
[----:B------:R-:W-:Y:S01]  /*ade0*/  FFMA R34, R71, R0, R34 ;  /* 0x0000000047227223 */ /* 0x000fe20000000022 */
[----:B------:R-:W-:Y:S01]  /*adf0*/  LOP3.LUT R0, R113, 0xffff0000, RZ, 0xc0, !PT ;  /* 0xffff000071007812 */ /* 0x000fe200078ec0ff */
[C---:B------:R-:W-:Y:S01]  /*ae00*/  FFMA R35, R71.reuse, R4, R35 ;  /* 0x0000000447237223 */ /* 0x040fe20000000023 */
[----:B------:R-:W-:Y:S01]  /*ae10*/  LOP3.LUT R4, R120, 0xffff0000, RZ, 0xc0, !PT ;  /* 0xffff000078047812 */ /* 0x000fe200078ec0ff */
[C---:B------:R-:W-:Y:S01]  /*ae20*/  FFMA R36, R71.reuse, R3, R36 ;  /* 0x0000000347247223 */ /* 0x040fe20000000024 */
[C---:B------:R-:W-:Y:S01]  /*ae30*/  SHF.L.U32 R3, R114.reuse, 0x10, RZ ;  /* 0x0000001072037819 */ /* 0x040fe200000006ff */
[----:B------:R-:W-:Y:S01]  /*ae40*/  FFMA R37, R71, R0, R37 ;  /* 0x0000000047257223 */ /* 0x000fe20000000025 */
[----:B------:R-:W-:Y:S01]  /*ae50*/  LOP3.LUT R0, R114, 0xffff0000, RZ, 0xc0, !PT ;  /* 0xffff000072007812 */ /* 0x000fe200078ec0ff */
[----:B------:R-:W-:Y:S01]  /*ae60*/  FMUL R41, R68, R51 ;  /* 0x0000003344297220 */ /* 0x000fe20000400000 */
[----:B-1----:R-:W-:Y:S01]  /*ae70*/  F2FP.BF16.F32.PACK_AB R8, R35, R34 ;  /* 0x000000222308723e */ /* 0x002fe200000010ff */
[C---:B------:R-:W-:Y:S01]  /*ae80*/  FFMA R38, R71.reuse, R3, R38 ;  /* 0x0000000347267223 */ /* 0x040fe20000000026 */
[----:B------:R-:W-:Y:S01]  /*ae90*/  SHF.L.U32 R3, R120, 0x10, RZ ;  /* 0x0000001078037819 */ /* 0x000fe200000006ff */
[----:B------:R-:W-:Y:S01]  /*aea0*/  FFMA R39, R71, R0, R39 ;  /* 0x0000000047277223 */ /* 0x000fe20000000027 */
[----:B--2---:R-:W-:Y:S01]  /*aeb0*/  F2FP.BF16.F32.PACK_AB R12, R27, R26 ;  /* 0x0000001a1b0c723e */ /* 0x004fe200000010ff */
[----:B------:R-:W-:Y:S01]  /*aec0*/  FFMA R40, R71, R5, R40 ;  /* 0x0000000547287223 */ /* 0x000fe20000000028 */
[----:B------:R-:W-:Y:S01]  /*aed0*/  F2FP.BF16.F32.PACK_AB R13, R29, R28 ;  /* 0x0000001c1d0d723e */ /* 0x000fe200000010ff */
[C---:B------:R-:W-:Y:S01]  /*aee0*/  FMUL R42, R68.reuse, R52 ;  /* 0x00000034442a7220 */ /* 0x040fe20000400000 */
[----:B------:R-:W-:Y:S01]  /*aef0*/  F2FP.BF16.F32.PACK_AB R14, R31, R30 ;  /* 0x0000001e1f0e723e */ /* 0x000fe200000010ff */
[C---:B------:R-:W-:Y:S01]  /*af00*/  FMUL R43, R68.reuse, R53 ;  /* 0x00000035442b7220 */ /* 0x040fe20000400000 */
[----:B------:R-:W-:Y:S01]  /*af10*/  F2FP.BF16.F32.PACK_AB R15, R33, R32 ;  /* 0x00000020210f723e */ /* 0x000fe200000010ff */
[C---:B------:R-:W-:Y:S01]  /*af20*/  FMUL R51, R68.reuse, R61 ;  /* 0x0000003d44337220 */ /* 0x040fe20000400000 */
[----:B------:R-:W-:Y:S01]  /*af30*/  LOP3.LUT R0, R115, 0xffff0000, RZ, 0xc0, !PT ;  /* 0xffff000073007812 */ /* 0x000fe200078ec0ff */
[----:B------:R-:W-:Y:S01]  /*af40*/  FMUL R52, R68, R62 ;  /* 0x0000003e44347220 */ /* 0x000fe20000400000 */
[----:B------:R-:W-:Y:S01]  /*af50*/  SHF.L.U32 R5, R121, 0x10, RZ ;  /* 0x0000001079057819 */ /* 0x000fe200000006ff */
[----:B------:R1:W-:Y:S01]  /*af60*/  STS.128 [R150+0x8400], R12 ;  /* 0x0084000c96007388 */ /* 0x0003e20000000c00 */
[----:B------:R-:W-:Y:S01]  /*af70*/  F2FP.BF16.F32.PACK_AB R9, R37, R36 ;  /* 0x000000242509723e */ /* 0x000fe200000010ff */
[----:B------:R-:W-:Y:S01]  /*af80*/  FFMA R41, R71, R0, R41 ;  /* 0x0000000047297223 */ /* 0x000fe20000000029 */
[----:B------:R-:W-:Y:S01]  /*af90*/  LOP3.LUT R0, R121, 0xffff0000, RZ, 0xc0, !PT ;  /* 0xffff000079007812 */ /* 0x000fe200078ec0ff */
[C---:B------:R-:W-:Y:S01]  /*afa0*/  FFMA R42, R71.reuse, R3, R42 ;  /* 0x00000003472a7223 */ /* 0x040fe2000000002a */
[C---:B------:R-:W-:Y:S01]  /*afb0*/  SHF.L.U32 R3, R122.reuse, 0x10, RZ ;  /* 0x000000107a037819 */ /* 0x040fe200000006ff */
[----:B------:R-:W-:Y:S01]  /*afc0*/  FFMA R43, R71, R4, R43 ;  /* 0x00000004472b7223 */ /* 0x000fe2000000002b */
[----:B------:R-:W-:Y:S01]  /*afd0*/  LOP3.LUT R4, R123, 0xffff0000, RZ, 0xc0, !PT ;  /* 0xffff00007b047812 */ /* 0x000fe200078ec0ff */
[----:B------:R-:W-:Y:S01]  /*afe0*/  FFMA R44, R71, R5, R44 ;  /* 0x00000005472c7223 */ /* 0x000fe2000000002c */
[----:B------:R-:W-:Y:S01]  /*aff0*/  SHF.L.U32 R5, R123, 0x10, RZ ;  /* 0x000000107b057819 */ /* 0x000fe200000006ff */
[C---:B------:R-:W-:Y:S01]  /*b000*/  FFMA R45, R71.reuse, R0, R45 ;  /* 0x00000000472d7223 */ /* 0x040fe2000000002d */
[----:B------:R-:W-:Y:S01]  /*b010*/  LOP3.LUT R0, R122, 0xffff0000, RZ, 0xc0, !PT ;  /* 0xffff00007a007812 */ /* 0x000fe200078ec0ff */
[----:B------:R-:W-:Y:S01]  /*b020*/  FFMA R46, R71, R3, R46 ;  /* 0x00000003472e7223 */ /* 0x000fe2000000002e */
[----:B------:R-:W-:Y:S01]  /*b030*/  SHF.L.U32 R3, R129, 0x10, RZ ;  /* 0x0000001081037819 */ /* 0x000fe200000006ff */
[----:B------:R-:W-:Y:S01]  /*b040*/  FMUL R53, R68, R63 ;  /* 0x0000003f44357220 */ /* 0x000fe20000400000 */
        /* <DEDUP_REMOVED lines=8> */
[----:B------:R-:W-:Y:S01]  /*b0d0*/  LOP3.LUT R0, R129, 0xffff0000, RZ, 0xc0, !PT ;  /* 0xffff000081007812 */ /* 0x000fe200078ec0ff */
[----:B------:R2:W-:Y:S01]  /*b0e0*/  STS.128 [R162+0x8400], R8 ;  /* 0x00840008a2007388 */ /* 0x0005e20000000c00 */
[----:B------:R-:W-:Y:S01]  /*b0f0*/  SHF.L.U32 R5, R131, 0x10, RZ ;  /* 0x0000001083057819 */ /* 0x000fe200000006ff */
[C---:B------:R-:W-:Y:S01]  /*b100*/  FFMA R51, R71.reuse, R4, R51 ;  /* 0x0000000447337223 */ /* 0x040fe20000000033 */
[C---:B------:R-:W-:Y:S01]  /*b110*/  LOP3.LUT R4, R130.reuse, 0xffff0000, RZ, 0xc0, !PT ;  /* 0xffff000082047812 */ /* 0x040fe200078ec0ff */
[C---:B------:R-:W-:Y:S01]  /*b120*/  FFMA R52, R71.reuse, R3, R52 ;  /* 0x0000000347347223 */ /* 0x040fe20000000034 */
[----:B------:R-:W-:Y:S01]  /*b130*/  SHF.L.U32 R3, R130, 0x10, RZ ;  /* 0x0000001082037819 */ /* 0x000fe200000006ff */
[----:B------:R-:W-:Y:S01]  /*b140*/  FFMA R53, R71, R0, R53 ;  /* 0x0000000047357223 */ /* 0x000fe20000000035 */
[----:B-1----:R-:W-:Y:S02]  /*b150*/  F2FP.BF16.F32.PACK_AB R12, R43, R42 ;  /* 0x0000002a2b0c723e */ /* 0x002fe400000010ff */
[----:B------:R-:W-:Y:S01]  /*b160*/  F2FP.BF16.F32.PACK_AB R13, R45, R44 ;  /* 0x0000002c2d0d723e */ /* 0x000fe200000010ff */
[----:B------:R-:W-:Y:S01]  /*b170*/  FFMA R54, R71, R3, R54 ;  /* 0x0000000347367223 */ /* 0x000fe20000000036 */
[----:B------:R-:W-:Y:S01]  /*b180*/  F2FP.BF16.F32.PACK_AB R14, R47, R46 ;  /* 0x0000002e2f0e723e */ /* 0x000fe200000010ff */
[----:B------:R-:W-:Y:S01]  /*b190*/  FFMA R55, R71, R4, R55 ;  /* 0x0000000447377223 */ /* 0x000fe20000000037 */
[----:B------:R-:W-:Y:S01]  /*b1a0*/  F2FP.BF16.F32.PACK_AB R15, R49, R48 ;  /* 0x00000030310f723e */ /* 0x000fe200000010ff */
[C---:B------:R-:W-:Y:S01]  /*b1b0*/  FFMA R56, R71.reuse, R5, R56 ;  /* 0x0000000547387223 */ /* 0x040fe20000000038 */
[----:B------:R-:W-:Y:S01]  /*b1c0*/  FFMA R57, R71, R6, R57 ;  /* 0x0000000647397223 */ /* 0x000fe20000000039 */
[----:B------:R-:W-:Y:S02]  /*b1d0*/  F2FP.BF16.F32.PACK_AB R4, R51, R50 ;  /* 0x000000323304723e */ /* 0x000fe400000010ff */
        /* <DEDUP_REMOVED lines=14> */
[----:B-1----:R-:W1:Y:S01]  /*b2c0*/  FENCE.VIEW.ASYNC.S ;  /* 0x00000000000073c6 */ /* 0x002e620000000000 */
[----:B------:R-:W-:Y:S01]  /*b2d0*/  @P6 PRMT R0, R167, 0x654, R0 ;  /* 0x00000654a7006816 */ /* 0x000fe20000000000 */
[----:B-1----:R-:W-:Y:S06]  /*b2e0*/  BAR.SYNC.DEFER_BLOCKING 0x1, 0x80 ;  /* 0x0042000000007b1d */ /* 0x002fec0000010000 */
        /* <DEDUP_REMOVED lines=11> */
.L_x_137:
[----:B------:R-:W-:Y:S05]  /*b3a0*/  BSYNC.RECONVERGENT B0 ;  /* 0x0000000000007941 */ /* 0x000fea0003800200 */
.L_x_136:
[----:B------:R-:W-:Y:S01]  /*b3b0*/  BAR.SYNC.DEFER_BLOCKING 0x1, 0x80 ;  /* 0x0042000000007b1d */ /* 0x000fe20000010000 */
[----:B------:R-:W-:Y:S02]  /*b3c0*/  UIADD3 UR4, UPT, UPT, UR47, 0x1, URZ ;  /* 0x000000012f047890 */ /* 0x000fe4000fffe0ff */
[----:B------:R-:W-:Y:S02]  /*b3d0*/  UISETP.NE.AND UP0, UPT, UR39, URZ, UPT ;  /* 0x000000ff2700728c */ /* 0x000fe4000bf05270 */
[----:B------:R-:W-:Y:S02]  /*b3e0*/  UISETP.NE.AND UP1, UPT, UR4, 0x4, UPT ;  /* 0x000000040400788c */ /* 0x000fe4000bf25270 */
[----:B------:R-:W-:Y:S02]  /*b3f0*/  USEL UR40, URZ, 0xc0, !UP0 ;  /* 0x000000c0ff287887 */ /* 0x000fe4000c000000 */
[----:B------:R-:W-:Y:S01]  /*b400*/  USEL UR52, UR4, URZ, UP1 ;  /* 0x000000ff04347287 */ /* 0x000fe20008800000 */
[----:B------:R1:W-:Y:S01]  /*b410*/  @P6 SYNCS.ARRIVE.TRANS64.RED.A1T0 RZ, [R0+URZ], RZ ;  /* 0x000000ff00ff69a7 */ /* 0x0003e200081004ff */
[----:B------:R-:W-:Y:S01]  /*b420*/  BSSY B1, `(.L_x_138) ;  /* 0x000001f000017945 */ /* 0x000fe20003800000 */
[----:B------:R-:W3:Y:S02]  /*b430*/  @P6 SYNCS.PHASECHK.TRANS64.TRYWAIT P0, [R16+URZ+0x40], R3 ;  /* 0x00004003100065a7 */ /* 0x000ee400080011ff */
[----:B---3--:R-:W-:Y:S01]  /*b440*/  @P6 SEL R100, RZ, 0x1, !P0 ;  /* 0x00000001ff646807 */ /* 0x008fe20004000000 */
[----:B-1----:R-:W-:Y:S06]  /*b450*/  @!P6 BRA `(.L_x_139) ;  /* 0x00000000006ce947 */ /* 0x002fec0003800000 */
[----:B------:R-:W-:Y:S01]  /*b460*/  ISETP.NE.AND P1, PT, R102, RZ, PT ;  /* 0x000000ff6600720c */ /* 0x000fe20003f25270 */
[----:B------:R-:W-:Y:S01]  /*b470*/  BSSY B0, `(.L_x_140) ;  /* 0x000000b000007945 */ /* 0x000fe20003800000 */
[----:B------:R-:W-:Y:S11]  /*b480*/  ISETP.NE.AND P0, PT, R100, RZ, PT ;  /* 0x000000ff6400720c */ /* 0x000ff60003f05270 */
[----:B------:R-:W-:Y:S05]  /*b490*/  @P1 IMAD R77, R77, 0x4000, R166 ;  /* 0x000040004d4d1824 */ /* 0x000fea00078e02a6 */
[----:B--2---:R-:W-:Y:S04]  /*b4a0*/  @P1 IADD3 R4, PT, PT, R77, UR46, RZ ;  /* 0x0000002e4d041c10 */ /* 0x004fe8000fffe0ff */
[----:B------:R-:W-:Y:S01]  /*b4b0*/  @P1 IADD3 R0, PT, PT, R79, R4, RZ ;  /* 0x000000044f001210 */ /* 0x000fe20007ffe0ff */
[--C-:B------:R-:W-:Y:S02]  /*b4c0*/  @P1 IMAD.IADD R78, R78, 0x1, R4.reuse ;  /* 0x000000014e4e1824 */ /* 0x100fe400078e0204 */
[----:B------:R-:W-:Y:S01]  /*b4d0*/  @P1 IMAD.IADD R4, R101, 0x1, R4 ;  /* 0x0000000165041824 */ /* 0x000fe200078e0204 */
[----:B------:R-:W-:Y:S06]  /*b4e0*/  @P0 BRA `(.L_x_141) ;  /* 0x00000000000c0947 */ /* 0x000fec0003800000 */
[----:B------:R-:W-:Y:S04]  /*b4f0*/  SHF.L.U32 R3, R152, 0x1f, RZ ;  /* 0x0000001f98037819 */ /* 0x000fe800000006ff */
[----:B------:R-:W1:Y:S02]  /*b500*/  SYNCS.PHASECHK.TRANS64.TRYWAIT P0, [R16+URZ+0x40], R3 ;  /* 0x00004003100075a7 */ /* 0x000e6400080011ff */
[----:B-1----:R-:W-:Y:S05]  /*b510*/  @!P0 BRA `(.L_x_142) ;  /* 0x0000002000848947 */ /* 0x002fea0003800000 */
.L_x_141:
[----:B------:R-:W-:Y:S05]  /*b520*/  BSYNC B0 ;  /* 0x0000000000007941 */ /* 0x000fea0003800000 */
.L_x_140:
[----:B------:R-:W-:Y:S11]  /*b530*/  ISETP.NE.AND P0, PT, R102, RZ, PT ;  /* 0x000000ff6600720c */ /* 0x000ff60003f05270 */
[----:B------:R-:W-:Y:S02]  /*b540*/  @!UPT UIADD3 URZ, UPT, UPT, URZ, URZ, URZ ;  /* 0x000000fffffff290 */ /* 0x000fe4000fffe0ff */
[----:B------:R3:W4:Y:S01]  /*b550*/  @P0 LDS.128 R84, [R77+UR46+0x400] ;  /* 0x0004002e4d540984 */ /* 0x0007220008000c00 */
[----:B------:R-:W-:Y:S01]  /*b560*/  @P0 IMAD.IADD R6, R79, 0x1, R78 ;  /* 0x000000014f060824 */ /* 0x000fe200078e024e */
[C---:B------:R-:W-:Y:S01]  /*b570*/  @P0 IADD3 R5, PT, PT, R101.reuse, R78, RZ ;  /* 0x0000004e65050210 */ /* 0x040fe20007ffe0ff */
[C---:B-1----:R-:W-:Y:S01]  /*b580*/  @P0 IMAD.IADD R3, R101.reuse, 0x1, R0 ;  /* 0x0000000165030824 */ /* 0x042fe200078e0200 */
[----:B------:R3:W1:Y:S02]  /*b590*/  @P0 LDS.128 R80, [R4+0x400] ;  /* 0x0004000004500984 */ /* 0x0006640000000c00 */
[----:B------:R-:W-:Y:S02]  /*b5a0*/  @P0 IADD3 R101, PT, PT, R101, R6, RZ ;  /* 0x0000000665650210 */ /* 0x000fe40007ffe0ff */
[----:B------:R3:W2:Y:S04]  /*b5b0*/  @P0 LDS.128 R88, [R0+0x400] ;  /* 0x0004000000580984 */ /* 0x0006a80000000c00 */
[----:B------:R3:W1:Y:S04]  /*b5c0*/  @P0 LDS.128 R96, [R3+0x400] ;  /* 0x0004000003600984 */ /* 0x0006680000000c00 */
[----:B------:R3:W1:Y:S04]  /*b5d0*/  @P0 LDS.128 R104, [R78+0x400] ;  /* 0x000400004e680984 */ /* 0x0006680000000c00 */
[----:B------:R3:W1:Y:S04]  /*b5e0*/  @P0 LDS.128 R112, [R5+0x400] ;  /* 0x0004000005700984 */ /* 0x0006680000000c00 */
[----:B------:R3:W1:Y:S04]  /*b5f0*/  @P0 LDS.128 R120, [R6+0x400] ;  /* 0x0004000006780984 */ /* 0x0006680000000c00 */
[----:B------:R3:W1:Y:S02]  /*b600*/  @P0 LDS.128 R128, [R101+0x400] ;  /* 0x0004000065800984 */ /* 0x0006640000000c00 */
.L_x_139:
[----:B------:R-:W-:Y:S05]  /*b610*/  BSYNC B1 ;  /* 0x0000000000017941 */ /* 0x000fea0003800000 */
.L_x_138:
[----:B------:R-:W-:Y:S01]  /*b620*/  VIADD R16, R69, UR40 ;  /* 0x0000002845107c36 */ /* 0x000fe20008000000 */
[----:B------:R-:W-:Y:S04]  /*b630*/  BSSY.RECONVERGENT B6, `(.L_x_143) ;  /* 0x0000015000067945 */ /* 0x000fe80003800200 */
[----:B---3--:R-:W-:Y:S04]  /*b640*/  SHF.R.U32.HI R3, RZ, 0x15, R16 ;  /* 0x00000015ff037819 */ /* 0x008fe80000011610 */
[----:B------:R-:W-:Y:S11]  /*b650*/  LOP3.LUT P0, RZ, R3, 0x3, R144, 0x48, !PT ;  /* 0x0000000303ff7812 */ /* 0x000ff60007804890 */
[----:B------:R-:W-:Y:S02]  /*b660*/  @!UPT UIADD3 URZ, UPT, UPT, URZ, URZ, URZ ;  /* 0x000000fffffff290 */ /* 0x000fe4000fffe0ff */
[----:B------:R-:W-:Y:S05]  /*b670*/  @!P0 BRA `(.L_x_144) ;  /* 0x0000000000408947 */ /* 0x000fea0003800000 */
[----:B------:R-:W3:Y:S01]  /*b680*/  LDCU.64 UR8, c[0x4][0x70] ;  /* 0x01000e00ff0877ac */ /* 0x000ee20008000a00 */
[----:B--2---:R-:W-:Y:S01]  /*b690*/  MOV R15, 0x0 ;  /* 0x00000000000f7802 */ /* 0x004fe20000000f00 */
[----:B------:R-:W-:Y:S02]  /*b6a0*/  HFMA2 R12, -RZ, RZ, 0, 5.9604644775390625e-08 ;  /* 0x00000001ff0c7431 */ /* 0x000fe400000001ff */
[----:B------:R-:W-:Y:S02]  /*b6b0*/  IMAD.MOV.U32 R8, RZ, RZ, 0x192 ;  /* 0x00000192ff087424 */ /* 0x000fe400078e00ff */
[----:B------:R-:W-:Y:S01]  /*b6c0*/  IMAD.MOV.U32 R13, RZ, RZ, RZ ;  /* 0x000000ffff0d7224 */ /* 0x000fe200078e00ff */
[----:B------:R-:W2:Y:S01]  /*b6d0*/  LDCU.64 UR6, c[0x4][0x78] ;  /* 0x01000f00ff0677ac */ /* 0x000ea20008000a00 */
[----:B------:R-:W1:Y:S01]  /*b6e0*/  LDC.64 R14, c[0x4][R15] ;  /* 0x010000000f0e7b82 */ /* 0x000e620000000a00 */
[----:B------:R-:W5:Y:S01]  /*b6f0*/  LDCU.64 UR4, c[0x4][0x10] ;  /* 0x01000200ff0477ac */ /* 0x000f620008000a00 */
[----:B---3--:R-:W-:Y:S01]  /*b700*/  MOV R5, UR9 ;  /* 0x0000000900057c02 */ /* 0x008fe20008000f00 */
[----:B------:R-:W-:Y:S01]  /*b710*/  IMAD.U32 R4, RZ, RZ, UR8 ;  /* 0x00000008ff047e24 */ /* 0x000fe2000f8e00ff */
[----:B--2---:R-:W-:Y:S01]  /*b720*/  MOV R7, UR7 ;  /* 0x0000000700077c02 */ /* 0x004fe20008000f00 */
[----:B------:R-:W-:Y:S01]  /*b730*/  IMAD.U32 R6, RZ, RZ, UR6 ;  /* 0x00000006ff067e24 */ /* 0x000fe2000f8e00ff */
[----:B-----5:R-:W-:Y:S01]  /*b740*/  MOV R11, UR5 ;  /* 0x00000005000b7c02 */ /* 0x020fe20008000f00 */
[----:B------:R-:W-:Y:S02]  /*b750*/  IMAD.U32 R10, RZ, RZ, UR4 ;  /* 0x00000004ff0a7e24 */ /* 0x000fe4000f8e00ff */
[----:B------:R-:W-:Y:S07]  /*b760*/  LEPC R20, `(.L_x_144) ;  /* 0x000000001014794e */ /* 0x000fee0000000000 */
[----:B-1--4-:R-:W-:Y:S05]  /*b770*/  CALL.ABS.NOINC R14 ;  /* 0x000000000e007343 */ /* 0x012fea0003c00000 */
.L_x_144:
[----:B------:R-:W-:Y:S05]  /*b780*/  BSYNC.RECONVERGENT B6 ;  /* 0x0000000000067941 */ /* 0x000fea0003800200 */
.L_x_143:
[----:B----4-:R-:W-:Y:S01]  /*b790*/  SHF.L.U32 R69, R84, 0x10, RZ ;  /* 0x0000001054457819 */ /* 0x010fe200000006ff */
[----:B------:R-:W-:Y:S05]  /*b7a0*/  WARPSYNC.ALL ;  /* 0x0000000000007948 */ /* 0x000fea0003800000 */
[----:B------:R-:W-:Y:S01]  /*b7b0*/  R2UR UR4, R16 ;  /* 0x00000000100472ca */ /* 0x000fe200000e0000 */
[----:B------:R-:W-:Y:S01]  /*b7c0*/  BSSY.RECONVERGENT B0, `(.L_x_145) ;  /* 0x00000fc000007945 */ /* 0x000fe20003800200 */
[----:B------:R-:W-:Y:S02]  /*b7d0*/  LOP3.LUT R0, R84, 0xffff0000, RZ, 0xc0, !PT ;  /* 0xffff000054007812 */ /* 0x000fe400078ec0ff */
[C---:B------:R-:W-:Y:S02]  /*b7e0*/  SHF.L.U32 R3, R85.reuse, 0x10, RZ ;  /* 0x0000001055037819 */ /* 0x040fe400000006ff */
[----:B------:R-:W-:Y:S02]  /*b7f0*/  LOP3.LUT R70, R85, 0xffff0000, RZ, 0xc0, !PT ;  /* 0xffff000055467812 */ /* 0x000fe400078ec0ff */
[C---:B------:R-:W-:Y:S02]  /*b800*/  SHF.L.U32 R72, R86.reuse, 0x10, RZ ;  /* 0x0000001056487819 */ /* 0x040fe400000006ff */
[----:B------:R-:W-:Y:S02]  /*b810*/  LOP3.LUT R74, R86, 0xffff0000, RZ, 0xc0, !PT ;  /* 0xffff0000564a7812 */ /* 0x000fe400078ec0ff */
[C---:B------:R-:W-:Y:S01]  /*b820*/  SHF.L.U32 R73, R87.reuse, 0x10, RZ ;  /* 0x0000001057497819 */ /* 0x040fe200000006ff */
[----:B--2---:R-:W2:Y:S01]  /*b830*/  LDTM.x64 R4, tmem[UR4] ;  /* 0x00000004000479ee */ /* 0x004ea20008340000 */
[----:B------:R-:W-:Y:S02]  /*b840*/  LOP3.LUT R76, R87, 0xffff0000, RZ, 0xc0, !PT ;  /* 0xffff0000574c7812 */ /* 0x000fe400078ec0ff */
[C---:B-1----:R-:W-:Y:S02]  /*b850*/  SHF.L.U32 R75, R80.reuse, 0x10, RZ ;  /* 0x00000010504b7819 */ /* 0x042fe400000006ff */
[----:B------:R-:W-:Y:S02]  /*b860*/  LOP3.LUT R78, R80, 0xffff0000, RZ, 0xc0, !PT ;  /* 0xffff0000504e7812 */ /* 0x000fe400078ec0ff */
[C---:B------:R-:W-:Y:S02]  /*b870*/  SHF.L.U32 R77, R81.reuse, 0x10, RZ ;  /* 0x00000010514d7819 */ /* 0x040fe400000006ff */
[----:B------:R-:W-:Y:S02]  /*b880*/  LOP3.LUT R80, R81, 0xffff0000, RZ, 0xc0, !PT ;  /* 0xffff000051507812 */ /* 0x000fe400078ec0ff */
[C---:B------:R-:W-:Y:S02]  /*b890*/  SHF.L.U32 R79, R82.reuse, 0x10, RZ ;  /* 0x00000010524f7819 */ /* 0x040fe400000006ff */
[----:B------:R-:W-:Y:S02]  /*b8a0*/  LOP3.LUT R82, R82, 0xffff0000, RZ, 0xc0, !PT ;  /* 0xffff000052527812 */ /* 0x000fe400078ec0ff */
[C---:B------:R-:W-:Y:S02]  /*b8b0*/  SHF.L.U32 R81, R83.reuse, 0x10, RZ ;  /* 0x0000001053517819 */ /* 0x040fe400000006ff */
[----:B------:R-:W-:Y:S02]  /*b8c0*/  LOP3.LUT R84, R83, 0xffff0000, RZ, 0xc0, !PT ;  /* 0xffff000053547812 */ /* 0x000fe400078ec0ff */
[C---:B------:R-:W-:Y:S02]  /*b8d0*/  SHF.L.U32 R83, R88.reuse, 0x10, RZ ;  /* 0x0000001058537819 */ /* 0x040fe400000006ff */
[----:B------:R-:W-:Y:S02]  /*b8e0*/  LOP3.LUT R86, R88, 0xffff0000, RZ, 0xc0, !PT ;  /* 0xffff000058567812 */ /* 0x000fe400078ec0ff */
[C---:B------:R-:W-:Y:S01]  /*b8f0*/  SHF.L.U32 R85, R89.reuse, 0x10, RZ ;  /* 0x0000001059557819 */ /* 0x040fe200000006ff */
[C---:B--2---:R-:W-:Y:S01]  /*b900*/  FMUL R4, R68.reuse, R4 ;  /* 0x0000000444047220 */ /* 0x044fe20000400000 */
[----:B------:R-:W-:Y:S01]  /*b910*/  LOP3.LUT R88, R89, 0xffff0000, RZ, 0xc0, !PT ;  /* 0xffff000059587812 */ /* 0x000fe200078ec0ff */
[----:B------:R-:W-:Y:S01]  /*b920*/  FMUL R5, R68, R5 ;  /* 0x0000000544057220 */ /* 0x000fe20000400000 */
[C---:B------:R-:W-:Y:S01]  /*b930*/  SHF.L.U32 R87, R90.reuse, 0x10, RZ ;  /* 0x000000105a577819 */ /* 0x040fe200000006ff */
[C---:B------:R-:W-:Y:S01]  /*b940*/  FFMA R4, R71.reuse, R69, R4 ;  /* 0x0000004547047223 */ /* 0x040fe20000000004 */
[----:B------:R-:W-:Y:S01]  /*b950*/  LOP3.LUT R90, R90, 0xffff0000, RZ, 0xc0, !PT ;  /* 0xffff00005a5a7812 */ /* 0x000fe200078ec0ff */
[----:B------:R-:W-:Y:S01]  /*b960*/  FFMA R5, R71, R0, R5 ;  /* 0x0000000047057223 */ /* 0x000fe20000000005 */
[C---:B------:R-:W-:Y:S01]  /*b970*/  SHF.L.U32 R89, R91.reuse, 0x10, RZ ;  /* 0x000000105b597819 */ /* 0x040fe200000006ff */
[C---:B------:R-:W-:Y:S01]  /*b980*/  FMUL R6, R68.reuse, R6 ;  /* 0x0000000644067220 */ /* 0x040fe20000400000 */
[----:B------:R-:W-:Y:S01]  /*b990*/  LOP3.LUT R92, R91, 0xffff0000, RZ, 0xc0, !PT ;  /* 0xffff00005b5c7812 */ /* 0x000fe200078ec0ff */
[----:B------:R-:W-:Y:S01]  /*b9a0*/  FMUL R7, R68, R7 ;  /* 0x0000000744077220 */ /* 0x000fe20000400000 */
[----:B------:R-:W-:Y:S01]  /*b9b0*/  F2FP.BF16.F32.PACK_AB R4, R5, R4 ;  /* 0x000000040504723e */ /* 0x000fe200000010ff */
[C---:B------:R-:W-:Y:S01]  /*b9c0*/  FFMA R6, R71.reuse, R3, R6 ;  /* 0x0000000347067223 */ /* 0x040fe20000000006 */
[C---:B------:R-:W-:Y:S01]  /*b9d0*/  SHF.L.U32 R91, R96.reuse, 0x10, RZ ;  /* 0x00000010605b7819 */ /* 0x040fe200000006ff */
[----:B------:R-:W-:Y:S01]  /*b9e0*/  FFMA R7, R71, R70, R7 ;  /* 0x0000004647077223 */ /* 0x000fe20000000007 */
[----:B------:R-:W-:Y:S01]  /*b9f0*/  LOP3.LUT R94, R96, 0xffff0000, RZ, 0xc0, !PT ;  /* 0xffff0000605e7812 */ /* 0x000fe200078ec0ff */
[C---:B------:R-:W-:Y:S01]  /*ba00*/  FMUL R8, R68.reuse, R8 ;  /* 0x0000000844087220 */ /* 0x040fe20000400000 */
[----:B------:R-:W-:Y:S01]  /*ba10*/  SHF.L.U32 R93, R97, 0x10, RZ ;  /* 0x00000010615d7819 */ /* 0x000fe200000006ff */
[----:B------:R-:W-:Y:S01]  /*ba20*/  FMUL R9, R68, R9 ;  /* 0x0000000944097220 */ /* 0x000fe20000400000 */
[----:B------:R-:W-:Y:S01]  /*ba30*/  F2FP.BF16.F32.PACK_AB R5, R7, R6 ;  /* 0x000000060705723e */ /* 0x000fe200000010ff */
[----:B------:R-:W-:Y:S01]  /*ba40*/  FFMA R8, R71, R72, R8 ;  /* 0x0000004847087223 */ /* 0x000fe20000000008 */
[----:B------:R-:W-:Y:S01]  /*ba50*/  LOP3.LUT R96, R97, 0xffff0000, RZ, 0xc0, !PT ;  /* 0xffff000061607812 */ /* 0x000fe200078ec0ff */
[----:B------:R-:W-:Y:S01]  /*ba60*/  FFMA R9, R71, R74, R9 ;  /* 0x0000004a47097223 */ /* 0x000fe20000000009 */
[----:B------:R-:W-:Y:S01]  /*ba70*/  SHF.L.U32 R95, R98, 0x10, RZ ;  /* 0x00000010625f7819 */ /* 0x000fe200000006ff */
[----:B------:R-:W-:Y:S01]  /*ba80*/  FMUL R10, R68, R10 ;  /* 0x0000000a440a7220 */ /* 0x000fe20000400000 */
[----:B------:R-:W-:Y:S01]  /*ba90*/  LOP3.LUT R98, R98, 0xffff0000, RZ, 0xc0, !PT ;  /* 0xffff000062627812 */ /* 0x000fe200078ec0ff */
[C---:B------:R-:W-:Y:S01]  /*baa0*/  FMUL R11, R68.reuse, R11 ;  /* 0x0000000b440b7220 */ /* 0x040fe20000400000 */
[----:B------:R-:W-:Y:S01]  /*bab0*/  F2FP.BF16.F32.PACK_AB R6, R9, R8 ;  /* 0x000000080906723e */ /* 0x000fe200000010ff */
[----:B------:R-:W-:Y:S01]  /*bac0*/  FFMA R10, R71, R73, R10 ;  /* 0x00000049470a7223 */ /* 0x000fe2000000000a */
[----:B------:R-:W-:Y:S01]  /*bad0*/  SHF.L.U32 R97, R99, 0x10, RZ ;  /* 0x0000001063617819 */ /* 0x000fe200000006ff */
[----:B------:R-:W-:Y:S01]  /*bae0*/  FFMA R11, R71, R76, R11 ;  /* 0x0000004c470b7223 */ /* 0x000fe2000000000b */
[----:B------:R-:W-:Y:S01]  /*baf0*/  LOP3.LUT R100, R99, 0xffff0000, RZ, 0xc0, !PT ;  /* 0xffff000063647812 */ /* 0x000fe200078ec0ff */
[----:B------:R-:W-:Y:S01]  /*bb00*/  FMUL R0, R68, R12 ;  /* 0x0000000c44007220 */ /* 0x000fe20000400000 */
[----:B------:R-:W-:Y:S01]  /*bb10*/  SHF.L.U32 R99, R104, 0x10, RZ ;  /* 0x0000001068637819 */ /* 0x000fe200000006ff */
[C---:B------:R-:W-:Y:S01]  /*bb20*/  FMUL R3, R68.reuse, R13 ;  /* 0x0000000d44037220 */ /* 0x040fe20000400000 */
[----:B------:R-:W-:Y:S01]  /*bb30*/  F2FP.BF16.F32.PACK_AB R7, R11, R10 ;  /* 0x0000000a0b07723e */ /* 0x000fe200000010ff */
[----:B------:R-:W-:Y:S01]  /*bb40*/  FMUL R14, R68, R14 ;  /* 0x0000000e440e7220 */ /* 0x000fe20000400000 */
[----:B------:R-:W-:Y:S01]  /*bb50*/  LOP3.LUT R102, R104, 0xffff0000, RZ, 0xc0, !PT ;  /* 0xffff000068667812 */ /* 0x000fe200078ec0ff */
[C---:B------:R-:W-:Y:S01]  /*bb60*/  FMUL R15, R68.reuse, R15 ;  /* 0x0000000f440f7220 */ /* 0x040fe20000400000 */
[----:B------:R-:W-:Y:S01]  /*bb70*/  SHF.L.U32 R101, R105, 0x10, RZ ;  /* 0x0000001069657819 */ /* 0x000fe200000006ff */
[----:B------:R-:W-:Y:S01]  /*bb80*/  FFMA R0, R71, R75, R0 ;  /* 0x0000004b47007223 */ /* 0x000fe20000000000 */
[----:B------:R-:W-:Y:S01]  /*bb90*/  LOP3.LUT R104, R105, 0xffff0000, RZ, 0xc0, !PT ;  /* 0xffff000069687812 */ /* 0x000fe200078ec0ff */
[----:B------:R-:W-:Y:S01]  /*bba0*/  FMUL R12, R68, R16 ;  /* 0x00000010440c7220 */ /* 0x000fe20000400000 */
[C---:B------:R-:W-:Y:S01]  /*bbb0*/  SHF.L.U32 R103, R106.reuse, 0x10, RZ ;  /* 0x000000106a677819 */ /* 0x040fe200000006ff */
[----:B------:R-:W-:Y:S01]  /*bbc0*/  FFMA R3, R71, R78, R3 ;  /* 0x0000004e47037223 */ /* 0x000fe20000000003 */
[----:B------:R-:W-:Y:S01]  /*bbd0*/  LOP3.LUT R106, R106, 0xffff0000, RZ, 0xc0, !PT ;  /* 0xffff00006a6a7812 */ /* 0x000fe200078ec0ff */
[C---:B------:R-:W-:Y:S01]  /*bbe0*/  FMUL R13, R68.reuse, R17 ;  /* 0x00000011440d7220 */ /* 0x040fe20000400000 */
[----:B------:R-:W-:Y:S01]  /*bbf0*/  SHF.L.U32 R105, R107, 0x10, RZ ;  /* 0x000000106b697819 */ /* 0x000fe200000006ff */
[----:B------:R-:W-:Y:S01]  /*bc00*/  FFMA R14, R71, R77, R14 ;  /* 0x0000004d470e7223 */ /* 0x000fe2000000000e */
[----:B------:R-:W-:Y:S01]  /*bc10*/  F2FP.BF16.F32.PACK_AB R8, R3, R0 ;  /* 0x000000000308723e */ /* 0x000fe200000010ff */
[----:B------:R-:W-:Y:S01]  /*bc20*/  FMUL R18, R68, R18 ;  /* 0x0000001244127220 */ /* 0x000fe20000400000 */
[----:B------:R-:W-:Y:S01]  /*bc30*/  LOP3.LUT R108, R107, 0xffff0000, RZ, 0xc0, !PT ;  /* 0xffff00006b6c7812 */ /* 0x000fe200078ec0ff */
[----:B------:R-:W-:Y:S01]  /*bc40*/  FFMA R15, R71, R80, R15 ;  /* 0x00000050470f7223 */ /* 0x000fe2000000000f */
[----:B------:R-:W-:Y:S01]  /*bc50*/  SHF.L.U32 R107, R112, 0x10, RZ ;  /* 0x00000010706b7819 */ /* 0x000fe200000006ff */
[----:B------:R-:W-:Y:S01]  /*bc60*/  FMUL R19, R68, R19 ;  /* 0x0000001344137220 */ /* 0x000fe20000400000 */
[----:B------:R-:W-:Y:S01]  /*bc70*/  LOP3.LUT R110, R112, 0xffff0000, RZ, 0xc0, !PT ;  /* 0xffff0000706e7812 */ /* 0x000fe200078ec0ff */
[----:B------:R1:W-:Y:S01]  /*bc80*/  STS.128 [R166+UR46+0xc400], R4 ;  /* 0x00c40004a6007988 */ /* 0x0003e20008000c2e */
[----:B------:R-:W-:Y:S01]  /*bc90*/  F2FP.BF16.F32.PACK_AB R9, R15, R14 ;  /* 0x0000000e0f09723e */ /* 0x000fe200000010ff */
[C---:B------:R-:W-:Y:S01]  /*bca0*/  FFMA R12, R71.reuse, R79, R12 ;  /* 0x0000004f470c7223 */ /* 0x040fe2000000000c */
[C---:B------:R-:W-:Y:S01]  /*bcb0*/  FFMA R13, R71.reuse, R82, R13 ;  /* 0x00000052470d7223 */ /* 0x040fe2000000000d */
[----:B------:R-:W-:Y:S01]  /*bcc0*/  FFMA R18, R71, R81, R18 ;  /* 0x0000005147127223 */ /* 0x000fe20000000012 */
[----:B------:R-:W-:Y:S01]  /*bcd0*/  SHF.L.U32 R109, R113, 0x10, RZ ;  /* 0x00000010716d7819 */ /* 0x000fe200000006ff */
[----:B------:R-:W-:Y:S01]  /*bce0*/  FFMA R19, R71, R84, R19 ;  /* 0x0000005447137223 */ /* 0x000fe20000000013 */
[C---:B------:R-:W-:Y:S01]  /*bcf0*/  FMUL R16, R68.reuse, R20 ;  /* 0x0000001444107220 */ /* 0x040fe20000400000 */
[----:B------:R-:W-:Y:S01]  /*bd00*/  F2FP.BF16.F32.PACK_AB R10, R13, R12 ;  /* 0x0000000c0d0a723e */ /* 0x000fe200000010ff */
[C---:B------:R-:W-:Y:S01]  /*bd10*/  FMUL R17, R68.reuse, R21 ;  /* 0x0000001544117220 */ /* 0x040fe20000400000 */
[C---:B------:R-:W-:Y:S01]  /*bd20*/  FMUL R22, R68.reuse, R22 ;  /* 0x0000001644167220 */ /* 0x040fe20000400000 */
[----:B------:R-:W-:Y:S01]  /*bd30*/  F2FP.BF16.F32.PACK_AB R11, R19, R18 ;  /* 0x00000012130b723e */ /* 0x000fe200000010ff */
[C---:B------:R-:W-:Y:S01]  /*bd40*/  FFMA R16, R71.reuse, R83, R16 ;  /* 0x0000005347107223 */ /* 0x040fe20000000010 */
[----:B------:R-:W-:Y:S01]  /*bd50*/  FFMA R17, R71, R86, R17 ;  /* 0x0000005647117223 */ /* 0x000fe20000000011 */
[----:B------:R-:W-:Y:S01]  /*bd60*/  LOP3.LUT R112, R113, 0xffff0000, RZ, 0xc0, !PT ;  /* 0xffff000071707812 */ /* 0x000fe200078ec0ff */
[----:B------:R-:W-:Y:S01]  /*bd70*/  FFMA R22, R71, R85, R22 ;  /* 0x0000005547167223 */ /* 0x000fe20000000016 */
[----:B------:R1:W-:Y:S01]  /*bd80*/  STS.128 [R165+0xc400], R8 ;  /* 0x00c40008a5007388 */ /* 0x0003e20000000c00 */
[C---:B------:R-:W-:Y:S01]  /*bd90*/  FMUL R23, R68.reuse, R23 ;  /* 0x0000001744177220 */ /* 0x040fe20000400000 */
[----:B------:R-:W-:Y:S01]  /*bda0*/  F2FP.BF16.F32.PACK_AB R16, R17, R16 ;  /* 0x000000101110723e */ /* 0x000fe200000010ff */
[C---:B------:R-:W-:Y:S01]  /*bdb0*/  FMUL R20, R68.reuse, R24 ;  /* 0x0000001844147220 */ /* 0x040fe20000400000 */
[----:B------:R-:W-:Y:S01]  /*bdc0*/  FMUL R21, R68, R25 ;  /* 0x0000001944157220 */ /* 0x000fe20000400000 */
[C---:B------:R-:W-:Y:S01]  /*bdd0*/  SHF.L.U32 R111, R114.reuse, 0x10, RZ ;  /* 0x00000010726f7819 */ /* 0x040fe200000006ff */
[C---:B------:R-:W-:Y:S01]  /*bde0*/  FFMA R23, R71.reuse, R88, R23 ;  /* 0x0000005847177223 */ /* 0x040fe20000000017 */
[C---:B------:R-:W-:Y:S01]  /*bdf0*/  FFMA R20, R71.reuse, R87, R20 ;  /* 0x0000005747147223 */ /* 0x040fe20000000014 */
[----:B------:R-:W-:Y:S01]  /*be00*/  LOP3.LUT R114, R114, 0xffff0000, RZ, 0xc0, !PT ;  /* 0xffff000072727812 */ /* 0x000fe200078ec0ff */
        /* <DEDUP_REMOVED lines=8> */
[----:B------:R-:W-:Y:S01]  /*be90*/  SHF.L.U32 R113, R115, 0x10, RZ ;  /* 0x0000001073717819 */ /* 0x000fe200000006ff */
[----:B------:R-:W-:Y:S01]  /*bea0*/  FFMA R24, R71, R91, R24 ;  /* 0x0000005b47187223 */ /* 0x000fe20000000018 */
[C---:B------:R-:W-:Y:S01]  /*beb0*/  FMUL R25, R68.reuse, R29 ;  /* 0x0000001d44197220 */ /* 0x040fe20000400000 */
[----:B------:R-:W-:Y:S01]  /*bec0*/  LOP3.LUT R116, R115, 0xffff0000, RZ, 0xc0, !PT ;  /* 0xffff000073747812 */ /* 0x000fe200078ec0ff */
[C---:B------:R-:W-:Y:S01]  /*bed0*/  FMUL R30, R68.reuse, R30 ;  /* 0x0000001e441e7220 */ /* 0x040fe20000400000 */
[----:B------:R-:W-:Y:S01]  /*bee0*/  F2FP.BF16.F32.PACK_AB R19, R27, R26 ;  /* 0x0000001a1b13723e */ /* 0x000fe200000010ff */
[C---:B------:R-:W-:Y:S01]  /*bef0*/  FFMA R25, R71.reuse, R94, R25 ;  /* 0x0000005e47197223 */ /* 0x040fe20000000019 */
[----:B------:R-:W-:Y:S01]  /*bf00*/  FMUL R31, R68, R31 ;  /* 0x0000001f441f7220 */ /* 0x000fe20000400000 */
[----:B------:R-:W-:Y:S01]  /*bf10*/  FFMA R30, R71, R93, R30 ;  /* 0x0000005d471e7223 */ /* 0x000fe2000000001e */
[----:B------:R-:W-:Y:S01]  /*bf20*/  SHF.L.U32 R115, R120, 0x10, RZ ;  /* 0x0000001078737819 */ /* 0x000fe200000006ff */
[----:B------:R1:W-:Y:S01]  /*bf30*/  STS.128 [R164+0xc400], R16 ;  /* 0x00c40010a4007388 */ /* 0x0003e20000000c00 */
[----:B------:R-:W-:Y:S01]  /*bf40*/  F2FP.BF16.F32.PACK_AB R24, R25, R24 ;  /* 0x000000181918723e */ /* 0x000fe200000010ff */
[C---:B------:R-:W-:Y:S01]  /*bf50*/  FFMA R31, R71.reuse, R96, R31 ;  /* 0x00000060471f7223 */ /* 0x040fe2000000001f */
[C---:B------:R-:W-:Y:S01]  /*bf60*/  FMUL R28, R68.reuse, R32 ;  /* 0x00000020441c7220 */ /* 0x040fe20000400000 */
[C---:B------:R-:W-:Y:S01]  /*bf70*/  FMUL R29, R68.reuse, R33 ;  /* 0x00000021441d7220 */ /* 0x040fe20000400000 */
[----:B------:R-:W-:Y:S01]  /*bf80*/  FMUL R34, R68, R34 ;  /* 0x0000002244227220 */ /* 0x000fe20000400000 */
[----:B------:R-:W-:Y:S01]  /*bf90*/  LOP3.LUT R118, R120, 0xffff0000, RZ, 0xc0, !PT ;  /* 0xffff000078767812 */ /* 0x000fe200078ec0ff */
[----:B------:R-:W-:Y:S01]  /*bfa0*/  FFMA R28, R71, R95, R28 ;  /* 0x0000005f471c7223 */ /* 0x000fe2000000001c */
[----:B------:R-:W-:Y:S01]  /*bfb0*/  F2FP.BF16.F32.PACK_AB R25, R31, R30 ;  /* 0x0000001e1f19723e */ /* 0x000fe200000010ff */
[C---:B------:R-:W-:Y:S01]  /*bfc0*/  FFMA R29, R71.reuse, R98, R29 ;  /* 0x00000062471d7223 */ /* 0x040fe2000000001d */
[----:B------:R-:W-:Y:S01]  /*bfd0*/  FFMA R34, R71, R97, R34 ;  /* 0x0000006147227223 */ /* 0x000fe20000000022 */
[C---:B------:R-:W-:Y:S01]  /*bfe0*/  FMUL R35, R68.reuse, R35 ;  /* 0x0000002344237220 */ /* 0x040fe20000400000 */
[----:B------:R-:W-:Y:S01]  /*bff0*/  SHF.L.U32 R117, R121, 0x10, RZ ;  /* 0x0000001079757819 */ /* 0x000fe200000006ff */
[C---:B------:R-:W-:Y:S01]  /*c000*/  FMUL R32, R68.reuse, R36 ;  /* 0x0000002444207220 */ /* 0x040fe20000400000 */
[----:B------:R-:W-:Y:S01]  /*c010*/  F2FP.BF16.F32.PACK_AB R26, R29, R28 ;  /* 0x0000001c1d1a723e */ /* 0x000fe200000010ff */
[C---:B------:R-:W-:Y:S01]  /*c020*/  FFMA R35, R71.reuse, R100, R35 ;  /* 0x0000006447237223 */ /* 0x040fe20000000023 */
[C---:B------:R-:W-:Y:S01]  /*c030*/  FMUL R33, R68.reuse, R37 ;  /* 0x0000002544217220 */ /* 0x040fe20000400000 */
[----:B------:R-:W-:Y:S01]  /*c040*/  FFMA R32, R71, R99, R32 ;  /* 0x0000006347207223 */ /* 0x000fe20000000020 */
        /* <DEDUP_REMOVED lines=29> */
[C---:B------:R-:W-:Y:S01]  /*c220*/  FMUL R47, R68.reuse, R47 ;  /* 0x0000002f442f7220 */ /* 0x040fe20000400000 */
[C---:B------:R-:W-:Y:S01]  /*c230*/  FMUL R44, R68.reuse, R48 ;  /* 0x00000030442c7220 */ /* 0x040fe20000400000 */
[----:B------:R-:W-:Y:S01]  /*c240*/  FMUL R45, R68, R49 ;  /* 0x00000031442d7220 */ /* 0x000fe20000400000 */
[----:B------:R1:W-:Y:S01]  /*c250*/  STS.128 [R150+0xc400], R32 ;  /* 0x00c4002096007388 */ /* 0x0003e20000000c00 */
[C---:B------:R-:W-:Y:S01]  /*c260*/  SHF.L.U32 R123, R128.reuse, 0x10, RZ ;  /* 0x00000010807b7819 */ /* 0x040fe200000006ff */
[----:B------:R-:W-:Y:S01]  /*c270*/  FFMA R46, R71, R109, R46 ;  /* 0x0000006d472e7223 */ /* 0x000fe2000000002e */
[----:B------:R-:W-:Y:S01]  /*c280*/  F2FP.BF16.F32.PACK_AB R40, R41, R40 ;  /* 0x000000282928723e */ /* 0x000fe200000010ff */
[C---:B------:R-:W-:Y:S01]  /*c290*/  FFMA R47, R71.reuse, R112, R47 ;  /* 0x00000070472f7223 */ /* 0x040fe2000000002f */
[C---:B------:R-:W-:Y:S01]  /*c2a0*/  FFMA R44, R71.reuse, R111, R44 ;  /* 0x0000006f472c7223 */ /* 0x040fe2000000002c */
[----:B------:R-:W-:Y:S01]  /*c2b0*/  LOP3.LUT R126, R128, 0xffff0000, RZ, 0xc0, !PT ;  /* 0xffff0000807e7812 */ /* 0x000fe200078ec0ff */
[C---:B------:R-:W-:Y:S01]  /*c2c0*/  FFMA R45, R71.reuse, R114, R45 ;  /* 0x00000072472d7223 */ /* 0x040fe2000000002d */
[C---:B------:R-:W-:Y:S01]  /*c2d0*/  FMUL R50, R68.reuse, R50 ;  /* 0x0000003244327220 */ /* 0x040fe20000400000 */
[C---:B------:R-:W-:Y:S01]  /*c2e0*/  FMUL R51, R68.reuse, R51 ;  /* 0x0000003344337220 */ /* 0x040fe20000400000 */
[C---:B------:R-:W-:Y:S01]  /*c2f0*/  FMUL R48, R68.reuse, R52 ;  /* 0x0000003444307220 */ /* 0x040fe20000400000 */
[C---:B------:R-:W-:Y:S01]  /*c300*/  FMUL R49, R68.reuse, R53 ;  /* 0x0000003544317220 */ /* 0x040fe20000400000 */
[C---:B------:R-:W-:Y:S01]  /*c310*/  FFMA R50, R71.reuse, R113, R50 ;  /* 0x0000007147327223 */ /* 0x040fe20000000032 */
        /* <DEDUP_REMOVED lines=9> */
[----:B------:R-:W-:Y:S01]  /*c3b0*/  FFMA R55, R71, R120, R55 ;  /* 0x0000007847377223 */ /* 0x000fe20000000037 */
[C---:B------:R-:W-:Y:S01]  /*c3c0*/  FMUL R59, R68.reuse, R59 ;  /* 0x0000003b443b7220 */ /* 0x040fe20000400000 */
[----:B------:R-:W-:Y:S01]  /*c3d0*/  F2FP.BF16.F32.PACK_AB R41, R47, R46 ;  /* 0x0000002e2f29723e */ /* 0x000fe200000010ff */
[----:B------:R-:W-:Y:S01]  /*c3e0*/  FFMA R52, R71, R119, R52 ;  /* 0x0000007747347223 */ /* 0x000fe20000000034 */
[----:B------:R-:W-:Y:S01]  /*c3f0*/  F2FP.BF16.F32.PACK_AB R42, R45, R44 ;  /* 0x0000002c2d2a723e */ /* 0x000fe200000010ff */
[C---:B------:R-:W-:Y:S01]  /*c400*/  FMUL R56, R68.reuse, R60 ;  /* 0x0000003c44387220 */ /* 0x040fe20000400000 */
[----:B------:R-:W-:Y:S01]  /*c410*/  F2FP.BF16.F32.PACK_AB R43, R51, R50 ;  /* 0x00000032332b723e */ /* 0x000fe200000010ff */
[----:B------:R-:W-:Y:S01]  /*c420*/  FFMA R53, R71, R122, R53 ;  /* 0x0000007a47357223 */ /* 0x000fe20000000035 */
[----:B------:R-:W-:Y:S01]  /*c430*/  SHF.L.U32 R125, R129, 0x10, RZ ;  /* 0x00000010817d7819 */ /* 0x000fe200000006ff */
[C---:B------:R-:W-:Y:S01]  /*c440*/  FMUL R57, R68.reuse, R61 ;  /* 0x0000003d44397220 */ /* 0x040fe20000400000 */
[----:B------:R-:W-:Y:S01]  /*c450*/  FFMA R58, R71, R121, R58 ;  /* 0x00000079473a7223 */ /* 0x000fe2000000003a */
[----:B------:R1:W-:Y:S01]  /*c460*/  STS.128 [R162+0xc400], R40 ;  /* 0x00c40028a2007388 */ /* 0x0003e20000000c00 */
[----:B------:R-:W-:Y:S01]  /*c470*/  LOP3.LUT R128, R129, 0xffff0000, RZ, 0xc0, !PT ;  /* 0xffff000081807812 */ /* 0x000fe200078ec0ff */
[----:B------:R-:W-:Y:S01]  /*c480*/  FMUL R62, R68, R62 ;  /* 0x0000003e443e7220 */ /* 0x000fe20000400000 */
[C---:B------:R-:W-:Y:S01]  /*c490*/  FFMA R59, R71.reuse, R124, R59 ;  /* 0x0000007c473b7223 */ /* 0x040fe2000000003b */
[----:B------:R-:W-:Y:S01]  /*c4a0*/  SHF.L.U32 R127, R130, 0x10, RZ ;  /* 0x00000010827f7819 */ /* 0x000fe200000006ff */
[----:B------:R-:W-:Y:S01]  /*c4b0*/  FMUL R63, R68, R63 ;  /* 0x0000003f443f7220 */ /* 0x000fe20000400000 */
[C---:B------:R-:W-:Y:S01]  /*c4c0*/  FFMA R56, R71.reuse, R123, R56 ;  /* 0x0000007b47387223 */ /* 0x040fe20000000038 */
[----:B------:R-:W-:Y:S01]  /*c4d0*/  LOP3.LUT R130, R130, 0xffff0000, RZ, 0xc0, !PT ;  /* 0xffff000082827812 */ /* 0x000fe200078ec0ff */
[C---:B------:R-:W-:Y:S01]  /*c4e0*/  FMUL R60, R68.reuse, R64 ;  /* 0x00000040443c7220 */ /* 0x040fe20000400000 */
[----:B------:R-:W-:Y:S01]  /*c4f0*/  FFMA R57, R71, R126, R57 ;  /* 0x0000007e47397223 */ /* 0x000fe20000000039 */
[----:B------:R-:W-:Y:S01]  /*c500*/  SHF.L.U32 R129, R131, 0x10, RZ ;  /* 0x0000001083817819 */ /* 0x000fe200000006ff */
[C---:B------:R-:W-:Y:S01]  /*c510*/  FMUL R61, R68.reuse, R65 ;  /* 0x00000041443d7220 */ /* 0x040fe20000400000 */
[----:B------:R-:W-:Y:S01]  /*c520*/  FFMA R62, R71, R125, R62 ;  /* 0x0000007d473e7223 */ /* 0x000fe2000000003e */
[----:B------:R-:W-:Y:S01]  /*c530*/  LOP3.LUT R132, R131, 0xffff0000, RZ, 0xc0, !PT ;  /* 0xffff000083847812 */ /* 0x000fe200078ec0ff */
[C---:B------:R-:W-:Y:S01]  /*c540*/  FMUL R66, R68.reuse, R66 ;  /* 0x0000004244427220 */ /* 0x040fe20000400000 */
[----:B------:R-:W-:Y:S01]  /*c550*/  F2FP.BF16.F32.PACK_AB R48, R49, R48 ;  /* 0x000000303130723e */ /* 0x000fe200000010ff */
[----:B------:R-:W-:Y:S01]  /*c560*/  FFMA R63, R71, R128, R63 ;  /* 0x00000080473f7223 */ /* 0x000fe2000000003f */
[----:B------:R-:W-:Y:S01]  /*c570*/  FMUL R67, R68, R67 ;  /* 0x0000004344437220 */ /* 0x000fe20000400000 */
        /* <DEDUP_REMOVED lines=12> */
[----:B------:R-:W-:Y:S03]  /*c640*/  ISETP.NE.AND P0, PT, R155, RZ, PT ;  /* 0x000000ff9b00720c */ /* 0x000fe60003f05270 */
[----:B------:R1:W-:Y:S01]  /*c650*/  STS.128 [R160+0xc400], R56 ;  /* 0x00c40038a0007388 */ /* 0x0003e20000000c00 */
[----:B------:R-:W-:Y:S01]  /*c660*/  @!PT LDS RZ, [RZ] ;  /* 0x00000000fffff984 */ /* 0x000fe20000000800 */
[----:B------:R-:W-:Y:S01]  /*c670*/  @!PT LDS RZ, [RZ] ;  /* 0x00000000fffff984 */ /* 0x000fe20000000800 */
[----:B------:R-:W-:Y:S01]  /*c680*/  @!PT LDS RZ, [RZ] ;  /* 0x00000000fffff984 */ /* 0x000fe20000000800 */
[----:B------:R-:W-:Y:S01]  /*c690*/  @!PT LDS RZ, [RZ] ;  /* 0x00000000fffff984 */ /* 0x000fe20000000800 */
[----:B------:R2:W-:Y:S07]  /*c6a0*/  MEMBAR.ALL.CTA ;  /* 0x0000000000007992 */ /* 0x0005ee0000008000 */
[----:B--2---:R-:W2:Y:S02]  /*c6b0*/  FENCE.VIEW.ASYNC.S ;  /* 0x00000000000073c6 */ /* 0x004ea40000000000 */
[----:B--2---:R-:W-:Y:S06]  /*c6c0*/  BAR.SYNC.DEFER_BLOCKING 0x1, 0x80 ;  /* 0x0042000000007b1d */ /* 0x004fec0000010000 */
[----:B------:R-:W-:Y:S05]  /*c6d0*/  @P0 BRA `(.L_x_146) ;  /* 0x0000000000280947 */ /* 0x000fea0003800000 */
[----:B------:R-:W2:Y:S01]  /*c6e0*/  LDCU.64 UR6, c[0x0][0x348] ;  /* 0x00006900ff0677ac */ /* 0x000ea20008000a00 */
[----:B------:R-:W-:Y:S02]  /*c6f0*/  UIADD3 UR9, UPT, UPT, UR53, UR40, URZ ;  /* 0x0000002835097290 */ /* 0x000fe4000fffe0ff */
[----:B------:R-:W-:Y:S01]  /*c700*/  UIADD3 UR8, UPT, UPT, UR46, 0xc400, URZ ;  /* 0x0000c4002e087890 */ /* 0x000fe2000fffe0ff */
[----:B------:R-:W-:Y:S01]  /*c710*/  UMOV UR10, UR50 ;  /* 0x00000032000a7c82 */ /* 0x000fe20008000000 */
[----:B------:R-:W-:Y:S01]  /*c720*/  UMOV UR11, UR36 ;  /* 0x00000024000b7c82 */ /* 0x000fe20008000000 */
[----:B--2---:R-:W-:Y:S04]  /*c730*/  UIADD3 UR4, UP0, UPT, UR6, 0xa80, URZ ;  /* 0x00000a8006047890 */ /* 0x004fe8000ff1e0ff */
[----:B------:R-:W-:Y:S09]  /*c740*/  UIADD3.X UR5, UPT, UPT, URZ, UR7, URZ, UP0, !UPT ;  /* 0x00000007ff057290 */ /* 0x000ff200087fe4ff */
[----:B------:R2:W-:Y:S01]  /*c750*/  UTMASTG.3D [UR8], [UR4] ;  /* 0x00000008040073b5 */ /* 0x0005e20008010000 */
[----:B------:R0:W-:Y:S01]  /*c760*/  UTMACMDFLUSH ;  /* 0x00000000000079b7 */ /* 0x0001e20000000000 */
[----:B--2---:R-:W-:Y:S04]  /*c770*/  DEPBAR.LE SB0, 0x1 ;  /* 0x000080400000791a */ /* 0x004fe80000000000 */
.L_x_146:
[----:B------:R-:W-:Y:S05]  /*c780*/  BSYNC.RECONVERGENT B0 ;  /* 0x0000000000007941 */ /* 0x000fea0003800200 */
.L_x_145:
[----:B------:R-:W-:Y:S01]  /*c790*/  BAR.SYNC.DEFER_BLOCKING 0x1, 0x80 ;  /* 0x0042000000007b1d */ /* 0x000fe20000010000 */
[----:B------:R-:W-:Y:S09]  /*c7a0*/  UISETP.NE.AND UP0, UPT, UR54, -0x4, UPT ;  /* 0xfffffffc3600788c */ /* 0x000ff2000bf05270 */
[----:B------:R-:W-:Y:S05]  /*c7b0*/  BRA.U !UP0, `(.L_x_147) ;  /* 0x0000000108247547 */ /* 0x000fea000b800000 */
[----:B------:R-:W-:Y:S01]  /*c7c0*/  ISETP.NE.AND P0, PT, R159, RZ, PT ;  /* 0x000000ff9f00720c */ /* 0x000fe20003f05270 */
[----:B------:R-:W-:Y:S01]  /*c7d0*/  IMAD.U32 R0, RZ, RZ, UR52 ;  /* 0x00000034ff007e24 */ /* 0x000fe2000f8e00ff */
[----:B------:R-:W-:Y:S04]  /*c7e0*/  UIADD3 UR4, UPT, UPT, UR52, 0x1, URZ ;  /* 0x0000000134047890 */ /* 0x000fe8000fffe0ff */
[----:B------:R-:W-:Y:S04]  /*c7f0*/  UISETP.NE.AND UP0, UPT, UR4, 0x4, UPT ;  /* 0x000000040400788c */ /* 0x000fe8000bf05270 */
[----:B------:R-:W-:Y:S03]  /*c800*/  USEL UR52, UR4, URZ, UP0 ;  /* 0x000000ff04347287 */ /* 0x000fe60008000000 */
[----:B------:R-:W-:Y:S05]  /*c810*/  @P0 LEA R0, R0, UR46, 0x3 ;  /* 0x0000002e00000c11 */ /* 0x000fea000f8e18ff */
[----:B------:R-:W-:Y:S05]  /*c820*/  @P0 VIADD R0, R0, 0x60 ;  /* 0x0000006000000836 */ /* 0x000fea0000000000 */
[----:B------:R-:W-:Y:S04]  /*c830*/  @P0 PRMT R0, R167, 0x654, R0 ;  /* 0x00000654a7000816 */ /* 0x000fe80000000000 */
[----:B------:R2:W-:Y:S03]  /*c840*/  @P0 SYNCS.ARRIVE.TRANS64.RED.A1T0 RZ, [R0+URZ], RZ ;  /* 0x000000ff00ff09a7 */ /* 0x0005e600081004ff */
.L_x_147:
[----:B------:R-:W-:Y:S01]  /*c850*/  R2UR UR6, R158 ;  /* 0x000000009e0672ca */ /* 0x000fe200000e0000 */
[----:B------:R-:W-:Y:S01]  /*c860*/  UIADD3 UR54, UPT, UPT, UR54, 0x4, URZ ;  /* 0x0000000436367890 */ /* 0x000fe2000fffe0ff */
[----:B------:R-:W-:Y:S01]  /*c870*/  R2UR UR5, R145 ;  /* 0x00000000910572ca */ /* 0x000fe200000e0000 */
[----:B------:R-:W-:Y:S01]  /*c880*/  ULOP3.LUT UR39, UR39, 0x1, URZ, 0x3c, !UPT ;  /* 0x0000000127277892 */ /* 0x000fe2000f8e3cff */
[----:B------:R-:W-:Y:S02]  /*c890*/  R2UR UR4, R146 ;  /* 0x00000000920472ca */ /* 0x000fe400000e0000 */
[----:B------:R-:W-:Y:S02]  /*c8a0*/  R2UR UR36, R156 ;  /* 0x000000009c2472ca */ /* 0x000fe400000e0000 */
[C---:B------:R-:W-:Y:S04]  /*c8b0*/  ISETP.NE.AND P0, PT, R149.reuse, 0x2, PT ;  /* 0x000000029500780c */ /* 0x040fe80003f05270 */
[----:B--2---:R-:W-:Y:S01]  /*c8c0*/  SEL R0, RZ, 0x1, P0 ;  /* 0x00000001ff007807 */ /* 0x004fe20000000000 */
[----:B------:R-:W-:Y:S01]  /*c8d0*/  UISETP.NE.AND UP0, UPT, UR6, URZ, UPT ;  /* 0x000000ff0600728c */ /* 0x000fe2000bf05270 */
[----:B------:R-:W-:Y:S01]  /*c8e0*/  SEL R149, R149, RZ, P0 ;  /* 0x000000ff95957207 */ /* 0x000fe20000000000 */
[----:B------:R-:W-:Y:S01]  /*c8f0*/  UIADD3 UR16, UPT, UPT, UR37, UR5, URZ ;  /* 0x0000000525107290 */ /* 0x000fe2000fffe0ff */
[----:B------:R-:W-:Y:S01]  /*c900*/  LOP3.LUT R151, R151, R0, RZ, 0x3c, !PT ;  /* 0x0000000097977212 */ /* 0x000fe200078e3cff */
[----:B------:R-:W-:Y:S05]  /*c910*/  UIADD3 UR20, UPT, UPT, UR38, UR4, URZ ;  /* 0x0000000426147290 */ /* 0x000fea000fffe0ff */
[----:B------:R-:W-:Y:S07]  /*c920*/  BRA.U UP0, `(.L_x_148) ;  /* 0xffffff9d009c7547 */ /* 0x000fee000b83ffff */
[----:B------:R-:W2:Y:S01]  /*c930*/  LDCU.64 UR4, c[0x0][0xc88] ;  /* 0x00019100ff0477ac */ /* 0x000ea20008000a00 */
[----:B------:R-:W3:Y:S01]  /*c940*/  LDCU.64 UR6, c[0x0][0xc90] ;  /* 0x00019200ff0677ac */ /* 0x000ee20008000a00 */
[----:B------:R-:W-:Y:S02]  /*c950*/  ULOP3.LUT UR9, UR62, 0x1, URZ, 0x3c, !UPT ;  /* 0x000000013e097892 */ /* 0x000fe4000f8e3cff */
[----:B------:R-:W-:-:S04]  /*c960*/  UIADD3 UR8, UPT, UPT, UR46, 0xe0, URZ ;  /* 0x000000e02e087890 */ /* 0x000fc8000fffe0ff */
[----:B------:R-:W-:Y:S01]  /*c970*/  UPRMT UR8, UR9, 0x654, UR8 ;  /* 0x0000065409087896 */ /* 0x000fe20008000008 */
[----:B--2---:R-:W-:Y:S02]  /*c980*/  ISETP.NE.U32.AND P2, PT, RZ, UR4, PT ;  /* 0x00000004ff007c0c */ /* 0x004fe4000bf45070 */
[----:B---3--:R-:W-:-:S06]  /*c990*/  ISETP.NE.U32.AND P1, PT, RZ, UR6, PT ;  /* 0x00000006ff007c0c */ /* 0x008fcc000bf25070 */
[----:B------:R-:W-:Y:S01]  /*c9a0*/  SYNCS.ARRIVE.TRANS64.RED.A1T0 RZ, [UR8], RZ ;  /* 0x000000ffffff79a7 */ /* 0x000fe20008100408 */
[----:B------:R-:W-:Y:S02]  /*c9b0*/  ISETP.NE.AND.EX P2, PT, RZ, UR5, PT, P2 ;  /* 0x00000005ff007c0c */ /* 0x000fe4000bf45320 */
[----:B------:R-:W-:Y:S01]  /*c9c0*/  ISETP.NE.AND.EX P0, PT, RZ, UR7, PT, P1 ;  /* 0x00000007ff007c0c */ /* 0x000fe2000bf05310 */
[----:B------:R-:W-:-:S12]  /*c9d0*/  SYNCS.ARRIVE.TRANS64.A1T0 RZ, [UR46+0xe0], RZ ;  /* 0x0000e0ffffff79a7 */ /* 0x000fd8000810002e */
[----:B------:R-:W-:Y:S05]  /*c9e0*/  @P2 BRA P0, `(.L_x_149) ;  /* 0x00000000003c2947 */ /* 0x000fea0000000000 */
[----:B------:R-:W-:-:S13]  /*c9f0*/  ISETP.NE.AND.EX P1, PT, RZ, UR7, PT, P1 ;  /* 0x00000007ff007c0c */ /* 0x000fda000bf25310 */
[----:B------:R-:W-:Y:S05]  /*ca00*/  @P1 BRA `(.L_x_150) ;  /* 0x00000000000c1947 */ /* 0x000fea0003800000 */
[----:B------:R-:W-:-:S13]  /*ca10*/  FSETP.NEU.AND P0, PT, R71, RZ, PT ;  /* 0x000000ff4700720b */ /* 0x000fda0003f0d000 */
[----:B------:R-:W-:Y:S05]  /*ca20*/  @!P0 EXIT ;  /* 0x000000000000894d */ /* 0x000fea0003800000 */
[----:B------:R-:W-:Y:S05]  /*ca30*/  BRA `(.L_x_149) ;  /* 0x0000000000287947 */ /* 0x000fea0003800000 */
.L_x_150:
[----:B------:R-:W-:Y:S01]  /*ca40*/  ISETP.NE.AND P0, PT, R148, RZ, PT ;  /* 0x000000ff9400720c */ /* 0x000fe20003f05270 */
[----:B------:R-:W-:-:S12]  /*ca50*/  BSSY.RECONVERGENT B0, `(.L_x_149) ;  /* 0x0000008000007945 */ /* 0x000fd80003800200 */
[----:B------:R-:W-:Y:S05]  /*ca60*/  @P0 BRA `(.L_x_151) ;  /* 0x0000000000100947 */ /* 0x000fea0003800000 */
[----:B------:R-:W-:-:S04]  /*ca70*/  ISETP.NE.U32.AND P0, PT, RZ, UR4, PT ;  /* 0x00000004ff007c0c */ /* 0x000fc8000bf05070 */
[----:B------:R-:W-:-:S13]  /*ca80*/  ISETP.NE.AND.EX P0, PT, RZ, UR5, PT, P0 ;  /* 0x00000005ff007c0c */ /* 0x000fda000bf05300 */
[----:B------:R-:W-:Y:S05]  /*ca90*/  @!P0 EXIT ;  /* 0x000000000000894d */ /* 0x000fea0003800000 */
[----:B------:R-:W-:Y:S05]  /*caa0*/  BRA `(.L_x_152) ;  /* 0x0000000000087947 */ /* 0x000fea0003800000 */
.L_x_151:
[----:B------:R-:W-:-:S13]  /*cab0*/  FSETP.NEU.AND P0, PT, R71, RZ, PT ;  /* 0x000000ff4700720b */ /* 0x000fda0003f0d000 */
[----:B------:R-:W-:Y:S05]  /*cac0*/  @!P0 EXIT ;  /* 0x000000000000894d */ /* 0x000fea0003800000 */
.L_x_152:
[----:B------:R-:W-:Y:S05]  /*cad0*/  BSYNC.RECONVERGENT B0 ;  /* 0x0000000000007941 */ /* 0x000fea0003800200 */
.L_x_149:
[----:B------:R-:W-:Y:S01]  /*cae0*/  ULEA UR6, UR52, UR46, 0x3 ;  /* 0x0000002e34067291 */ /* 0x000fe2000f8e18ff */
[----:B------:R-:W-:-:S04]  /*caf0*/  DEPBAR.LE SB0, 0x0 ;  /* 0x000080000000791a */ /* 0x000fc80000000000 */
[----:B------:R-:W-:-:S04]  /*cb00*/  UIADD3 UR6, UPT, UPT, UR6, 0x60, URZ ;  /* 0x0000006006067890 */ /* 0x000fc8000fffe0ff */
[----:B------:R-:W-:-:S09]  /*cb10*/  UPRMT UR6, UR62, 0x654, UR6 ;  /* 0x000006543e067896 */ /* 0x000fd20008000006 */
[----:B------:R-:W-:Y:S01]  /*cb20*/  SYNCS.ARRIVE.TRANS64.RED.A1T0 RZ, [UR6], RZ ;  /* 0x000000ffffff79a7 */ /* 0x000fe20008100406 */
[----:B------:R-:W-:Y:S05]  /*cb30*/  EXIT ;  /* 0x000000000000794d */ /* 0x000fea0003800000 */
.L_x_24:
[----:B-1----:R1:W2:Y:S02]  /*cb40*/  SYNCS.PHASECHK.TRANS64.TRYWAIT P0, [R0+URZ+0xd0], R3 ;  /* 0x0000d003000075a7 */ /* 0x0022a400080011ff */
[----:B--2---:R-:W-:Y:S05]  /*cb50*/  @!P0 NANOSLEEP.SYNCS 0x989680 ;  /* 0x009896800000895d */ /* 0x004fea0003900000 */
[----:B------:R-:W2:Y:S02]  /*cb60*/  @!P0 SYNCS.PHASECHK.TRANS64 P0, [R0+URZ+0xd0], R3 ;  /* 0x0000d003000085a7 */ /* 0x000ea400080010ff */
[----:B--2---:R-:W-:Y:S05]  /*cb70*/  @!P0 BRA `(.L_x_24) ;  /* 0xfffffffc00f08947 */ /* 0x004fea000383ffff */
[----:B------:R-:W-:Y:S05]  /*cb80*/  BRA `(.L_x_153) ;  /* 0xffffff5000787947 */ /* 0x000fea000383ffff */
.L_x_27:
[----:B-1----:R-:W-:-:S07]  /*cb90*/  MOV R0, UR5 ;  /* 0x0000000500007c02 */ /* 0x002fce0008000f00 */
.L_x_154:
[----:B-1----:R1:W2:Y:S02]  /*cba0*/  SYNCS.PHASECHK.TRANS64.TRYWAIT P0, [R0+URZ+0x20], R3 ;  /* 0x00002003000075a7 */ /* 0x0022a400080011ff */
[----:B--2---:R-:W-:Y:S05]  /*cbb0*/  @!P0 NANOSLEEP.SYNCS 0x989680 ;  /* 0x009896800000895d */ /* 0x004fea0003900000 */
[----:B------:R-:W2:Y:S02]  /*cbc0*/  @!P0 SYNCS.PHASECHK.TRANS64 P0, [R0+URZ+0x20], R3 ;  /* 0x00002003000085a7 */ /* 0x000ea400080010ff */
[----:B--2---:R-:W-:Y:S05]  /*cbd0*/  @!P0 BRA `(.L_x_154) ;  /* 0xfffffffc00f08947 */ /* 0x004fea000383ffff */
[----:B------:R-:W-:Y:S05]  /*cbe0*/  BRA `(.L_x_26) ;  /* 0xffffff5000dc7947 */ /* 0x000fea000383ffff */
.L_x_36:
[----:B-1----:R-:W-:-:S07]  /*cbf0*/  MOV R0, UR6 ;  /* 0x0000000600007c02 */ /* 0x002fce0008000f00 */
.L_x_155:
[----:B-1----:R1:W2:Y:S02]  /*cc00*/  SYNCS.PHASECHK.TRANS64.TRYWAIT P0, [R0+URZ+0x20], R3 ;  /* 0x00002003000075a7 */ /* 0x0022a400080011ff */
[----:B--2---:R-:W-:Y:S05]  /*cc10*/  @!P0 NANOSLEEP.SYNCS 0x989680 ;  /* 0x009896800000895d */ /* 0x004fea0003900000 */
[----:B------:R-:W2:Y:S02]  /*cc20*/  @!P0 SYNCS.PHASECHK.TRANS64 P0, [R0+URZ+0x20], R3 ;  /* 0x00002003000085a7 */ /* 0x000ea400080010ff */
[----:B--2---:R-:W-:Y:S05]  /*cc30*/  @!P0 BRA `(.L_x_155) ;  /* 0xfffffffc00f08947 */ /* 0x004fea000383ffff */
[----:B------:R-:W-:Y:S05]  /*cc40*/  BRA `(.L_x_35) ;  /* 0xffffff5800047947 */ /* 0x000fea000383ffff */
.L_x_43:
[----:B-1----:R1:W4:Y:S02]  /*cc50*/  SYNCS.PHASECHK.TRANS64.TRYWAIT P0, [R3+URZ+0x90], R0 ;  /* 0x00009000030075a7 */ /* 0x00232400080011ff */
[----:B----4-:R-:W-:Y:S05]  /*cc60*/  @!P0 NANOSLEEP.SYNCS 0x989680 ;  /* 0x009896800000895d */ /* 0x010fea0003900000 */
[----:B------:R-:W4:Y:S02]  /*cc70*/  @!P0 SYNCS.PHASECHK.TRANS64 P0, [R3+URZ+0x90], R0 ;  /* 0x00009000030085a7 */ /* 0x000f2400080010ff */
[----:B----4-:R-:W-:Y:S05]  /*cc80*/  @!P0 BRA `(.L_x_43) ;  /* 0xfffffffc00f08947 */ /* 0x010fea000383ffff */
[----:B------:R-:W-:Y:S05]  /*cc90*/  BRA `(.L_x_156) ;  /* 0xffffff5c00087947 */ /* 0x000fea000383ffff */
.L_x_47:
[----:B-1----:R-:W-:-:S07]  /*cca0*/  MOV R0, UR4 ;  /* 0x0000000400007c02 */ /* 0x002fce0008000f00 */
.L_x_157:
[----:B-1----:R1:W2:Y:S02]  /*ccb0*/  SYNCS.PHASECHK.TRANS64.TRYWAIT P0, [R0+URZ], R3 ;  /* 0x00000003000075a7 */ /* 0x0022a400080011ff */
[----:B--2---:R-:W-:Y:S05]  /*ccc0*/  @!P0 NANOSLEEP.SYNCS 0x989680 ;  /* 0x009896800000895d */ /* 0x004fea0003900000 */
[----:B------:R-:W2:Y:S02]  /*ccd0*/  @!P0 SYNCS.PHASECHK.TRANS64 P0, [R0+URZ], R3 ;  /* 0x00000003000085a7 */ /* 0x000ea400080010ff */
[----:B--2---:R-:W-:Y:S05]  /*cce0*/  @!P0 BRA `(.L_x_157) ;  /* 0xfffffffc00f08947 */ /* 0x004fea000383ffff */
[----:B------:R-:W-:Y:S05]  /*ccf0*/  BRA `(.L_x_158) ;  /* 0xffffff6000b47947 */ /* 0x000fea000383ffff */
.L_x_48:
[----:B------:R-:W-:-:S07]  /*cd00*/  MOV R0, UR5 ;  /* 0x0000000500007c02 */ /* 0x000fce0008000f00 */
.L_x_159:
[----:B-1----:R1:W2:Y:S02]  /*cd10*/  SYNCS.PHASECHK.TRANS64.TRYWAIT P0, [R0+URZ], R3 ;  /* 0x00000003000075a7 */ /* 0x0022a400080011ff */
[----:B--2---:R-:W-:Y:S05]  /*cd20*/  @!P0 NANOSLEEP.SYNCS 0x989680 ;  /* 0x009896800000895d */ /* 0x004fea0003900000 */
[----:B------:R-:W2:Y:S02]  /*cd30*/  @!P0 SYNCS.PHASECHK.TRANS64 P0, [R0+URZ], R3 ;  /* 0x00000003000085a7 */ /* 0x000ea400080010ff */
[----:B--2---:R-:W-:Y:S05]  /*cd40*/  @!P0 BRA `(.L_x_159) ;  /* 0xfffffffc00f08947 */ /* 0x004fea000383ffff */
[----:B------:R-:W-:Y:S05]  /*cd50*/  BRA `(.L_x_160) ;  /* 0xffffff6000c07947 */ /* 0x000fea000383ffff */
.L_x_49:
[----:B------:R-:W-:-:S07]  /*cd60*/  MOV R0, UR5 ;  /* 0x0000000500007c02 */ /* 0x000fce0008000f00 */
.L_x_161:
[----:B-1----:R1:W2:Y:S02]  /*cd70*/  SYNCS.PHASECHK.TRANS64.TRYWAIT P0, [R0+URZ], R3 ;  /* 0x00000003000075a7 */ /* 0x0022a400080011ff */
[----:B--2---:R-:W-:Y:S05]  /*cd80*/  @!P0 NANOSLEEP.SYNCS 0x989680 ;  /* 0x009896800000895d */ /* 0x004fea0003900000 */
[----:B------:R-:W2:Y:S02]  /*cd90*/  @!P0 SYNCS.PHASECHK.TRANS64 P0, [R0+URZ], R3 ;  /* 0x00000003000085a7 */ /* 0x000ea400080010ff */
[----:B--2---:R-:W-:Y:S05]  /*cda0*/  @!P0 BRA `(.L_x_161) ;  /* 0xfffffffc00f08947 */ /* 0x004fea000383ffff */
[----:B------:R-:W-:Y:S05]  /*cdb0*/  BRA `(.L_x_162) ;  /* 0xffffff6000cc7947 */ /* 0x000fea000383ffff */
.L_x_52:
[----:B-1----:R1:W2:Y:S02]  /*cdc0*/  SYNCS.PHASECHK.TRANS64.TRYWAIT P0, [R0+URZ+0xc0], R5 ;  /* 0x0000c005000075a7 */ /* 0x0022a400080011ff */
[----:B--2---:R-:W-:Y:S05]  /*cdd0*/  @!P0 NANOSLEEP.SYNCS 0x989680 ;  /* 0x009896800000895d */ /* 0x004fea0003900000 */
[----:B------:R-:W2:Y:S02]  /*cde0*/  @!P0 SYNCS.PHASECHK.TRANS64 P0, [R0+URZ+0xc0], R5 ;  /* 0x0000c005000085a7 */ /* 0x000ea400080010ff */
[----:B--2---:R-:W-:Y:S05]  /*cdf0*/  @!P0 BRA `(.L_x_52) ;  /* 0xfffffffc00f08947 */ /* 0x004fea000383ffff */
[----:B------:R-:W-:Y:S05]  /*ce00*/  BRA `(.L_x_163) ;  /* 0xffffff6400287947 */ /* 0x000fea000383ffff */
.L_x_53:
[----:B------:R-:W-:-:S07]  /*ce10*/  MOV R0, UR4 ;  /* 0x0000000400007c02 */ /* 0x000fce0008000f00 */
.L_x_164:
[----:B-1----:R1:W2:Y:S02]  /*ce20*/  SYNCS.PHASECHK.TRANS64.TRYWAIT P0, [R0+URZ+0xa0], R7 ;  /* 0x0000a007000075a7 */ /* 0x0022a400080011ff */
[----:B--2---:R-:W-:Y:S05]  /*ce30*/  @!P0 NANOSLEEP.SYNCS 0x989680 ;  /* 0x009896800000895d */ /* 0x004fea0003900000 */
[----:B------:R-:W2:Y:S02]  /*ce40*/  @!P0 SYNCS.PHASECHK.TRANS64 P0, [R0+URZ+0xa0], R7 ;  /* 0x0000a007000085a7 */ /* 0x000ea400080010ff */
[----:B--2---:R-:W-:Y:S05]  /*ce50*/  @!P0 BRA `(.L_x_164) ;  /* 0xfffffffc00f08947 */ /* 0x004fea000383ffff */
[----:B------:R-:W-:Y:S05]  /*ce60*/  BRA `(.L_x_165) ;  /* 0xffffff6400387947 */ /* 0x000fea000383ffff */
.L_x_54:
[----:B-1----:R1:W2:Y:S02]  /*ce70*/  SYNCS.PHASECHK.TRANS64.TRYWAIT P1, [R0+URZ+0x90], R5 ;  /* 0x00009005000075a7 */ /* 0x0022a400080211ff */
[----:B--2---:R-:W-:Y:S05]  /*ce80*/  @!P1 NANOSLEEP.SYNCS 0x989680 ;  /* 0x009896800000995d */ /* 0x004fea0003900000 */
[----:B------:R-:W2:Y:S02]  /*ce90*/  @!P1 SYNCS.PHASECHK.TRANS64 P1, [R0+URZ+0x90], R5 ;  /* 0x00009005000095a7 */ /* 0x000ea400080210ff */
[----:B--2---:R-:W-:Y:S05]  /*cea0*/  @!P1 BRA `(.L_x_54) ;  /* 0xfffffffc00f09947 */ /* 0x004fea000383ffff */
[----:B------:R-:W-:Y:S05]  /*ceb0*/  BRA `(.L_x_166) ;  /* 0xffffff6400687947 */ /* 0x000fea000383ffff */
.L_x_57:
[----:B------:R-:W-:-:S07]  /*cec0*/  MOV R0, UR4 ;  /* 0x0000000400007c02 */ /* 0x000fce0008000f00 */
.L_x_167:
[----:B-1----:R1:W2:Y:S02]  /*ced0*/  SYNCS.PHASECHK.TRANS64.TRYWAIT P0, [R0+URZ+0xa0], R3 ;  /* 0x0000a003000075a7 */ /* 0x0022a400080011ff */
[----:B--2---:R-:W-:Y:S05]  /*cee0*/  @!P0 NANOSLEEP.SYNCS 0x989680 ;  /* 0x009896800000895d */ /* 0x004fea0003900000 */
[----:B------:R-:W2:Y:S02]  /*cef0*/  @!P0 SYNCS.PHASECHK.TRANS64 P0, [R0+URZ+0xa0], R3 ;  /* 0x0000a003000085a7 */ /* 0x000ea400080010ff */
[----:B--2---:R-:W-:Y:S05]  /*cf00*/  @!P0 BRA `(.L_x_167) ;  /* 0xfffffffc00f08947 */ /* 0x004fea000383ffff */
[----:B------:R-:W-:Y:S05]  /*cf10*/  BRA `(.L_x_56) ;  /* 0xffffff6400bc7947 */ /* 0x000fea000383ffff */
.L_x_66:
[----:B-1----:R-:W-:-:S04]  /*cf20*/  MOV R5, UR5 ;  /* 0x0000000500057c02 */ /* 0x002fc80008000f00 */
[----:B------:R1:W2:Y:S03]  /*cf30*/  SYNCS.PHASECHK.TRANS64.TRYWAIT P0, [R5+URZ+0x8], R6 ;  /* 0x00000806050075a7 */ /* 0x0002a600080011ff */
[----:B--2---:R-:W-:Y:S05]  /*cf40*/  @!P0 NANOSLEEP.SYNCS 0x989680 ;  /* 0x009896800000895d */ /* 0x004fea0003900000 */
[----:B------:R-:W2:Y:S02]  /*cf50*/  @!P0 SYNCS.PHASECHK.TRANS64 P0, [R5+URZ+0x8], R6 ;  /* 0x00000806050085a7 */ /* 0x000ea400080010ff */
[----:B--2---:R-:W-:Y:S05]  /*cf60*/  @!P0 BRA `(.L_x_66) ;  /* 0xfffffffc00ec8947 */ /* 0x004fea000383ffff */
[----:B------:R-:W-:Y:S05]  /*cf70*/  BRA `(.L_x_65) ;  /* 0xffffff6800747947 */ /* 0x000fea000383ffff */
.L_x_68:
[----:B------:R-:W-:Y:S01]  /*cf80*/  BSSY B0, `(.L_x_168) ;  /* 0x0000006000007945 */ /* 0x000fe20003800000 */
[----:B------:R-:W-:-:S07]  /*cf90*/  MOV R15, 0xffffffff ;  /* 0xffffffff000f7802 */ /* 0x000fce0000000f00 */
[----:B-1---5:R-:W-:Y:S05]  /*cfa0*/  WARPSYNC.COLLECTIVE R15, `(.L_x_169) ;  /* 0x000000000f0c7348 */ /* 0x022fea0003c00000 */
[----:B------:R-:W-:Y:S02]  /*cfb0*/  ELECT P6, UR79, PT ;  /* 0x00000000004f782f */ /* 0x000fe400038c0000 */
[----:B------:R-:W-:Y:S01]  /*cfc0*/  MOV R14, UR79 ;  /* 0x0000004f000e7c02 */ /* 0x000fe20008000f00 */
[----:B-1---5:R-:W-:Y:S10]  /*cfd0*/  ENDCOLLECTIVE ;  /* 0x000000000000791b */ /* 0x022ff40003800000 */
.L_x_169:
[----:B------:R-:W-:Y:S05]  /*cfe0*/  BSYNC B0 ;  /* 0x0000000000007941 */ /* 0x000fea0003800000 */
.L_x_168:
[----:B------:R-:W-:Y:S05]  /*cff0*/  BRA `(.L_x_170) ;  /* 0xffffff6800a47947 */ /* 0x000fea000383ffff */
.L_x_70:
[----:B-1----:R-:W-:-:S04]  /*d000*/  MOV R3, UR5 ;  /* 0x0000000500037c02 */ /* 0x002fc80008000f00 */
[----:B------:R1:W2:Y:S03]  /*d010*/  SYNCS.PHASECHK.TRANS64.TRYWAIT P0, [R3+URZ+0x8], R4 ;  /* 0x00000804030075a7 */ /* 0x0002a600080011ff */
[----:B--2---:R-:W-:Y:S05]  /*d020*/  @!P0 NANOSLEEP.SYNCS 0x989680 ;  /* 0x009896800000895d */ /* 0x004fea0003900000 */
[----:B------:R-:W2:Y:S02]  /*d030*/  @!P0 SYNCS.PHASECHK.TRANS64 P0, [R3+URZ+0x8], R4 ;  /* 0x00000804030085a7 */ /* 0x000ea400080010ff */
[----:B--2---:R-:W-:Y:S05]  /*d040*/  @!P0 BRA `(.L_x_70) ;  /* 0xfffffffc00ec8947 */ /* 0x004fea000383ffff */
[----:B------:R-:W-:Y:S05]  /*d050*/  BRA `(.L_x_69) ;  /* 0xffffff6800a87947 */ /* 0x000fea000383ffff */
.L_x_71:
[----:B-1----:R1:W2:Y:S02]  /*d060*/  SYNCS.PHASECHK.TRANS64.TRYWAIT P0, [R2+URZ+0x90], R5 ;  /* 0x00009005020075a7 */ /* 0x0022a400080011ff */
[----:B--2---:R-:W-:Y:S05]  /*d070*/  @!P0 NANOSLEEP.SYNCS 0x989680 ;  /* 0x009896800000895d */ /* 0x004fea0003900000 */
[----:B------:R-:W2:Y:S02]  /*d080*/  @!P0 SYNCS.PHASECHK.TRANS64 P0, [R2+URZ+0x90], R5 ;  /* 0x00009005020085a7 */ /* 0x000ea400080010ff */
[----:B--2---:R-:W-:Y:S05]  /*d090*/  @!P0 BRA `(.L_x_71) ;  /* 0xfffffffc00f08947 */ /* 0x004fea000383ffff */
[----:B------:R-:W-:Y:S05]  /*d0a0*/  BRA `(.L_x_171) ;  /* 0xffffff70005c7947 */ /* 0x000fea000383ffff */
.L_x_75:
[----:B------:R-:W-:-:S07]  /*d0b0*/  MOV R2, UR13 ;  /* 0x0000000d00027c02 */ /* 0x000fce0008000f00 */
.L_x_172:
[----:B-1----:R1:W2:Y:S02]  /*d0c0*/  SYNCS.PHASECHK.TRANS64.TRYWAIT P0, [R2+URZ], R5 ;  /* 0x00000005020075a7 */ /* 0x0022a400080011ff */
[----:B--2---:R-:W-:Y:S05]  /*d0d0*/  @!P0 NANOSLEEP.SYNCS 0x989680 ;  /* 0x009896800000895d */ /* 0x004fea0003900000 */
[----:B------:R-:W2:Y:S02]  /*d0e0*/  @!P0 SYNCS.PHASECHK.TRANS64 P0, [R2+URZ], R5 ;  /* 0x00000005020085a7 */ /* 0x000ea400080010ff */
[----:B--2---:R-:W-:Y:S05]  /*d0f0*/  @!P0 BRA `(.L_x_172) ;  /* 0xfffffffc00f08947 */ /* 0x004fea000383ffff */
[----:B------:R-:W-:Y:S05]  /*d100*/  BRA `(.L_x_74) ;  /* 0xffffff7000b47947 */ /* 0x000fea000383ffff */
.L_x_78:
[----:B------:R-:W-:-:S07]  /*d110*/  MOV R2, UR50 ;  /* 0x0000003200027c02 */ /* 0x000fce0008000f00 */
.L_x_173:
[----:B-1----:R1:W2:Y:S02]  /*d120*/  SYNCS.PHASECHK.TRANS64.TRYWAIT P0, [R2+URZ+0xb8], R5 ;  /* 0x0000b805020075a7 */ /* 0x0022a400080011ff */
[----:B--2---:R-:W-:Y:S05]  /*d130*/  @!P0 NANOSLEEP.SYNCS 0x989680 ;  /* 0x009896800000895d */ /* 0x004fea0003900000 */
[----:B------:R-:W2:Y:S02]  /*d140*/  @!P0 SYNCS.PHASECHK.TRANS64 P0, [R2+URZ+0xb8], R5 ;  /* 0x0000b805020085a7 */ /* 0x000ea400080010ff */
[----:B--2---:R-:W-:Y:S05]  /*d150*/  @!P0 BRA `(.L_x_173) ;  /* 0xfffffffc00f08947 */ /* 0x004fea000383ffff */
[----:B------:R-:W-:Y:S05]  /*d160*/  BRA `(.L_x_174) ;  /* 0xffffff7400847947 */ /* 0x000fea000383ffff */
.L_x_81:
[----:B------:R-:W-:Y:S07]  /*d170*/  MOV R2, UR7 ;  /* 0x0000000700027c02 */ /* 0x000fee0008000f00 */
.L_x_175:
[----:B-1----:R1:W2:Y:S02]  /*d180*/  SYNCS.PHASECHK.TRANS64.TRYWAIT P0, [R2+URZ], R5 ;  /* 0x00000005020075a7 */ /* 0x0022a400080011ff */
[----:B--2---:R-:W-:Y:S05]  /*d190*/  @!P0 NANOSLEEP.SYNCS 0x989680 ;  /* 0x009896800000895d */ /* 0x004fea0003900000 */
[----:B------:R-:W2:Y:S02]  /*d1a0*/  @!P0 SYNCS.PHASECHK.TRANS64 P0, [R2+URZ], R5 ;  /* 0x00000005020085a7 */ /* 0x000ea400080010ff */
[----:B--2---:R-:W-:Y:S05]  /*d1b0*/  @!P0 BRA `(.L_x_175) ;  /* 0xfffffffc00f08947 */ /* 0x004fea000383ffff */
[----:B------:R-:W-:Y:S05]  /*d1c0*/  BRA `(.L_x_80) ;  /* 0xffffff7800047947 */ /* 0x000fea000383ffff */
.L_x_84:
[----:B------:R-:W-:-:S07]  /*d1d0*/  MOV R0, UR50 ;  /* 0x0000003200007c02 */ /* 0x000fce0008000f00 */
.L_x_176:
[----:B-1----:R1:W2:Y:S02]  /*d1e0*/  SYNCS.PHASECHK.TRANS64.TRYWAIT P0, [R0+URZ+0xe0], R3 ;  /* 0x0000e003000075a7 */ /* 0x0022a400080011ff */
[----:B--2---:R-:W-:Y:S05]  /*d1f0*/  @!P0 NANOSLEEP.SYNCS 0x989680 ;  /* 0x009896800000895d */ /* 0x004fea0003900000 */
[----:B------:R-:W2:Y:S02]  /*d200*/  @!P0 SYNCS.PHASECHK.TRANS64 P0, [R0+URZ+0xe0], R3 ;  /* 0x0000e003000085a7 */ /* 0x000ea400080010ff */
[----:B--2---:R-:W-:Y:S05]  /*d210*/  @!P0 BRA `(.L_x_176) ;  /* 0xfffffffc00f08947 */ /* 0x004fea000383ffff */
[----:B------:R-:W-:Y:S05]  /*d220*/  BRA `(.L_x_177) ;  /* 0xffffff7c007c7947 */ /* 0x000fea000383ffff */
.L_x_89:
[----:B--2---:R2:W3:Y:S02]  /*d230*/  SYNCS.PHASECHK.TRANS64.TRYWAIT P0, [R12+URZ+0x90], R9 ;  /* 0x000090090c0075a7 */ /* 0x0044e400080011ff */
[----:B---3--:R-:W-:Y:S05]  /*d240*/  @!P0 NANOSLEEP.SYNCS 0x989680 ;  /* 0x009896800000895d */ /* 0x008fea0003900000 */
[----:B------:R-:W3:Y:S02]  /*d250*/  @!P0 SYNCS.PHASECHK.TRANS64 P0, [R12+URZ+0x90], R9 ;  /* 0x000090090c0085a7 */ /* 0x000ee400080010ff */
[----:B---3--:R-:W-:Y:S05]  /*d260*/  @!P0 BRA `(.L_x_89) ;  /* 0xfffffffc00f08947 */ /* 0x008fea000383ffff */
[----:B------:R-:W-:Y:S05]  /*d270*/  BRA `(.L_x_178) ;  /* 0xffffff8000ac7947 */ /* 0x000fea000383ffff */
.L_x_92:
[----:B------:R-:W-:Y:S07]  /*d280*/  MOV R0, UR21 ;  /* 0x0000001500007c02 */ /* 0x000fee0008000f00 */
.L_x_179:
[----:B--2---:R2:W3:Y:S02]  /*d290*/  SYNCS.PHASECHK.TRANS64.TRYWAIT P2, [R0+URZ+0x88], R11 ;  /* 0x0000880b000075a7 */ /* 0x0044e400080411ff */
[----:B---3--:R-:W-:Y:S05]  /*d2a0*/  @!P2 NANOSLEEP.SYNCS 0x989680 ;  /* 0x009896800000a95d */ /* 0x008fea0003900000 */
[----:B------:R-:W3:Y:S02]  /*d2b0*/  @!P2 SYNCS.PHASECHK.TRANS64 P2, [R0+URZ+0x88], R11 ;  /* 0x0000880b0000a5a7 */ /* 0x000ee400080410ff */
[----:B---3--:R-:W-:Y:S05]  /*d2c0*/  @!P2 BRA `(.L_x_179) ;  /* 0xfffffffc00f0a947 */ /* 0x008fea000383ffff */
[----:B------:R-:W-:Y:S05]  /*d2d0*/  BRA `(.L_x_91) ;  /* 0xffffff8800147947 */ /* 0x000fea000383ffff */
.L_x_95:
[----:B--2---:R-:W-:Y:S07]  /*d2e0*/  MOV R0, UR21 ;  /* 0x0000001500007c02 */ /* 0x004fee0008000f00 */
.L_x_180:
[----:B--2---:R2:W3:Y:S02]  /*d2f0*/  SYNCS.PHASECHK.TRANS64.TRYWAIT P0, [R0+URZ+0x60], R9 ;  /* 0x00006009000075a7 */ /* 0x0044e400080011ff */
[----:B---3--:R-:W-:Y:S05]  /*d300*/  @!P0 NANOSLEEP.SYNCS 0x989680 ;  /* 0x009896800000895d */ /* 0x008fea0003900000 */
[----:B------:R-:W3:Y:S02]  /*d310*/  @!P0 SYNCS.PHASECHK.TRANS64 P0, [R0+URZ+0x60], R9 ;  /* 0x00006009000085a7 */ /* 0x000ee400080010ff */
[----:B---3--:R-:W-:Y:S05]  /*d320*/  @!P0 BRA `(.L_x_180) ;  /* 0xfffffffc00f08947 */ /* 0x008fea000383ffff */
[----:B------:R-:W-:Y:S05]  /*d330*/  BRA `(.L_x_181) ;  /* 0xffffff8800747947 */ /* 0x000fea000383ffff */
.L_x_96:
[----:B------:R-:W-:Y:S07]  /*d340*/  MOV R0, UR21 ;  /* 0x0000001500007c02 */ /* 0x000fee0008000f00 */
.L_x_182:
[----:B--2---:R2:W3:Y:S02]  /*d350*/  SYNCS.PHASECHK.TRANS64.TRYWAIT P0, [R0+URZ+0x68], R9 ;  /* 0x00006809000075a7 */ /* 0x0044e400080011ff */
[----:B---3--:R-:W-:Y:S05]  /*d360*/  @!P0 NANOSLEEP.SYNCS 0x989680 ;  /* 0x009896800000895d */ /* 0x008fea0003900000 */
[----:B------:R-:W3:Y:S02]  /*d370*/  @!P0 SYNCS.PHASECHK.TRANS64 P0, [R0+URZ+0x68], R9 ;  /* 0x00006809000085a7 */ /* 0x000ee400080010ff */
[----:B---3--:R-:W-:Y:S05]  /*d380*/  @!P0 BRA `(.L_x_182) ;  /* 0xfffffffc00f08947 */ /* 0x008fea000383ffff */
[----:B------:R-:W-:Y:S05]  /*d390*/  BRA `(.L_x_183) ;  /* 0xffffff8800c47947 */ /* 0x000fea000383ffff */
.L_x_97:
[----:B------:R-:W-:Y:S07]  /*d3a0*/  MOV R0, UR21 ;  /* 0x0000001500007c02 */ /* 0x000fee0008000f00 */
.L_x_184:
[----:B--2---:R2:W3:Y:S02]  /*d3b0*/  SYNCS.PHASECHK.TRANS64.TRYWAIT P0, [R0+URZ+0x70], R9 ;  /* 0x00007009000075a7 */ /* 0x0044e400080011ff */
[----:B---3--:R-:W-:Y:S05]  /*d3c0*/  @!P0 NANOSLEEP.SYNCS 0x989680 ;  /* 0x009896800000895d */ /* 0x008fea0003900000 */
[----:B------:R-:W3:Y:S02]  /*d3d0*/  @!P0 SYNCS.PHASECHK.TRANS64 P0, [R0+URZ+0x70], R9 ;  /* 0x00007009000085a7 */ /* 0x000ee400080010ff */
[----:B---3--:R-:W-:Y:S05]  /*d3e0*/  @!P0 BRA `(.L_x_184) ;  /* 0xfffffffc00f08947 */ /* 0x008fea000383ffff */
[----:B------:R-:W-:Y:S05]  /*d3f0*/  BRA `(.L_x_185) ;  /* 0xffffff8c00087947 */ /* 0x000fea000383ffff */
.L_x_98:
[----:B------:R-:W-:Y:S07]  /*d400*/  MOV R0, UR21 ;  /* 0x0000001500007c02 */ /* 0x000fee0008000f00 */
.L_x_186:
[----:B--2---:R2:W3:Y:S02]  /*d410*/  SYNCS.PHASECHK.TRANS64.TRYWAIT P0, [R0+URZ+0x78], R9 ;  /* 0x00007809000075a7 */ /* 0x0044e400080011ff */
[----:B---3--:R-:W-:Y:S05]  /*d420*/  @!P0 NANOSLEEP.SYNCS 0x989680 ;  /* 0x009896800000895d */ /* 0x008fea0003900000 */
[----:B------:R-:W3:Y:S02]  /*d430*/  @!P0 SYNCS.PHASECHK.TRANS64 P0, [R0+URZ+0x78], R9 ;  /* 0x00007809000085a7 */ /* 0x000ee400080010ff */
[----:B---3--:R-:W-:Y:S05]  /*d440*/  @!P0 BRA `(.L_x_186) ;  /* 0xfffffffc00f08947 */ /* 0x008fea000383ffff */
[----:B------:R-:W-:Y:S05]  /*d450*/  BRA `(.L_x_187) ;  /* 0xffffff8c004c7947 */ /* 0x000fea000383ffff */
.L_x_100:
[----:B------:R-:W-:-:S07]  /*d460*/  MOV R0, UR21 ;  /* 0x0000001500007c02 */ /* 0x000fce0008000f00 */
.L_x_188:
[----:B---3--:R3:W4:Y:S02]  /*d470*/  SYNCS.PHASECHK.TRANS64.TRYWAIT P0, [R0+URZ+0x60], R3 ;  /* 0x00006003000075a7 */ /* 0x00872400080011ff */
[----:B----4-:R-:W-:Y:S05]  /*d480*/  @!P0 NANOSLEEP.SYNCS 0x989680 ;  /* 0x009896800000895d */ /* 0x010fea0003900000 */
[----:B------:R-:W4:Y:S02]  /*d490*/  @!P0 SYNCS.PHASECHK.TRANS64 P0, [R0+URZ+0x60], R3 ;  /* 0x00006003000085a7 */ /* 0x000f2400080010ff */
[----:B----4-:R-:W-:Y:S05]  /*d4a0*/  @!P0 BRA `(.L_x_188) ;  /* 0xfffffffc00f08947 */ /* 0x010fea000383ffff */
[----:B------:R-:W-:Y:S05]  /*d4b0*/  BRA `(.L_x_189) ;  /* 0xffffff8c00d47947 */ /* 0x000fea000383ffff */
.L_x_101:
[----:B---3--:R-:W-:-:S07]  /*d4c0*/  MOV R0, UR21 ;  /* 0x0000001500007c02 */ /* 0x008fce0008000f00 */
.L_x_190:
[----:B---3--:R3:W4:Y:S02]  /*d4d0*/  SYNCS.PHASECHK.TRANS64.TRYWAIT P0, [R0+URZ+0x68], R3 ;  /* 0x00006803000075a7 */ /* 0x00872400080011ff */
[----:B----4-:R-:W-:Y:S05]  /*d4e0*/  @!P0 NANOSLEEP.SYNCS 0x989680 ;  /* 0x009896800000895d */ /* 0x010fea0003900000 */
[----:B------:R-:W4:Y:S02]  /*d4f0*/  @!P0 SYNCS.PHASECHK.TRANS64 P0, [R0+URZ+0x68], R3 ;  /* 0x00006803000085a7 */ /* 0x000f2400080010ff */
[----:B----4-:R-:W-:Y:S05]  /*d500*/  @!P0 BRA `(.L_x_190) ;  /* 0xfffffffc00f08947 */ /* 0x010fea000383ffff */
[----:B------:R-:W-:Y:S05]  /*d510*/  BRA `(.L_x_191) ;  /* 0xffffff8c00c47947 */ /* 0x000fea000383ffff */
.L_x_102:
[----:B---3--:R-:W-:-:S07]  /*d520*/  MOV R0, UR21 ;  /* 0x0000001500007c02 */ /* 0x008fce0008000f00 */
.L_x_192:
[----:B---3--:R3:W4:Y:S02]  /*d530*/  SYNCS.PHASECHK.TRANS64.TRYWAIT P0, [R0+URZ+0x70], R3 ;  /* 0x00007003000075a7 */ /* 0x00872400080011ff */
[----:B----4-:R-:W-:Y:S05]  /*d540*/  @!P0 NANOSLEEP.SYNCS 0x989680 ;  /* 0x009896800000895d */ /* 0x010fea0003900000 */
[----:B------:R-:W4:Y:S02]  /*d550*/  @!P0 SYNCS.PHASECHK.TRANS64 P0, [R0+URZ+0x70], R3 ;  /* 0x00007003000085a7 */ /* 0x000f2400080010ff */
[----:B----4-:R-:W-:Y:S05]  /*d560*/  @!P0 BRA `(.L_x_192) ;  /* 0xfffffffc00f08947 */ /* 0x010fea000383ffff */
[----:B------:R-:W-:Y:S05]  /*d570*/  BRA `(.L_x_193) ;  /* 0xffffff8c00b47947 */ /* 0x000fea000383ffff */
.L_x_104:
[----:B--2---:R2:W4:Y:S02]  /*d580*/  SYNCS.PHASECHK.TRANS64.TRYWAIT P0, [R0+URZ+0x90], R3 ;  /* 0x00009003000075a7 */ /* 0x00452400080011ff */
[----:B----4-:R-:W-:Y:S05]  /*d590*/  @!P0 NANOSLEEP.SYNCS 0x989680 ;  /* 0x009896800000895d */ /* 0x010fea0003900000 */
[----:B------:R-:W4:Y:S02]  /*d5a0*/  @!P0 SYNCS.PHASECHK.TRANS64 P0, [R0+URZ+0x90], R3 ;  /* 0x00009003000085a7 */ /* 0x000f2400080010ff */
[----:B----4-:R-:W-:Y:S05]  /*d5b0*/  @!P0 BRA `(.L_x_104) ;  /* 0xfffffffc00f08947 */ /* 0x010fea000383ffff */
[----:B------:R-:W-:Y:S05]  /*d5c0*/  BRA `(.L_x_194) ;  /* 0xffffff9000887947 */ /* 0x000fea000383ffff */
.L_x_115:
[----:B-1----:R-:W-:Y:S04]  /*d5d0*/  MOV R3, UR46 ;  /* 0x0000002e00037c02 */ /* 0x002fe80008000f00 */
[----:B------:R1:W2:Y:S03]  /*d5e0*/  SYNCS.PHASECHK.TRANS64.TRYWAIT P0, [R3+URZ+0x40], R4 ;  /* 0x00004004030075a7 */ /* 0x0002a600080011ff */
[----:B--2---:R-:W-:Y:S05]  /*d5f0*/  @!P0 NANOSLEEP.SYNCS 0x989680 ;  /* 0x009896800000895d */ /* 0x004fea0003900000 */
[----:B------:R-:W2:Y:S02]  /*d600*/  @!P0 SYNCS.PHASECHK.TRANS64 P0, [R3+URZ+0x40], R4 ;  /* 0x00004004030085a7 */ /* 0x000ea400080010ff */
[----:B--2---:R-:W-:Y:S05]  /*d610*/  @!P0 BRA `(.L_x_115) ;  /* 0xfffffffc00ec8947 */ /* 0x004fea000383ffff */
[----:B------:R-:W-:Y:S05]  /*d620*/  BRA `(.L_x_114) ;  /* 0xffffffa000647947 */ /* 0x000fea000383ffff */
.L_x_117:
[----:B-1----:R-:W-:Y:S04]  /*d630*/  MOV R3, UR46 ;  /* 0x0000002e00037c02 */ /* 0x002fe80008000f00 */
[----:B------:R1:W4:Y:S03]  /*d640*/  SYNCS.PHASECHK.TRANS64.TRYWAIT P1, [R3+URZ+0xb0], R0 ;  /* 0x0000b000030075a7 */ /* 0x00032600080211ff */
[----:B----4-:R-:W-:Y:S05]  /*d650*/  @!P1 NANOSLEEP.SYNCS 0x989680 ;  /* 0x009896800000995d */ /* 0x010fea0003900000 */
[----:B------:R-:W4:Y:S02]  /*d660*/  @!P1 SYNCS.PHASECHK.TRANS64 P1, [R3+URZ+0xb0], R0 ;  /* 0x0000b000030095a7 */ /* 0x000f2400080210ff */
[----:B----4-:R-:W-:Y:S05]  /*d670*/  @!P1 BRA `(.L_x_117) ;  /* 0xfffffffc00ec9947 */ /* 0x010fea000383ffff */
[----:B------:R-:W-:Y:S05]  /*d680*/  BRA `(.L_x_116) ;  /* 0xffffffa0009c7947 */ /* 0x000fea000383ffff */
.L_x_126:
[----:B---3--:R3:W4:Y:S02]  /*d690*/  SYNCS.PHASECHK.TRANS64.TRYWAIT P0, [R3+URZ+0x40], R0 ;  /* 0x00004000030075a7 */ /* 0x00872400080011ff */
[----:B----4-:R-:W-:Y:S05]  /*d6a0*/  @!P0 NANOSLEEP.SYNCS 0x989680 ;  /* 0x009896800000895d */ /* 0x010fea0003900000 */
[----:B------:R-:W4:Y:S02]  /*d6b0*/  @!P0 SYNCS.PHASECHK.TRANS64 P0, [R3+URZ+0x40], R0 ;  /* 0x00004000030085a7 */ /* 0x000f2400080010ff */
[----:B----4-:R-:W-:Y:S05]  /*d6c0*/  @!P0 BRA `(.L_x_126) ;  /* 0xfffffffc00f08947 */ /* 0x010fea000383ffff */
[----:B------:R-:W-:Y:S05]  /*d6d0*/  BRA `(.L_x_125) ;  /* 0xffffffb400687947 */ /* 0x000fea000383ffff */
.L_x_134:
[----:B-1----:R1:W4:Y:S02]  /*d6e0*/  SYNCS.PHASECHK.TRANS64.TRYWAIT P0, [R103+URZ+0x40], R6 ;  /* 0x00004006670075a7 */ /* 0x00232400080011ff */
[----:B----4-:R-:W-:Y:S05]  /*d6f0*/  @!P0 NANOSLEEP.SYNCS 0x989680 ;  /* 0x009896800000895d */ /* 0x010fea0003900000 */
[----:B------:R-:W4:Y:S02]  /*d700*/  @!P0 SYNCS.PHASECHK.TRANS64 P0, [R103+URZ+0x40], R6 ;  /* 0x00004006670085a7 */ /* 0x000f2400080010ff */
[----:B----4-:R-:W-:Y:S05]  /*d710*/  @!P0 BRA `(.L_x_134) ;  /* 0xfffffffc00f08947 */ /* 0x010fea000383ffff */
[----:B------:R-:W-:Y:S05]  /*d720*/  BRA `(.L_x_133) ;  /* 0xffffffc8006c7947 */ /* 0x000fea000383ffff */
.L_x_142:
[----:B-1----:R1:W2:Y:S02]  /*d730*/  SYNCS.PHASECHK.TRANS64.TRYWAIT P0, [R16+URZ+0x40], R3 ;  /* 0x00004003100075a7 */ /* 0x0022a400080011ff */
[----:B--2---:R-:W-:Y:S05]  /*d740*/  @!P0 NANOSLEEP.SYNCS 0x989680 ;  /* 0x009896800000895d */ /* 0x004fea0003900000 */
[----:B------:R-:W2:Y:S02]  /*d750*/  @!P0 SYNCS.PHASECHK.TRANS64 P0, [R16+URZ+0x40], R3 ;  /* 0x00004003100085a7 */ /* 0x000ea400080010ff */
[----:B--2---:R-:W-:Y:S05]  /*d760*/  @!P0 BRA `(.L_x_142) ;  /* 0xfffffffc00f08947 */ /* 0x004fea000383ffff */
[----:B------:R-:W-:Y:S05]  /*d770*/  BRA `(.L_x_141) ;  /* 0xffffffdc00687947 */ /* 0x000fea000383ffff */
        .weak           $__internal_0_$__cuda_sm10x_tcgen05_guardrail_trap_col_being_dealloced_not_returned_by_alloc
        .type           $__internal_0_$__cuda_sm10x_tcgen05_guardrail_trap_col_being_dealloced_not_returned_by_alloc,@function
        .size           $__internal_0_$__cuda_sm10x_tcgen05_guardrail_trap_col_being_dealloced_not_returned_by_alloc,($__internal_1_$__cuda_sm10x_tcgen05_guardrail_trap_phase_invalid_during_alloc - $__internal_0_$__cuda_sm10x_tcgen05_guardrail_trap_col_being_dealloced_not_returned_by_alloc)
$__internal_0_$__cuda_sm10x_tcgen05_guardrail_trap_col_being_dealloced_not_returned_by_alloc:
[----:B------:R-:W-:Y:S05]  /*d780*/  BPT.TRAP 0x1 ;  /* 0x000000040000795c */ /* 0x000fea0000300000 */
[----:B------:R-:W-:-:S04]  /*d790*/  HFMA2 R3, -RZ, RZ, 0, 0 ;  /* 0x00000000ff037431 */ /* 0x000fc800000001ff */
[----:B------:R-:W-:Y:S05]  /*d7a0*/  RET.REL.NODEC R2 `(_ZN7cutlass13device_kernelINS_4gemm6kernel13GemmUniversalIN4cute5tupleIJiiiiEEENS1_10collective13CollectiveMmaINS1_46MainloopSm100TmaUmmaWarpSpecializedBlockScaledILi4ELi2ELi1ENS5_IJNS4_1CILi4EEESB_NSA_ILi1EEEEEEEENS5_IJNSA_ILi256EEESF_SF_EEENS5_IJNS_12float_e2m1_tENS_13float_ue4m3_tEEEENS5_IJNS5_IJlSC_lEEENS4_6LayoutINS5_IJNS5_IJNS5_IJNSA_ILi32EEESB_EEEiEEENS5_IJNS5_IJNSA_ILi16EEESB_EEEiEEENS5_IJSC_iEEEEEENS5_IJSR_NS5_IJNS5_IJNSA_ILi0EEESC_EEENSA_ILi512EEEEEENS5_IJSU_iEEEEEEEEEEESJ_S11_NS4_8TiledMMAINS4_8MMA_AtomIJNS4_23SM100_MMA_MXF4_2x1SM_SSISH_SH_fSI_Li256ELi256ELi16ELNS4_4UMMA5MajorE0ELS16_0ELNS15_7ScaleInE0ELS17_0EEEEEENSL_INS5_IJSC_SC_SC_EEENS5_IJSU_SU_SU_EEEEENS5_IJNS4_10UnderscoreES1D_S1D_EEEEENS5_IJNS4_28SM100_TMA_2SM_LOAD_MULTICASTES1G_EEENS5_IJNS4_14ComposedLayoutINS4_7SwizzleILi3ELi4ELi3EEENS4_18smem_ptr_flag_bitsILi4EEENSL_INS5_IJNSA_ILi8EEESF_EEENS5_IJSF_SC_EEEEEEENSL_INS5_IJNS5_IJNS5_IJSN_SC_EEESQ_EEESC_NS5_IJSC_SB_EEEEEENS5_IJNS5_IJNS5_IJSQ_SW_EEESV_EEESU_NS5_IJSB_SW_EEEEEEEEEEEvNS4_8identityES1H_NS5_IJS1R_NSL_INS5_IJNS5_IJNS5_IJSN_NSA_ILi2EEEEEESQ_EEESC_S1U_EEENS5_IJS1X_SU_NS5_IJSB_NSA_ILi1024EEEEEEEEEEEEEEvS22_EENS_8epilogue10collective18CollectiveEpilogueINS2D_23Sm100TmaWarpSpecializedILi4ELi2ELi64ELb1ELb0EEEJNS5_IJNSA_ILi128EEESF_SF_EEENS5_IJNSL_IS2I_SC_EENSL_INSA_ILi64EEESC_EEEEENS_10bfloat16_tESK_S2O_SK_NS2D_6fusion15FusionCallbacksIS2H_NS2P_17LinearCombinationIS2O_fS2O_fLNS_15FloatRoundStyleE2EEES2J_S2N_JEEENS4_5SM1004TMEM4LOAD26SM100_TMEM_LOAD_32dp32b64xENS4_13SM90_TMA_LOADENS1I_IS1K_NS1L_ILi16EEENSL_INS5_IJS1N_S2L_EEENS5_IJS2L_SC_EEEEEEENS4_39AutoVectorizingCopyWithAssumedAlignmentILi128EEENS4_14SM90_TMA_STOREES34_S36_S36_EEEvvEEEEvNT_6ParamsE) ;  /* 0xffffff2802147950 */ /* 0x000fea0003c3ffff */
        .weak           $__internal_1_$__cuda_sm10x_tcgen05_guardrail_trap_phase_invalid_during_alloc
        .type           $__internal_1_$__cuda_sm10x_tcgen05_guardrail_trap_phase_invalid_during_alloc,@function
        .size           $__internal_1_$__cuda_sm10x_tcgen05_guardrail_trap_phase_invalid_during_alloc,($__internal_2_$__cuda_sm10x_tcgen05_guardrail_trap_unallocated_columns_being_dealloced - $__internal_1_$__cuda_sm10x_tcgen05_guardrail_trap_phase_invalid_during_alloc)
$__internal_1_$__cuda_sm10x_tcgen05_guardrail_trap_phase_invalid_during_alloc:
[----:B------:R-:W-:Y:S05]  /*d7b0*/  BPT.TRAP 0x1 ;  /* 0x000000040000795c */ /* 0x000fea0000300000 */
[----:B------:R-:W-:-:S04]  /*d7c0*/  MOV R5, 0x0 ;  /* 0x0000000000057802 */ /* 0x000fc80000000f00 */
[----:B------:R-:W-:Y:S05]  /*d7d0*/  RET.REL.NODEC R4 `(_ZN7cutlass13device_kernelINS_4gemm6kernel13GemmUniversalIN4cute5tupleIJiiiiEEENS1_10collective13CollectiveMmaINS1_46MainloopSm100TmaUmmaWarpSpecializedBlockScaledILi4ELi2ELi1ENS5_IJNS4_1CILi4EEESB_NSA_ILi1EEEEEEEENS5_IJNSA_ILi256EEESF_SF_EEENS5_IJNS_12float_e2m1_tENS_13float_ue4m3_tEEEENS5_IJNS5_IJlSC_lEEENS4_6LayoutINS5_IJNS5_IJNS5_IJNSA_ILi32EEESB_EEEiEEENS5_IJNS5_IJNSA_ILi16EEESB_EEEiEEENS5_IJSC_iEEEEEENS5_IJSR_NS5_IJNS5_IJNSA_ILi0EEESC_EEENSA_ILi512EEEEEENS5_IJSU_iEEEEEEEEEEESJ_S11_NS4_8TiledMMAINS4_8MMA_AtomIJNS4_23SM100_MMA_MXF4_2x1SM_SSISH_SH_fSI_Li256ELi256ELi16ELNS4_4UMMA5MajorE0ELS16_0ELNS15_7ScaleInE0ELS17_0EEEEEENSL_INS5_IJSC_SC_SC_EEENS5_IJSU_SU_SU_EEEEENS5_IJNS4_10UnderscoreES1D_S1D_EEEEENS5_IJNS4_28SM100_TMA_2SM_LOAD_MULTICASTES1G_EEENS5_IJNS4_14ComposedLayoutINS4_7SwizzleILi3ELi4ELi3EEENS4_18smem_ptr_flag_bitsILi4EEENSL_INS5_IJNSA_ILi8EEESF_EEENS5_IJSF_SC_EEEEEEENSL_INS5_IJNS5_IJNS5_IJSN_SC_EEESQ_EEESC_NS5_IJSC_SB_EEEEEENS5_IJNS5_IJNS5_IJSQ_SW_EEESV_EEESU_NS5_IJSB_SW_EEEEEEEEEEEvNS4_8identityES1H_NS5_IJS1R_NSL_INS5_IJNS5_IJNS5_IJSN_NSA_ILi2EEEEEESQ_EEESC_S1U_EEENS5_IJS1X_SU_NS5_IJSB_NSA_ILi1024EEEEEEEEEEEEEEvS22_EENS_8epilogue10collective18CollectiveEpilogueINS2D_23Sm100TmaWarpSpecializedILi4ELi2ELi64ELb1ELb0EEEJNS5_IJNSA_ILi128EEESF_SF_EEENS5_IJNSL_IS2I_SC_EENSL_INSA_ILi64EEESC_EEEEENS_10bfloat16_tESK_S2O_SK_NS2D_6fusion15FusionCallbacksIS2H_NS2P_17LinearCombinationIS2O_fS2O_fLNS_15FloatRoundStyleE2EEES2J_S2N_JEEENS4_5SM1004TMEM4LOAD26SM100_TMEM_LOAD_32dp32b64xENS4_13SM90_TMA_LOADENS1I_IS1K_NS1L_ILi16EEENSL_INS5_IJS1N_S2L_EEENS5_IJS2L_SC_EEEEEEENS4_39AutoVectorizingCopyWithAssumedAlignmentILi128EEENS4_14SM90_TMA_STOREES34_S36_S36_EEEvvEEEEvNT_6ParamsE) ;  /* 0xffffff2804087950 */ /* 0x000fea0003c3ffff */
        .weak           $__internal_2_$__cuda_sm10x_tcgen05_guardrail_trap_unallocated_columns_being_dealloced
        .type           $__internal_2_$__cuda_sm10x_tcgen05_guardrail_trap_unallocated_columns_being_dealloced,@function
        .size           $__internal_2_$__cuda_sm10x_tcgen05_guardrail_trap_unallocated_columns_being_dealloced,(.L_x_196 - $__internal_2_$__cuda_sm10x_tcgen05_guardrail_trap_unallocated_columns_being_dealloced)
$__internal_2_$__cuda_sm10x_tcgen05_guardrail_trap_unallocated_columns_being_dealloced:
[----:B------:R-:W-:Y:S05]  /*d7e0*/  BPT.TRAP 0x1 ;  /* 0x000000040000795c */ /* 0x000fea0000300000 */
[----:B------:R-:W-:-:S04]  /*d7f0*/  HFMA2 R3, -RZ, RZ, 0, 0 ;  /* 0x00000000ff037431 */ /* 0x000fc800000001ff */
[----:B------:R-:W-:Y:S05]  /*d800*/  RET.REL.NODEC R2 `(_ZN7cutlass13device_kernelINS_4gemm6kernel13GemmUniversalIN4cute5tupleIJiiiiEEENS1_10collective13CollectiveMmaINS1_46MainloopSm100TmaUmmaWarpSpecializedBlockScaledILi4ELi2ELi1ENS5_IJNS4_1CILi4EEESB_NSA_ILi1EEEEEEEENS5_IJNSA_ILi256EEESF_SF_EEENS5_IJNS_12float_e2m1_tENS_13float_ue4m3_tEEEENS5_IJNS5_IJlSC_lEEENS4_6LayoutINS5_IJNS5_IJNS5_IJNSA_ILi32EEESB_EEEiEEENS5_IJNS5_IJNSA_ILi16EEESB_EEEiEEENS5_IJSC_iEEEEEENS5_IJSR_NS5_IJNS5_IJNSA_ILi0EEESC_EEENSA_ILi512EEEEEENS5_IJSU_iEEEEEEEEEEESJ_S11_NS4_8TiledMMAINS4_8MMA_AtomIJNS4_23SM100_MMA_MXF4_2x1SM_SSISH_SH_fSI_Li256ELi256ELi16ELNS4_4UMMA5MajorE0ELS16_0ELNS15_7ScaleInE0ELS17_0EEEEEENSL_INS5_IJSC_SC_SC_EEENS5_IJSU_SU_SU_EEEEENS5_IJNS4_10UnderscoreES1D_S1D_EEEEENS5_IJNS4_28SM100_TMA_2SM_LOAD_MULTICASTES1G_EEENS5_IJNS4_14ComposedLayoutINS4_7SwizzleILi3ELi4ELi3EEENS4_18smem_ptr_flag_bitsILi4EEENSL_INS5_IJNSA_ILi8EEESF_EEENS5_IJSF_SC_EEEEEEENSL_INS5_IJNS5_IJNS5_IJSN_SC_EEESQ_EEESC_NS5_IJSC_SB_EEEEEENS5_IJNS5_IJNS5_IJSQ_SW_EEESV_EEESU_NS5_IJSB_SW_EEEEEEEEEEEvNS4_8identityES1H_NS5_IJS1R_NSL_INS5_IJNS5_IJNS5_IJSN_NSA_ILi2EEEEEESQ_EEESC_S1U_EEENS5_IJS1X_SU_NS5_IJSB_NSA_ILi1024EEEEEEEEEEEEEEvS22_EENS_8epilogue10collective18CollectiveEpilogueINS2D_23Sm100TmaWarpSpecializedILi4ELi2ELi64ELb1ELb0EEEJNS5_IJNSA_ILi128EEESF_SF_EEENS5_IJNSL_IS2I_SC_EENSL_INSA_ILi64EEESC_EEEEENS_10bfloat16_tESK_S2O_SK_NS2D_6fusion15FusionCallbacksIS2H_NS2P_17LinearCombinationIS2O_fS2O_fLNS_15FloatRoundStyleE2EEES2J_S2N_JEEENS4_5SM1004TMEM4LOAD26SM100_TMEM_LOAD_32dp32b64xENS4_13SM90_TMA_LOADENS1I_IS1K_NS1L_ILi16EEENSL_INS5_IJS1N_S2L_EEENS5_IJS2L_SC_EEEEEEENS4_39AutoVectorizingCopyWithAssumedAlignmentILi128EEENS4_14SM90_TMA_STOREES34_S36_S36_EEEvvEEEEvNT_6ParamsE) ;  /* 0xffffff2402fc7950 */ /* 0x000fea0003c3ffff */
.L_x_195:
[----:B------:R-:W-:-:S00]  /*d810*/  BRA `(.L_x_195) ;  /* 0xfffffffc00fc7947 */ /* 0x000fc0000383ffff */
[----:B------:R-:W-:-:S00]  /*d820*/  NOP ;  /* 0x0000000000007918 */ /* 0x000fc00000000000 */
        /* <DEDUP_REMOVED lines=13> */
.L_x_196:


//--------------------- .nv.global.init           --------------------------
	.section	.nv.global.init,"aw",@progbits
.nv.global.init:
	.type		$str$29,@object
	.size		$str$29,($str$30 - $str$29)
$str$29:
        /*0000*/ 	.byte	0x28, 0x61, 0x64, 0x64, 0x72, 0x65, 0x73, 0x73, 0x20, 0x26, 0x20, 0x6d, 0x61, 0x73, 0x6b, 0x29
        /*0010*/ 	.byte	0x20, 0x3d, 0x3d, 0x20, 0x30, 0x00
	.type		$str$30,@object
	.size		$str$30,($str$26 - $str$30)
$str$30:
        /*0016*/ 	.byte	0x2f, 0x74, 0x6d, 0x70, 0x2f, 0x63, 0x75, 0x74, 0x6c, 0x61, 0x73, 0x73, 0x5f, 0x73, 0x77, 0x65
        /*0026*/ 	.byte	0x65, 0x70, 0x5f, 0x73, 0x72, 0x63, 0x2f, 0x69, 0x6e, 0x63, 0x6c, 0x75, 0x64, 0x65, 0x2f, 0x63
        /*0036*/ 	.byte	0x75, 0x74, 0x65, 0x2f, 0x70, 0x6f, 0x69, 0x6e, 0x74, 0x65, 0x72, 0x5f, 0x66, 0x6c, 0x61, 0x67
        /*0046*/ 	.byte	0x67, 0x65, 0x64, 0x2e, 0x68, 0x70, 0x70, 0x00
	.type		$str$26,@object
	.size		$str$26,($str$25 - $str$26)
$str$26:
        /*004e*/ 	.byte	0x2f, 0x74, 0x6d, 0x70, 0x2f, 0x63, 0x75, 0x74, 0x6c, 0x61, 0x73, 0x73, 0x5f, 0x73, 0x77, 0x65
        /*005e*/ 	.byte	0x65, 0x70, 0x5f, 0x73, 0x72, 0x63, 0x2f, 0x69, 0x6e, 0x63, 0x6c, 0x75, 0x64, 0x65, 0x2f, 0x63
        /*006e*/ 	.byte	0x75, 0x74, 0x65, 0x2f, 0x61, 0x74, 0x6f, 0x6d, 0x2f, 0x63, 0x6f, 0x70, 0x79, 0x5f, 0x74, 0x72
        /*007e*/ 	.byte	0x61, 0x69, 0x74, 0x73, 0x5f, 0x73, 0x6d, 0x31, 0x30, 0x30, 0x2e, 0x68, 0x70, 0x70, 0x00
	.type		$str$25,@object
	.size		$str$25,(__unnamed_1 - $str$25)
$str$25:
        /*008d*/ 	.byte	0x28, 0x28, 0x75, 0x69, 0x6e, 0x74, 0x33, 0x32, 0x5f, 0x74, 0x28, 0x74, 0x68, 0x72, 0x65, 0x61
        /*009d*/ 	.byte	0x64, 0x49, 0x64, 0x78, 0x2e, 0x78, 0x29, 0x20, 0x2f, 0x20, 0x33, 0x32, 0x29, 0x20, 0x25, 0x20
        /*00ad*/ 	.byte	0x34, 0x29, 0x20, 0x3d, 0x3d, 0x20, 0x28, 0x28, 0x28, 0x74, 0x6d, 0x65, 0x6d, 0x5f, 0x61, 0x64
        /*00bd*/ 	.byte	0x64, 0x72, 0x20, 0x3e, 0x3e, 0x20, 0x31, 0x36, 0x29, 0x20, 0x2f, 0x20, 0x33, 0x32, 0x29, 0x20
        /*00cd*/ 	.byte	0x25, 0x20, 0x34, 0x29, 0x00
	.type		__unnamed_1,@object
	.size		__unnamed_1,(__unnamed_2 - __unnamed_1)
__unnamed_1:
        /*00d2*/ 	.byte	0x61, 0x75, 0x74, 0x6f, 0x20, 0x63, 0x75, 0x74, 0x65, 0x3a, 0x3a, 0x61, 0x73, 0x5f, 0x70, 0x6f
        /* <DEDUP_REMOVED lines=24> */
        /*0262*/ 	.byte	0x38, 0x31, 0x39, 0x32, 0x3e, 0x3e, 0x3e, 0x3e, 0x5d, 0x00
	.type		__unnamed_2,@object
	.size		__unnamed_2,(.L_2 - __unnamed_2)
__unnamed_2:
        /* <DEDUP_REMOVED lines=43> */
        /*051c*/ 	.byte	0x74, 0x65, 0x3a, 0x3a, 0x43, 0x3c, 0x30, 0x3e, 0x3e, 0x3e, 0x3e, 0x5d, 0x00
.L_2:


//--------------------- .nv.shared._ZN7cutlass13device_kernelINS_4gemm6kernel13GemmUniversalIN4cute5tupleIJiiiiEEENS1_10collective13CollectiveMmaINS1_46MainloopSm100TmaUmmaWarpSpecializedBlockScaledILi4ELi2ELi1ENS5_IJNS4_1CILi4EEESB_NSA_ILi1EEEEEEEENS5_IJNSA_ILi256EEESF_SF_EEENS5_IJNS_12float_e2m1_tENS_13float_ue4m3_tEEEENS5_IJNS5_IJlSC_lEEENS4_6LayoutINS5_IJNS5_IJNS5_IJNSA_ILi32EEESB_EEEiEEENS5_IJNS5_IJNSA_ILi16EEESB_EEEiEEENS5_IJSC_iEEEEEENS5_IJSR_NS5_IJNS5_IJNSA_ILi0EEESC_EEENSA_ILi512EEEEEENS5_IJSU_iEEEEEEEEEEESJ_S11_NS4_8TiledMMAINS4_8MMA_AtomIJNS4_23SM100_MMA_MXF4_2x1SM_SSISH_SH_fSI_Li256ELi256ELi16ELNS4_4UMMA5MajorE0ELS16_0ELNS15_7ScaleInE0ELS17_0EEEEEENSL_INS5_IJSC_SC_SC_EEENS5_IJSU_SU_SU_EEEEENS5_IJNS4_10UnderscoreES1D_S1D_EEEEENS5_IJNS4_28SM100_TMA_2SM_LOAD_MULTICASTES1G_EEENS5_IJNS4_14ComposedLayoutINS4_7SwizzleILi3ELi4ELi3EEENS4_18smem_ptr_flag_bitsILi4EEENSL_INS5_IJNSA_ILi8EEESF_EEENS5_IJSF_SC_EEEEEEENSL_INS5_IJNS5_IJNS5_IJSN_SC_EEESQ_EEESC_NS5_IJSC_SB_EEEEEENS5_IJNS5_IJNS5_IJSQ_SW_EEESV_EEESU_NS5_IJSB_SW_EEEEEEEEEEEvNS4_8identityES1H_NS5_IJS1R_NSL_INS5_IJNS5_IJNS5_IJSN_NSA_ILi2EEEEEESQ_EEESC_S1U_EEENS5_IJS1X_SU_NS5_IJSB_NSA_ILi1024EEEEEEEEEEEEEEvS22_EENS_8epilogue10collective18CollectiveEpilogueINS2D_23Sm100TmaWarpSpecializedILi4ELi2ELi64ELb1ELb0EEEJNS5_IJNSA_ILi128EEESF_SF_EEENS5_IJNSL_IS2I_SC_EENSL_INSA_ILi64EEESC_EEEEENS_10bfloat16_tESK_S2O_SK_NS2D_6fusion15FusionCallbacksIS2H_NS2P_17LinearCombinationIS2O_fS2O_fLNS_15FloatRoundStyleE2EEES2J_S2N_JEEENS4_5SM1004TMEM4LOAD26SM100_TMEM_LOAD_32dp32b64xENS4_13SM90_TMA_LOADENS1I_IS1K_NS1L_ILi16EEENSL_INS5_IJS1N_S2L_EEENS5_IJS2L_SC_EEEEEEENS4_39AutoVectorizingCopyWithAssumedAlignmentILi128EEENS4_14SM90_TMA_STOREES34_S36_S36_EEEvvEEEEvNT_6ParamsE --------------------------
	.section	.nv.shared._ZN7cutlass13device_kernelINS_4gemm6kernel13GemmUniversalIN4cute5tupleIJiiiiEEENS1_10collective13CollectiveMmaINS1_46MainloopSm100TmaUmmaWarpSpecializedBlockScaledILi4ELi2ELi1ENS5_IJNS4_1CILi4EEESB_NSA_ILi1EEEEEEEENS5_IJNSA_ILi256EEESF_SF_EEENS5_IJNS_12float_e2m1_tENS_13float_ue4m3_tEEEENS5_IJNS5_IJlSC_lEEENS4_6LayoutINS5_IJNS5_IJNS5_IJNSA_ILi32EEESB_EEEiEEENS5_IJNS5_IJNSA_ILi16EEESB_EEEiEEENS5_IJSC_iEEEEEENS5_IJSR_NS5_IJNS5_IJNSA_ILi0EEESC_EEENSA_ILi512EEEEEENS5_IJSU_iEEEEEEEEEEESJ_S11_NS4_8TiledMMAINS4_8MMA_AtomIJNS4_23SM100_MMA_MXF4_2x1SM_SSISH_SH_fSI_Li256ELi256ELi16ELNS4_4UMMA5MajorE0ELS16_0ELNS15_7ScaleInE0ELS17_0EEEEEENSL_INS5_IJSC_SC_SC_EEENS5_IJSU_SU_SU_EEEEENS5_IJNS4_10UnderscoreES1D_S1D_EEEEENS5_IJNS4_28SM100_TMA_2SM_LOAD_MULTICASTES1G_EEENS5_IJNS4_14ComposedLayoutINS4_7SwizzleILi3ELi4ELi3EEENS4_18smem_ptr_flag_bitsILi4EEENSL_INS5_IJNSA_ILi8EEESF_EEENS5_IJSF_SC_EEEEEEENSL_INS5_IJNS5_IJNS5_IJSN_SC_EEESQ_EEESC_NS5_IJSC_SB_EEEEEENS5_IJNS5_IJNS5_IJSQ_SW_EEESV_EEESU_NS5_IJSB_SW_EEEEEEEEEEEvNS4_8identityES1H_NS5_IJS1R_NSL_INS5_IJNS5_IJNS5_IJSN_NSA_ILi2EEEEEESQ_EEESC_S1U_EEENS5_IJS1X_SU_NS5_IJSB_NSA_ILi1024EEEEEEEEEEEEEEvS22_EENS_8epilogue10collective18CollectiveEpilogueINS2D_23Sm100TmaWarpSpecializedILi4ELi2ELi64ELb1ELb0EEEJNS5_IJNSA_ILi128EEESF_SF_EEENS5_IJNSL_IS2I_SC_EENSL_INSA_ILi64EEESC_EEEEENS_10bfloat16_tESK_S2O_SK_NS2D_6fusion15FusionCallbacksIS2H_NS2P_17LinearCombinationIS2O_fS2O_fLNS_15FloatRoundStyleE2EEES2J_S2N_JEEENS4_5SM1004TMEM4LOAD26SM100_TMEM_LOAD_32dp32b64xENS4_13SM90_TMA_LOADENS1I_IS1K_NS1L_ILi16EEENSL_INS5_IJS1N_S2L_EEENS5_IJS2L_SC_EEEEEEENS4_39AutoVectorizingCopyWithAssumedAlignmentILi128EEENS4_14SM90_TMA_STOREES34_S36_S36_EEEvvEEEEvNT_6ParamsE,"aw",@nobits
	.sectionflags	@""
	.align	16
	.zero		1024


//--------------------- .nv.shared.reserved.0     --------------------------
	.section	.nv.shared.reserved.0,"aw",@nobits
	.weak		__nv_reservedSMEM_offset_0_alias
	.size		__nv_reservedSMEM_offset_0_alias, 0, 64
	.other		__nv_reservedSMEM_offset_0_alias,@"STO_CUDA_RESERVED_SHARED STV_DEFAULT"
__nv_reservedSMEM_offset_0_alias:
	.zero		0
.nv.shared.reserved.0:
	.zero		64
	.weak		__nv_reservedSMEM_tcgen05_partition
	.type		__nv_reservedSMEM_tcgen05_partition,@object
	.size		__nv_reservedSMEM_tcgen05_partition,(.L_0 - __nv_reservedSMEM_tcgen05_partition)
__nv_reservedSMEM_tcgen05_partition:
	.zero		32
.L_0:


//--------------------- .nv.global                --------------------------
	.section	.nv.global,"aw",@nobits
.nv.global:
	.type		_ZN40_INTERNAL_02c69d99_4_k_cu_70362156_371954cute1_E,@object
	.size		_ZN40_INTERNAL_02c69d99_4_k_cu_70362156_371954cute1_E,(_ZN40_INTERNAL_02c69d99_4_k_cu_70362156_371954cuda3std3__45__cpo6cbeginE - _ZN40_INTERNAL_02c69d99_4_k_cu_70362156_371954cute1_E)
_ZN40_INTERNAL_02c69d99_4_k_cu_70362156_371954cute1_E:
	.zero		1
	.type		_ZN40_INTERNAL_02c69d99_4_k_cu_70362156_371954cuda3std3__45__cpo6cbeginE,@object
	.size		_ZN40_INTERNAL_02c69d99_4_k_cu_70362156_371954cuda3std3__45__cpo6cbeginE,(_ZN40_INTERNAL_02c69d99_4_k_cu_70362156_371954cuda3std3__48in_placeE - _ZN40_INTERNAL_02c69d99_4_k_cu_70362156_371954cuda3std3__45__cpo6cbeginE)
_ZN40_INTERNAL_02c69d99_4_k_cu_70362156_371954cuda3std3__45__cpo6cbeginE:
	.zero		1
	.type		_ZN40_INTERNAL_02c69d99_4_k_cu_70362156_371954cuda3std3__48in_placeE,@object
	.size		_ZN40_INTERNAL_02c69d99_4_k_cu_70362156_371954cuda3std3__48in_placeE,(_ZN40_INTERNAL_02c69d99_4_k_cu_70362156_371954cuda3std6ranges3__45__cpo9iter_moveE - _ZN40_INTERNAL_02c69d99_4_k_cu_70362156_371954cuda3std3__48in_placeE)
_ZN40_INTERNAL_02c69d99_4_k_cu_70362156_371954cuda3std3__48in_placeE:
	.zero		1
	.type		_ZN40_INTERNAL_02c69d99_4_k_cu_70362156_371954cuda3std6ranges3__45__cpo9iter_moveE,@object
	.size		_ZN40_INTERNAL_02c69d99_4_k_cu_70362156_371954cuda3std6ranges3__45__cpo9iter_moveE,(_ZN40_INTERNAL_02c69d99_4_k_cu_70362156_371954cuda3std3__45__cpo5beginE - _ZN40_INTERNAL_02c69d99_4_k_cu_70362156_371954cuda3std6ranges3__45__cpo9iter_moveE)
_ZN40_INTERNAL_02c69d99_4_k_cu_70362156_371954cuda3std6ranges3__45__cpo9iter_moveE:
	.zero		1
	.type		_ZN40_INTERNAL_02c69d99_4_k_cu_70362156_371954cuda3std3__45__cpo5beginE,@object
	.size		_ZN40_INTERNAL_02c69d99_4_k_cu_70362156_371954cuda3std3__45__cpo5beginE,(_ZN40_INTERNAL_02c69d99_4_k_cu_70362156_371954cuda3std3__442_GLOBAL__N__02c69d99_4_k_cu_70362156_371956ignoreE - _ZN40_INTERNAL_02c69d99_4_k_cu_70362156_371954cuda3std3__45__cpo5beginE)
_ZN40_INTERNAL_02c69d99_4_k_cu_70362156_371954cuda3std3__45__cpo5beginE:
	.zero		1
	.type		_ZN40_INTERNAL_02c69d99_4_k_cu_70362156_371954cuda3std3__442_GLOBAL__N__02c69d99_4_k_cu_70362156_371956ignoreE,@object
	.size		_ZN40_INTERNAL_02c69d99_4_k_cu_70362156_371954cuda3std3__442_GLOBAL__N__02c69d99_4_k_cu_70362156_371956ignoreE,(_ZN40_INTERNAL_02c69d99_4_k_cu_70362156_371954cute7productE - _ZN40_INTERNAL_02c69d99_4_k_cu_70362156_371954cuda3std3__442_GLOBAL__N__02c69d99_4_k_cu_70362156_371956ignoreE)
_ZN40_INTERNAL_02c69d99_4_k_cu_70362156_371954cuda3std3__442_GLOBAL__N__02c69d99_4_k_cu_70362156_371956ignoreE:
	.zero		1
	.type		_ZN40_INTERNAL_02c69d99_4_k_cu_70362156_371954cute7productE,@object
	.size		_ZN40_INTERNAL_02c69d99_4_k_cu_70362156_371954cute7productE,(_ZN40_INTERNAL_02c69d99_4_k_cu_70362156_371954cuda3std3__45__cpo3endE - _ZN40_INTERNAL_02c69d99_4_k_cu_70362156_371954cute7productE)
_ZN40_INTERNAL_02c69d99_4_k_cu_70362156_371954cute7productE:
	.zero		1
	.type		_ZN40_INTERNAL_02c69d99_4_k_cu_70362156_371954cuda3std3__45__cpo3endE,@object
	.size		_ZN40_INTERNAL_02c69d99_4_k_cu_70362156_371954cuda3std3__45__cpo3endE,(_ZN40_INTERNAL_02c69d99_4_k_cu_70362156_371954cuda3std3__419piecewise_constructE - _ZN40_INTERNAL_02c69d99_4_k_cu_70362156_371954cuda3std3__45__cpo3endE)
_ZN40_INTERNAL_02c69d99_4_k_cu_70362156_371954cuda3std3__45__cpo3endE:
	.zero		1
	.type		_ZN40_INTERNAL_02c69d99_4_k_cu_70362156_371954cuda3std3__419piecewise_constructE,@object
	.size		_ZN40_INTERNAL_02c69d99_4_k_cu_70362156_371954cuda3std3__419piecewise_constructE,(_ZN40_INTERNAL_02c69d99_4_k_cu_70362156_371954cuda3std3__45__cpo4cendE - _ZN40_INTERNAL_02c69d99_4_k_cu_70362156_371954cuda3std3__419piecewise_constructE)
_ZN40_INTERNAL_02c69d99_4_k_cu_70362156_371954cuda3std3__419piecewise_constructE:
	.zero		1
	.type		_ZN40_INTERNAL_02c69d99_4_k_cu_70362156_371954cuda3std3__45__cpo4cendE,@object
	.size		_ZN40_INTERNAL_02c69d99_4_k_cu_70362156_371954cuda3std3__45__cpo4cendE,(_ZN40_INTERNAL_02c69d99_4_k_cu_70362156_371954cuda3std6ranges3__45__cpo4swapE - _ZN40_INTERNAL_02c69d99_4_k_cu_70362156_371954cuda3std3__45__cpo4cendE)
_ZN40_INTERNAL_02c69d99_4_k_cu_70362156_371954cuda3std3__45__cpo4cendE:
	.zero		1
	.type		_ZN40_INTERNAL_02c69d99_4_k_cu_70362156_371954cuda3std6ranges3__45__cpo4swapE,@object
	.size		_ZN40_INTERNAL_02c69d99_4_k_cu_70362156_371954cuda3std6ranges3__45__cpo4swapE,(.L_10 - _ZN40_INTERNAL_02c69d99_4_k_cu_70362156_371954cuda3std6ranges3__45__cpo4swapE)
_ZN40_INTERNAL_02c69d99_4_k_cu_70362156_371954cuda3std6ranges3__45__cpo4swapE:
	.zero		1
.L_10:


//--------------------- .nv.constant0._ZN7cutlass13device_kernelINS_4gemm6kernel13GemmUniversalIN4cute5tupleIJiiiiEEENS1_10collective13CollectiveMmaINS1_46MainloopSm100TmaUmmaWarpSpecializedBlockScaledILi4ELi2ELi1ENS5_IJNS4_1CILi4EEESB_NSA_ILi1EEEEEEEENS5_IJNSA_ILi256EEESF_SF_EEENS5_IJNS_12float_e2m1_tENS_13float_ue4m3_tEEEENS5_IJNS5_IJlSC_lEEENS4_6LayoutINS5_IJNS5_IJNS5_IJNSA_ILi32EEESB_EEEiEEENS5_IJNS5_IJNSA_ILi16EEESB_EEEiEEENS5_IJSC_iEEEEEENS5_IJSR_NS5_IJNS5_IJNSA_ILi0EEESC_EEENSA_ILi512EEEEEENS5_IJSU_iEEEEEEEEEEESJ_S11_NS4_8TiledMMAINS4_8MMA_AtomIJNS4_23SM100_MMA_MXF4_2x1SM_SSISH_SH_fSI_Li256ELi256ELi16ELNS4_4UMMA5MajorE0ELS16_0ELNS15_7ScaleInE0ELS17_0EEEEEENSL_INS5_IJSC_SC_SC_EEENS5_IJSU_SU_SU_EEEEENS5_IJNS4_10UnderscoreES1D_S1D_EEEEENS5_IJNS4_28SM100_TMA_2SM_LOAD_MULTICASTES1G_EEENS5_IJNS4_14ComposedLayoutINS4_7SwizzleILi3ELi4ELi3EEENS4_18smem_ptr_flag_bitsILi4EEENSL_INS5_IJNSA_ILi8EEESF_EEENS5_IJSF_SC_EEEEEEENSL_INS5_IJNS5_IJNS5_IJSN_SC_EEESQ_EEESC_NS5_IJSC_SB_EEEEEENS5_IJNS5_IJNS5_IJSQ_SW_EEESV_EEESU_NS5_IJSB_SW_EEEEEEEEEEEvNS4_8identityES1H_NS5_IJS1R_NSL_INS5_IJNS5_IJNS5_IJSN_NSA_ILi2EEEEEESQ_EEESC_S1U_EEENS5_IJS1X_SU_NS5_IJSB_NSA_ILi1024EEEEEEEEEEEEEEvS22_EENS_8epilogue10collective18CollectiveEpilogueINS2D_23Sm100TmaWarpSpecializedILi4ELi2ELi64ELb1ELb0EEEJNS5_IJNSA_ILi128EEESF_SF_EEENS5_IJNSL_IS2I_SC_EENSL_INSA_ILi64EEESC_EEEEENS_10bfloat16_tESK_S2O_SK_NS2D_6fusion15FusionCallbacksIS2H_NS2P_17LinearCombinationIS2O_fS2O_fLNS_15FloatRoundStyleE2EEES2J_S2N_JEEENS4_5SM1004TMEM4LOAD26SM100_TMEM_LOAD_32dp32b64xENS4_13SM90_TMA_LOADENS1I_IS1K_NS1L_ILi16EEENSL_INS5_IJS1N_S2L_EEENS5_IJS2L_SC_EEEEEEENS4_39AutoVectorizingCopyWithAssumedAlignmentILi128EEENS4_14SM90_TMA_STOREES34_S36_S36_EEEvvEEEEvNT_6ParamsE --------------------------
	.section	.nv.constant0._ZN7cutlass13device_kernelINS_4gemm6kernel13GemmUniversalIN4cute5tupleIJiiiiEEENS1_10collective13CollectiveMmaINS1_46MainloopSm100TmaUmmaWarpSpecializedBlockScaledILi4ELi2ELi1ENS5_IJNS4_1CILi4EEESB_NSA_ILi1EEEEEEEENS5_IJNSA_ILi256EEESF_SF_EEENS5_IJNS_12float_e2m1_tENS_13float_ue4m3_tEEEENS5_IJNS5_IJlSC_lEEENS4_6LayoutINS5_IJNS5_IJNS5_IJNSA_ILi32EEESB_EEEiEEENS5_IJNS5_IJNSA_ILi16EEESB_EEEiEEENS5_IJSC_iEEEEEENS5_IJSR_NS5_IJNS5_IJNSA_ILi0EEESC_EEENSA_ILi512EEEEEENS5_IJSU_iEEEEEEEEEEESJ_S11_NS4_8TiledMMAINS4_8MMA_AtomIJNS4_23SM100_MMA_MXF4_2x1SM_SSISH_SH_fSI_Li256ELi256ELi16ELNS4_4UMMA5MajorE0ELS16_0ELNS15_7ScaleInE0ELS17_0EEEEEENSL_INS5_IJSC_SC_SC_EEENS5_IJSU_SU_SU_EEEEENS5_IJNS4_10UnderscoreES1D_S1D_EEEEENS5_IJNS4_28SM100_TMA_2SM_LOAD_MULTICASTES1G_EEENS5_IJNS4_14ComposedLayoutINS4_7SwizzleILi3ELi4ELi3EEENS4_18smem_ptr_flag_bitsILi4EEENSL_INS5_IJNSA_ILi8EEESF_EEENS5_IJSF_SC_EEEEEEENSL_INS5_IJNS5_IJNS5_IJSN_SC_EEESQ_EEESC_NS5_IJSC_SB_EEEEEENS5_IJNS5_IJNS5_IJSQ_SW_EEESV_EEESU_NS5_IJSB_SW_EEEEEEEEEEEvNS4_8identityES1H_NS5_IJS1R_NSL_INS5_IJNS5_IJNS5_IJSN_NSA_ILi2EEEEEESQ_EEESC_S1U_EEENS5_IJS1X_SU_NS5_IJSB_NSA_ILi1024EEEEEEEEEEEEEEvS22_EENS_8epilogue10collective18CollectiveEpilogueINS2D_23Sm100TmaWarpSpecializedILi4ELi2ELi64ELb1ELb0EEEJNS5_IJNSA_ILi128EEESF_SF_EEENS5_IJNSL_IS2I_SC_EENSL_INSA_ILi64EEESC_EEEEENS_10bfloat16_tESK_S2O_SK_NS2D_6fusion15FusionCallbacksIS2H_NS2P_17LinearCombinationIS2O_fS2O_fLNS_15FloatRoundStyleE2EEES2J_S2N_JEEENS4_5SM1004TMEM4LOAD26SM100_TMEM_LOAD_32dp32b64xENS4_13SM90_TMA_LOADENS1I_IS1K_NS1L_ILi16EEENSL_INS5_IJS1N_S2L_EEENS5_IJS2L_SC_EEEEEEENS4_39AutoVectorizingCopyWithAssumedAlignmentILi128EEENS4_14SM90_TMA_STOREES34_S36_S36_EEEvvEEEEvNT_6ParamsE,"a",@progbits
	.sectionflags	@""
	.align	4
.nv.constant0._ZN7cutlass13device_kernelINS_4gemm6kernel13GemmUniversalIN4cute5tupleIJiiiiEEENS1_10collective13CollectiveMmaINS1_46MainloopSm100TmaUmmaWarpSpecializedBlockScaledILi4ELi2ELi1ENS5_IJNS4_1CILi4EEESB_NSA_ILi1EEEEEEEENS5_IJNSA_ILi256EEESF_SF_EEENS5_IJNS_12float_e2m1_tENS_13float_ue4m3_tEEEENS5_IJNS5_IJlSC_lEEENS4_6LayoutINS5_IJNS5_IJNS5_IJNSA_ILi32EEESB_EEEiEEENS5_IJNS5_IJNSA_ILi16EEESB_EEEiEEENS5_IJSC_iEEEEEENS5_IJSR_NS5_IJNS5_IJNSA_ILi0EEESC_EEENSA_ILi512EEEEEENS5_IJSU_iEEEEEEEEEEESJ_S11_NS4_8TiledMMAINS4_8MMA_AtomIJNS4_23SM100_MMA_MXF4_2x1SM_SSISH_SH_fSI_Li256ELi256ELi16ELNS4_4UMMA5MajorE0ELS16_0ELNS15_7ScaleInE0ELS17_0EEEEEENSL_INS5_IJSC_SC_SC_EEENS5_IJSU_SU_SU_EEEEENS5_IJNS4_10UnderscoreES1D_S1D_EEEEENS5_IJNS4_28SM100_TMA_2SM_LOAD_MULTICASTES1G_EEENS5_IJNS4_14ComposedLayoutINS4_7SwizzleILi3ELi4ELi3EEENS4_18smem_ptr_flag_bitsILi4EEENSL_INS5_IJNSA_ILi8EEESF_EEENS5_IJSF_SC_EEEEEEENSL_INS5_IJNS5_IJNS5_IJSN_SC_EEESQ_EEESC_NS5_IJSC_SB_EEEEEENS5_IJNS5_IJNS5_IJSQ_SW_EEESV_EEESU_NS5_IJSB_SW_EEEEEEEEEEEvNS4_8identityES1H_NS5_IJS1R_NSL_INS5_IJNS5_IJNS5_IJSN_NSA_ILi2EEEEEESQ_EEESC_S1U_EEENS5_IJS1X_SU_NS5_IJSB_NSA_ILi1024EEEEEEEEEEEEEEvS22_EENS_8epilogue10collective18CollectiveEpilogueINS2D_23Sm100TmaWarpSpecializedILi4ELi2ELi64ELb1ELb0EEEJNS5_IJNSA_ILi128EEESF_SF_EEENS5_IJNSL_IS2I_SC_EENSL_INSA_ILi64EEESC_EEEEENS_10bfloat16_tESK_S2O_SK_NS2D_6fusion15FusionCallbacksIS2H_NS2P_17LinearCombinationIS2O_fS2O_fLNS_15FloatRoundStyleE2EEES2J_S2N_JEEENS4_5SM1004TMEM4LOAD26SM100_TMEM_LOAD_32dp32b64xENS4_13SM90_TMA_LOADENS1I_IS1K_NS1L_ILi16EEENSL_INS5_IJS1N_S2L_EEENS5_IJS2L_SC_EEEEEEENS4_39AutoVectorizingCopyWithAssumedAlignmentILi128EEENS4_14SM90_TMA_STOREES34_S36_S36_EEEvvEEEEvNT_6ParamsE:
	.zero		3968


//--------------------- SYMBOLS --------------------------

	.type		.nv.reservedSmem.offset0,@object
	.size		.nv.reservedSmem.offset0,0x4
	.type		.nv.reservedSmem.cap,@object
	.size		.nv.reservedSmem.cap,0x4
	.type		__assertfail,@function
